	.target	sm_90a

	.elftype	@"ET_EXEC"


//--------------------- .note.nv.tkinfo           --------------------------
	.section	.note.nv.tkinfo,"",@"SHT_NOTE"
	.sectionflags	@"SHF_NOTE_NV_TKINFO"
	.tkinfo
        /*0018*/ 	.word	0x00000002
        /*0030*/ 	.string	""
        /*0030*/ 	.string	"ptxas"
        /*0030*/ 	.string	"Cuda compilation tools, release 13.0, V13.0.88"
        /*0030*/ 	.string	"Build cuda_13.0.r13.0/compiler.36424714_0"
        /*0030*/ 	.string	"-arch sm_90a -m 64 "



//--------------------- .note.nv.cuinfo           --------------------------
	.section	.note.nv.cuinfo,"",@"SHT_NOTE"
	.sectionflags	@"SHF_NOTE_NV_CUINFO"
        /*0018*/ 	.short	0x0002
        /*001a*/ 	.short	0x005a
        /*001c*/ 	.short	0x0082
	.zero		2


//--------------------- .nv.info                  --------------------------
	.section	.nv.info,"",@"SHT_CUDA_INFO"
	.align	4


	//----- nvinfo : EIATTR_REGCOUNT
	.align		4
        /*0000*/ 	.byte	0x04, 0x2f
        /*0002*/ 	.short	(.L_29 - .L_28)
	.align		4
.L_28:
        /*0004*/ 	.word	index@(_Z30router_gemm_kernel_bf16_outputI13__nv_bfloat16Li128ELi8ELi1ELi256ELi7168EEvPS0_PKT_S4_)
        /*0008*/ 	.word	0x00000040


	//----- nvinfo : EIATTR_FRAME_SIZE
	.align		4
.L_29:
        /*000c*/ 	.byte	0x04, 0x11
        /*000e*/ 	.short	(.L_31 - .L_30)
	.align		4
.L_30:
        /*0010*/ 	.word	index@(_Z30router_gemm_kernel_bf16_outputI13__nv_bfloat16Li128ELi8ELi1ELi256ELi7168EEvPS0_PKT_S4_)
        /*0014*/ 	.word	0x00000000


	//----- nvinfo : EIATTR_REGCOUNT
	.align		4
.L_31:
        /*0018*/ 	.byte	0x04, 0x2f
        /*001a*/ 	.short	(.L_33 - .L_32)
	.align		4
.L_32:
        /*001c*/ 	.word	index@(_Z30router_gemm_kernel_bf16_outputI13__nv_bfloat16Li128ELi8ELi2ELi256ELi7168EEvPS0_PKT_S4_)
        /*0020*/ 	.word	0x0000005c


	//----- nvinfo : EIATTR_FRAME_SIZE
	.align		4
.L_33:
        /*0024*/ 	.byte	0x04, 0x11
        /*0026*/ 	.short	(.L_35 - .L_34)
	.align		4
.L_34:
        /*0028*/ 	.word	index@(_Z30router_gemm_kernel_bf16_outputI13__nv_bfloat16Li128ELi8ELi2ELi256ELi7168EEvPS0_PKT_S4_)
        /*002c*/ 	.word	0x00000000


	//----- nvinfo : EIATTR_REGCOUNT
	.align		4
.L_35:
        /*0030*/ 	.byte	0x04, 0x2f
        /*0032*/ 	.short	(.L_37 - .L_36)
	.align		4
.L_36:
        /*0034*/ 	.word	index@(_Z30router_gemm_kernel_bf16_outputI13__nv_bfloat16Li128ELi8ELi3ELi256ELi7168EEvPS0_PKT_S4_)
        /*0038*/ 	.word	0x00000060


	//----- nvinfo : EIATTR_FRAME_SIZE
	.align		4
.L_37:
        /*003c*/ 	.byte	0x04, 0x11
        /*003e*/ 	.short	(.L_39 - .L_38)
	.align		4
.L_38:
        /*0040*/ 	.word	index@(_Z30router_gemm_kernel_bf16_outputI13__nv_bfloat16Li128ELi8ELi3ELi256ELi7168EEvPS0_PKT_S4_)
        /*0044*/ 	.word	0x00000000


	//----- nvinfo : EIATTR_REGCOUNT
	.align		4
.L_39:
        /*0048*/ 	.byte	0x04, 0x2f
        /*004a*/ 	.short	(.L_41 - .L_40)
	.align		4
.L_40:
        /*004c*/ 	.word	index@(_Z30router_gemm_kernel_bf16_outputI13__nv_bfloat16Li128ELi8ELi4ELi256ELi7168EEvPS0_PKT_S4_)
        /*0050*/ 	.word	0x00000060


	//----- nvinfo : EIATTR_FRAME_SIZE
	.align		4
.L_41:
        /*0054*/ 	.byte	0x04, 0x11
        /*0056*/ 	.short	(.L_43 - .L_42)
	.align		4
.L_42:
        /*0058*/ 	.word	index@(_Z30router_gemm_kernel_bf16_outputI13__nv_bfloat16Li128ELi8ELi4ELi256ELi7168EEvPS0_PKT_S4_)
        /*005c*/ 	.word	0x00000000


	//----- nvinfo : EIATTR_REGCOUNT
	.align		4
.L_43:
        /*0060*/ 	.byte	0x04, 0x2f
        /*0062*/ 	.short	(.L_45 - .L_44)
	.align		4
.L_44:
        /*0064*/ 	.word	index@(_Z30router_gemm_kernel_bf16_outputI13__nv_bfloat16Li128ELi8ELi5ELi256ELi7168EEvPS0_PKT_S4_)
        /*0068*/ 	.word	0x00000066


	//----- nvinfo : EIATTR_FRAME_SIZE
	.align		4
.L_45:
        /*006c*/ 	.byte	0x04, 0x11
        /*006e*/ 	.short	(.L_47 - .L_46)
	.align		4
.L_46:
        /*0070*/ 	.word	index@(_Z30router_gemm_kernel_bf16_outputI13__nv_bfloat16Li128ELi8ELi5ELi256ELi7168EEvPS0_PKT_S4_)
        /*0074*/ 	.word	0x00000000


	//----- nvinfo : EIATTR_REGCOUNT
	.align		4
.L_47:
        /*0078*/ 	.byte	0x04, 0x2f
        /*007a*/ 	.short	(.L_49 - .L_48)
	.align		4
.L_48:
        /*007c*/ 	.word	index@(_Z30router_gemm_kernel_bf16_outputI13__nv_bfloat16Li128ELi8ELi6ELi256ELi7168EEvPS0_PKT_S4_)
        /*0080*/ 	.word	0x00000066


	//----- nvinfo : EIATTR_FRAME_SIZE
	.align		4
.L_49:
        /*0084*/ 	.byte	0x04, 0x11
        /*0086*/ 	.short	(.L_51 - .L_50)
	.align		4
.L_50:
        /*0088*/ 	.word	index@(_Z30router_gemm_kernel_bf16_outputI13__nv_bfloat16Li128ELi8ELi6ELi256ELi7168EEvPS0_PKT_S4_)
        /*008c*/ 	.word	0x00000000


	//----- nvinfo : EIATTR_REGCOUNT
	.align		4
.L_51:
        /*0090*/ 	.byte	0x04, 0x2f
        /*0092*/ 	.short	(.L_53 - .L_52)
	.align		4
.L_52:
        /*0094*/ 	.word	index@(_Z30router_gemm_kernel_bf16_outputI13__nv_bfloat16Li128ELi8ELi7ELi256ELi7168EEvPS0_PKT_S4_)
        /*0098*/ 	.word	0x00000066


	//----- nvinfo : EIATTR_FRAME_SIZE
	.align		4
.L_53:
        /*009c*/ 	.byte	0x04, 0x11
        /*009e*/ 	.short	(.L_55 - .L_54)
	.align		4
.L_54:
        /*00a0*/ 	.word	index@(_Z30router_gemm_kernel_bf16_outputI13__nv_bfloat16Li128ELi8ELi7ELi256ELi7168EEvPS0_PKT_S4_)
        /*00a4*/ 	.word	0x00000000


	//----- nvinfo : EIATTR_REGCOUNT
	.align		4
.L_55:
        /*00a8*/ 	.byte	0x04, 0x2f
        /*00aa*/ 	.short	(.L_57 - .L_56)
	.align		4
.L_56:
        /*00ac*/ 	.word	index@(_Z30router_gemm_kernel_bf16_outputI13__nv_bfloat16Li128ELi8ELi8ELi256ELi7168EEvPS0_PKT_S4_)
        /*00b0*/ 	.word	0x00000069


	//----- nvinfo : EIATTR_FRAME_SIZE
	.align		4
.L_57:
        /*00b4*/ 	.byte	0x04, 0x11
        /*00b6*/ 	.short	(.L_59 - .L_58)
	.align		4
.L_58:
        /*00b8*/ 	.word	index@(_Z30router_gemm_kernel_bf16_outputI13__nv_bfloat16Li128ELi8ELi8ELi256ELi7168EEvPS0_PKT_S4_)
        /*00bc*/ 	.word	0x00000000


	//----- nvinfo : EIATTR_REGCOUNT
	.align		4
.L_59:
        /*00c0*/ 	.byte	0x04, 0x2f
        /*00c2*/ 	.short	(.L_61 - .L_60)
	.align		4
.L_60:
        /*00c4*/ 	.word	index@(_Z30router_gemm_kernel_bf16_outputI13__nv_bfloat16Li128ELi8ELi9ELi256ELi7168EEvPS0_PKT_S4_)
        /*00c8*/ 	.word	0x0000006b


	//----- nvinfo : EIATTR_FRAME_SIZE
	.align		4
.L_61:
        /*00cc*/ 	.byte	0x04, 0x11
        /*00ce*/ 	.short	(.L_63 - .L_62)
	.align		4
.L_62:
        /*00d0*/ 	.word	index@(_Z30router_gemm_kernel_bf16_outputI13__nv_bfloat16Li128ELi8ELi9ELi256ELi7168EEvPS0_PKT_S4_)
        /*00d4*/ 	.word	0x00000000


	//----- nvinfo : EIATTR_REGCOUNT
	.align		4
.L_63:
        /*00d8*/ 	.byte	0x04, 0x2f
        /*00da*/ 	.short	(.L_65 - .L_64)
	.align		4
.L_64:
        /*00dc*/ 	.word	index@(_Z30router_gemm_kernel_bf16_outputI13__nv_bfloat16Li128ELi8ELi10ELi256ELi7168EEvPS0_PKT_S4_)
        /*00e0*/ 	.word	0x0000006e


	//----- nvinfo : EIATTR_FRAME_SIZE
	.align		4
.L_65:
        /*00e4*/ 	.byte	0x04, 0x11
        /*00e6*/ 	.short	(.L_67 - .L_66)
	.align		4
.L_66:
        /*00e8*/ 	.word	index@(_Z30router_gemm_kernel_bf16_outputI13__nv_bfloat16Li128ELi8ELi10ELi256ELi7168EEvPS0_PKT_S4_)
        /*00ec*/ 	.word	0x00000000


	//----- nvinfo : EIATTR_REGCOUNT
	.align		4
.L_67:
        /*00f0*/ 	.byte	0x04, 0x2f
        /*00f2*/ 	.short	(.L_69 - .L_68)
	.align		4
.L_68:
        /*00f4*/ 	.word	index@(_Z30router_gemm_kernel_bf16_outputI13__nv_bfloat16Li128ELi8ELi11ELi256ELi7168EEvPS0_PKT_S4_)
        /*00f8*/ 	.word	0x0000006e


	//----- nvinfo : EIATTR_FRAME_SIZE
	.align		4
.L_69:
        /*00fc*/ 	.byte	0x04, 0x11
        /*00fe*/ 	.short	(.L_71 - .L_70)
	.align		4
.L_70:
        /*0100*/ 	.word	index@(_Z30router_gemm_kernel_bf16_outputI13__nv_bfloat16Li128ELi8ELi11ELi256ELi7168EEvPS0_PKT_S4_)
        /*0104*/ 	.word	0x00000000


	//----- nvinfo : EIATTR_REGCOUNT
	.align		4
.L_71:
        /*0108*/ 	.byte	0x04, 0x2f
        /*010a*/ 	.short	(.L_73 - .L_72)
	.align		4
.L_72:
        /*010c*/ 	.word	index@(_Z30router_gemm_kernel_bf16_outputI13__nv_bfloat16Li128ELi8ELi12ELi256ELi7168EEvPS0_PKT_S4_)
        /*0110*/ 	.word	0x0000006c


	//----- nvinfo : EIATTR_FRAME_SIZE
	.align		4
.L_73:
        /*0114*/ 	.byte	0x04, 0x11
        /*0116*/ 	.short	(.L_75 - .L_74)
	.align		4
.L_74:
        /*0118*/ 	.word	index@(_Z30router_gemm_kernel_bf16_outputI13__nv_bfloat16Li128ELi8ELi12ELi256ELi7168EEvPS0_PKT_S4_)
        /*011c*/ 	.word	0x00000000


	//----- nvinfo : EIATTR_REGCOUNT
	.align		4
.L_75:
        /*0120*/ 	.byte	0x04, 0x2f
        /*0122*/ 	.short	(.L_77 - .L_76)
	.align		4
.L_76:
        /*0124*/ 	.word	index@(_Z30router_gemm_kernel_bf16_outputI13__nv_bfloat16Li128ELi8ELi13ELi256ELi7168EEvPS0_PKT_S4_)
        /*0128*/ 	.word	0x00000075


	//----- nvinfo : EIATTR_FRAME_SIZE
	.align		4
.L_77:
        /*012c*/ 	.byte	0x04, 0x11
        /*012e*/ 	.short	(.L_79 - .L_78)
	.align		4
.L_78:
        /*0130*/ 	.word	index@(_Z30router_gemm_kernel_bf16_outputI13__nv_bfloat16Li128ELi8ELi13ELi256ELi7168EEvPS0_PKT_S4_)
        /*0134*/ 	.word	0x00000000


	//----- nvinfo : EIATTR_REGCOUNT
	.align		4
.L_79:
        /*0138*/ 	.byte	0x04, 0x2f
        /*013a*/ 	.short	(.L_81 - .L_80)
	.align		4
.L_80:
        /*013c*/ 	.word	index@(_Z30router_gemm_kernel_bf16_outputI13__nv_bfloat16Li128ELi8ELi14ELi256ELi7168EEvPS0_PKT_S4_)
        /*0140*/ 	.word	0x00000076


	//----- nvinfo : EIATTR_FRAME_SIZE
	.align		4
.L_81:
        /*0144*/ 	.byte	0x04, 0x11
        /*0146*/ 	.short	(.L_83 - .L_82)
	.align		4
.L_82:
        /*0148*/ 	.word	index@(_Z30router_gemm_kernel_bf16_outputI13__nv_bfloat16Li128ELi8ELi14ELi256ELi7168EEvPS0_PKT_S4_)
        /*014c*/ 	.word	0x00000000


	//----- nvinfo : EIATTR_REGCOUNT
	.align		4
.L_83:
        /*0150*/ 	.byte	0x04, 0x2f
        /*0152*/ 	.short	(.L_85 - .L_84)
	.align		4
.L_84:
        /*0154*/ 	.word	index@(_Z30router_gemm_kernel_bf16_outputI13__nv_bfloat16Li128ELi8ELi15ELi256ELi7168EEvPS0_PKT_S4_)
        /*0158*/ 	.word	0x00000078


	//----- nvinfo : EIATTR_FRAME_SIZE
	.align		4
.L_85:
        /*015c*/ 	.byte	0x04, 0x11
        /*015e*/ 	.short	(.L_87 - .L_86)
	.align		4
.L_86:
        /*0160*/ 	.word	index@(_Z30router_gemm_kernel_bf16_outputI13__nv_bfloat16Li128ELi8ELi15ELi256ELi7168EEvPS0_PKT_S4_)
        /*0164*/ 	.word	0x00000000


	//----- nvinfo : EIATTR_REGCOUNT
	.align		4
.L_87:
        /*0168*/ 	.byte	0x04, 0x2f
        /*016a*/ 	.short	(.L_89 - .L_88)
	.align		4
.L_88:
        /*016c*/ 	.word	index@(_Z30router_gemm_kernel_bf16_outputI13__nv_bfloat16Li128ELi8ELi16ELi256ELi7168EEvPS0_PKT_S4_)
        /*0170*/ 	.word	0x00000076


	//----- nvinfo : EIATTR_FRAME_SIZE
	.align		4
.L_89:
        /*0174*/ 	.byte	0x04, 0x11
        /*0176*/ 	.short	(.L_91 - .L_90)
	.align		4
.L_90:
        /*0178*/ 	.word	index@(_Z30router_gemm_kernel_bf16_outputI13__nv_bfloat16Li128ELi8ELi16ELi256ELi7168EEvPS0_PKT_S4_)
        /*017c*/ 	.word	0x00000000


	//----- nvinfo : EIATTR_REGCOUNT
	.align		4
.L_91:
        /*0180*/ 	.byte	0x04, 0x2f
        /*0182*/ 	.short	(.L_93 - .L_92)
	.align		4
.L_92:
        /*0184*/ 	.word	index@(_Z30router_gemm_kernel_bf16_outputI13__nv_bfloat16Li128ELi8ELi1ELi384ELi7168EEvPS0_PKT_S4_)
        /*0188*/ 	.word	0x00000040


	//----- nvinfo : EIATTR_FRAME_SIZE
	.align		4
.L_93:
        /*018c*/ 	.byte	0x04, 0x11
        /*018e*/ 	.short	(.L_95 - .L_94)
	.align		4
.L_94:
        /*0190*/ 	.word	index@(_Z30router_gemm_kernel_bf16_outputI13__nv_bfloat16Li128ELi8ELi1ELi384ELi7168EEvPS0_PKT_S4_)
        /*0194*/ 	.word	0x00000000


	//----- nvinfo : EIATTR_REGCOUNT
	.align		4
.L_95:
        /*0198*/ 	.byte	0x04, 0x2f
        /*019a*/ 	.short	(.L_97 - .L_96)
	.align		4
.L_96:
        /*019c*/ 	.word	index@(_Z30router_gemm_kernel_bf16_outputI13__nv_bfloat16Li128ELi8ELi2ELi384ELi7168EEvPS0_PKT_S4_)
        /*01a0*/ 	.word	0x0000005c


	//----- nvinfo : EIATTR_FRAME_SIZE
	.align		4
.L_97:
        /*01a4*/ 	.byte	0x04, 0x11
        /*01a6*/ 	.short	(.L_99 - .L_98)
	.align		4
.L_98:
        /*01a8*/ 	.word	index@(_Z30router_gemm_kernel_bf16_outputI13__nv_bfloat16Li128ELi8ELi2ELi384ELi7168EEvPS0_PKT_S4_)
        /*01ac*/ 	.word	0x00000000


	//----- nvinfo : EIATTR_REGCOUNT
	.align		4
.L_99:
        /*01b0*/ 	.byte	0x04, 0x2f
        /*01b2*/ 	.short	(.L_101 - .L_100)
	.align		4
.L_100:
        /*01b4*/ 	.word	index@(_Z30router_gemm_kernel_bf16_outputI13__nv_bfloat16Li128ELi8ELi3ELi384ELi7168EEvPS0_PKT_S4_)
        /*01b8*/ 	.word	0x00000060


	//----- nvinfo : EIATTR_FRAME_SIZE
	.align		4
.L_101:
        /*01bc*/ 	.byte	0x04, 0x11
        /*01be*/ 	.short	(.L_103 - .L_102)
	.align		4
.L_102:
        /*01c0*/ 	.word	index@(_Z30router_gemm_kernel_bf16_outputI13__nv_bfloat16Li128ELi8ELi3ELi384ELi7168EEvPS0_PKT_S4_)
        /*01c4*/ 	.word	0x00000000


	//----- nvinfo : EIATTR_REGCOUNT
	.align		4
.L_103:
        /*01c8*/ 	.byte	0x04, 0x2f
        /*01ca*/ 	.short	(.L_105 - .L_104)
	.align		4
.L_104:
        /*01cc*/ 	.word	index@(_Z30router_gemm_kernel_bf16_outputI13__nv_bfloat16Li128ELi8ELi4ELi384ELi7168EEvPS0_PKT_S4_)
        /*01d0*/ 	.word	0x00000060


	//----- nvinfo : EIATTR_FRAME_SIZE
	.align		4
.L_105:
        /*01d4*/ 	.byte	0x04, 0x11
        /*01d6*/ 	.short	(.L_107 - .L_106)
	.align		4
.L_106:
        /*01d8*/ 	.word	index@(_Z30router_gemm_kernel_bf16_outputI13__nv_bfloat16Li128ELi8ELi4ELi384ELi7168EEvPS0_PKT_S4_)
        /*01dc*/ 	.word	0x00000000


	//----- nvinfo : EIATTR_REGCOUNT
	.align		4
.L_107:
        /*01e0*/ 	.byte	0x04, 0x2f
        /*01e2*/ 	.short	(.L_109 - .L_108)
	.align		4
.L_108:
        /*01e4*/ 	.word	index@(_Z30router_gemm_kernel_bf16_outputI13__nv_bfloat16Li128ELi8ELi5ELi384ELi7168EEvPS0_PKT_S4_)
        /*01e8*/ 	.word	0x00000066


	//----- nvinfo : EIATTR_FRAME_SIZE
	.align		4
.L_109:
        /*01ec*/ 	.byte	0x04, 0x11
        /*01ee*/ 	.short	(.L_111 - .L_110)
	.align		4
.L_110:
        /*01f0*/ 	.word	index@(_Z30router_gemm_kernel_bf16_outputI13__nv_bfloat16Li128ELi8ELi5ELi384ELi7168EEvPS0_PKT_S4_)
        /*01f4*/ 	.word	0x00000000


	//----- nvinfo : EIATTR_REGCOUNT
	.align		4
.L_111:
        /*01f8*/ 	.byte	0x04, 0x2f
        /*01fa*/ 	.short	(.L_113 - .L_112)
	.align		4
.L_112:
        /*01fc*/ 	.word	index@(_Z30router_gemm_kernel_bf16_outputI13__nv_bfloat16Li128ELi8ELi6ELi384ELi7168EEvPS0_PKT_S4_)
        /*0200*/ 	.word	0x00000066


	//----- nvinfo : EIATTR_FRAME_SIZE
	.align		4
.L_113:
        /*0204*/ 	.byte	0x04, 0x11
        /*0206*/ 	.short	(.L_115 - .L_114)
	.align		4
.L_114:
        /*0208*/ 	.word	index@(_Z30router_gemm_kernel_bf16_outputI13__nv_bfloat16Li128ELi8ELi6ELi384ELi7168EEvPS0_PKT_S4_)
        /*020c*/ 	.word	0x00000000


	//----- nvinfo : EIATTR_REGCOUNT
	.align		4
.L_115:
        /*0210*/ 	.byte	0x04, 0x2f
        /*0212*/ 	.short	(.L_117 - .L_116)
	.align		4
.L_116:
        /*0214*/ 	.word	index@(_Z30router_gemm_kernel_bf16_outputI13__nv_bfloat16Li128ELi8ELi7ELi384ELi7168EEvPS0_PKT_S4_)
        /*0218*/ 	.word	0x00000066


	//----- nvinfo : EIATTR_FRAME_SIZE
	.align		4
.L_117:
        /*021c*/ 	.byte	0x04, 0x11
        /*021e*/ 	.short	(.L_119 - .L_118)
	.align		4
.L_118:
        /*0220*/ 	.word	index@(_Z30router_gemm_kernel_bf16_outputI13__nv_bfloat16Li128ELi8ELi7ELi384ELi7168EEvPS0_PKT_S4_)
        /*0224*/ 	.word	0x00000000


	//----- nvinfo : EIATTR_REGCOUNT
	.align		4
.L_119:
        /*0228*/ 	.byte	0x04, 0x2f
        /*022a*/ 	.short	(.L_121 - .L_120)
	.align		4
.L_120:
        /*022c*/ 	.word	index@(_Z30router_gemm_kernel_bf16_outputI13__nv_bfloat16Li128ELi8ELi8ELi384ELi7168EEvPS0_PKT_S4_)
        /*0230*/ 	.word	0x00000069


	//----- nvinfo : EIATTR_FRAME_SIZE
	.align		4
.L_121:
        /*0234*/ 	.byte	0x04, 0x11
        /*0236*/ 	.short	(.L_123 - .L_122)
	.align		4
.L_122:
        /*0238*/ 	.word	index@(_Z30router_gemm_kernel_bf16_outputI13__nv_bfloat16Li128ELi8ELi8ELi384ELi7168EEvPS0_PKT_S4_)
        /*023c*/ 	.word	0x00000000


	//----- nvinfo : EIATTR_REGCOUNT
	.align		4
.L_123:
        /*0240*/ 	.byte	0x04, 0x2f
        /*0242*/ 	.short	(.L_125 - .L_124)
	.align		4
.L_124:
        /*0244*/ 	.word	index@(_Z30router_gemm_kernel_bf16_outputI13__nv_bfloat16Li128ELi8ELi9ELi384ELi7168EEvPS0_PKT_S4_)
        /*0248*/ 	.word	0x0000006b


	//----- nvinfo : EIATTR_FRAME_SIZE
	.align		4
.L_125:
        /*024c*/ 	.byte	0x04, 0x11
        /*024e*/ 	.short	(.L_127 - .L_126)
	.align		4
.L_126:
        /*0250*/ 	.word	index@(_Z30router_gemm_kernel_bf16_outputI13__nv_bfloat16Li128ELi8ELi9ELi384ELi7168EEvPS0_PKT_S4_)
        /*0254*/ 	.word	0x00000000


	//----- nvinfo : EIATTR_REGCOUNT
	.align		4
.L_127:
        /*0258*/ 	.byte	0x04, 0x2f
        /*025a*/ 	.short	(.L_129 - .L_128)
	.align		4
.L_128:
        /*025c*/ 	.word	index@(_Z30router_gemm_kernel_bf16_outputI13__nv_bfloat16Li128ELi8ELi10ELi384ELi7168EEvPS0_PKT_S4_)
        /*0260*/ 	.word	0x0000006e


	//----- nvinfo : EIATTR_FRAME_SIZE
	.align		4
.L_129:
        /*0264*/ 	.byte	0x04, 0x11
        /*0266*/ 	.short	(.L_131 - .L_130)
	.align		4
.L_130:
        /*0268*/ 	.word	index@(_Z30router_gemm_kernel_bf16_outputI13__nv_bfloat16Li128ELi8ELi10ELi384ELi7168EEvPS0_PKT_S4_)
        /*026c*/ 	.word	0x00000000


	//----- nvinfo : EIATTR_REGCOUNT
	.align		4
.L_131:
        /*0270*/ 	.byte	0x04, 0x2f
        /*0272*/ 	.short	(.L_133 - .L_132)
	.align		4
.L_132:
        /*0274*/ 	.word	index@(_Z30router_gemm_kernel_bf16_outputI13__nv_bfloat16Li128ELi8ELi11ELi384ELi7168EEvPS0_PKT_S4_)
        /*0278*/ 	.word	0x0000006e


	//----- nvinfo : EIATTR_FRAME_SIZE
	.align		4
.L_133:
        /*027c*/ 	.byte	0x04, 0x11
        /*027e*/ 	.short	(.L_135 - .L_134)
	.align		4
.L_134:
        /*0280*/ 	.word	index@(_Z30router_gemm_kernel_bf16_outputI13__nv_bfloat16Li128ELi8ELi11ELi384ELi7168EEvPS0_PKT_S4_)
        /*0284*/ 	.word	0x00000000


	//----- nvinfo : EIATTR_REGCOUNT
	.align		4
.L_135:
        /*0288*/ 	.byte	0x04, 0x2f
        /*028a*/ 	.short	(.L_137 - .L_136)
	.align		4
.L_136:
        /*028c*/ 	.word	index@(_Z30router_gemm_kernel_bf16_outputI13__nv_bfloat16Li128ELi8ELi12ELi384ELi7168EEvPS0_PKT_S4_)
        /*0290*/ 	.word	0x0000006c


	//----- nvinfo : EIATTR_FRAME_SIZE
	.align		4
.L_137:
        /*0294*/ 	.byte	0x04, 0x11
        /*0296*/ 	.short	(.L_139 - .L_138)
	.align		4
.L_138:
        /*0298*/ 	.word	index@(_Z30router_gemm_kernel_bf16_outputI13__nv_bfloat16Li128ELi8ELi12ELi384ELi7168EEvPS0_PKT_S4_)
        /*029c*/ 	.word	0x00000000


	//----- nvinfo : EIATTR_REGCOUNT
	.align		4
.L_139:
        /*02a0*/ 	.byte	0x04, 0x2f
        /*02a2*/ 	.short	(.L_141 - .L_140)
	.align		4
.L_140:
        /*02a4*/ 	.word	index@(_Z30router_gemm_kernel_bf16_outputI13__nv_bfloat16Li128ELi8ELi13ELi384ELi7168EEvPS0_PKT_S4_)
        /*02a8*/ 	.word	0x00000075


	//----- nvinfo : EIATTR_FRAME_SIZE
	.align		4
.L_141:
        /*02ac*/ 	.byte	0x04, 0x11
        /*02ae*/ 	.short	(.L_143 - .L_142)
	.align		4
.L_142:
        /*02b0*/ 	.word	index@(_Z30router_gemm_kernel_bf16_outputI13__nv_bfloat16Li128ELi8ELi13ELi384ELi7168EEvPS0_PKT_S4_)
        /*02b4*/ 	.word	0x00000000


	//----- nvinfo : EIATTR_REGCOUNT
	.align		4
.L_143:
        /*02b8*/ 	.byte	0x04, 0x2f
        /*02ba*/ 	.short	(.L_145 - .L_144)
	.align		4
.L_144:
        /*02bc*/ 	.word	index@(_Z30router_gemm_kernel_bf16_outputI13__nv_bfloat16Li128ELi8ELi14ELi384ELi7168EEvPS0_PKT_S4_)
        /*02c0*/ 	.word	0x00000076


	//----- nvinfo : EIATTR_FRAME_SIZE
	.align		4
.L_145:
        /*02c4*/ 	.byte	0x04, 0x11
        /*02c6*/ 	.short	(.L_147 - .L_146)
	.align		4
.L_146:
        /*02c8*/ 	.word	index@(_Z30router_gemm_kernel_bf16_outputI13__nv_bfloat16Li128ELi8ELi14ELi384ELi7168EEvPS0_PKT_S4_)
        /*02cc*/ 	.word	0x00000000


	//----- nvinfo : EIATTR_REGCOUNT
	.align		4
.L_147:
        /*02d0*/ 	.byte	0x04, 0x2f
        /*02d2*/ 	.short	(.L_149 - .L_148)
	.align		4
.L_148:
        /*02d4*/ 	.word	index@(_Z30router_gemm_kernel_bf16_outputI13__nv_bfloat16Li128ELi8ELi15ELi384ELi7168EEvPS0_PKT_S4_)
        /*02d8*/ 	.word	0x00000078


	//----- nvinfo : EIATTR_FRAME_SIZE
	.align		4
.L_149:
        /*02dc*/ 	.byte	0x04, 0x11
        /*02de*/ 	.short	(.L_151 - .L_150)
	.align		4
.L_150:
        /*02e0*/ 	.word	index@(_Z30router_gemm_kernel_bf16_outputI13__nv_bfloat16Li128ELi8ELi15ELi384ELi7168EEvPS0_PKT_S4_)
        /*02e4*/ 	.word	0x00000000


	//----- nvinfo : EIATTR_REGCOUNT
	.align		4
.L_151:
        /*02e8*/ 	.byte	0x04, 0x2f
        /*02ea*/ 	.short	(.L_153 - .L_152)
	.align		4
.L_152:
        /*02ec*/ 	.word	index@(_Z30router_gemm_kernel_bf16_outputI13__nv_bfloat16Li128ELi8ELi16ELi384ELi7168EEvPS0_PKT_S4_)
        /*02f0*/ 	.word	0x00000076


	//----- nvinfo : EIATTR_FRAME_SIZE
	.align		4
.L_153:
        /*02f4*/ 	.byte	0x04, 0x11
        /*02f6*/ 	.short	(.L_155 - .L_154)
	.align		4
.L_154:
        /*02f8*/ 	.word	index@(_Z30router_gemm_kernel_bf16_outputI13__nv_bfloat16Li128ELi8ELi16ELi384ELi7168EEvPS0_PKT_S4_)
        /*02fc*/ 	.word	0x00000000


	//----- nvinfo : EIATTR_MIN_STACK_SIZE
	.align		4
.L_155:
        /*0300*/ 	.byte	0x04, 0x12
        /*0302*/ 	.short	(.L_157 - .L_156)
	.align		4
.L_156:
        /*0304*/ 	.word	index@(_Z30router_gemm_kernel_bf16_outputI13__nv_bfloat16Li128ELi8ELi16ELi384ELi7168EEvPS0_PKT_S4_)
        /*0308*/ 	.word	0x00000000


	//----- nvinfo : EIATTR_MIN_STACK_SIZE
	.align		4
.L_157:
        /*030c*/ 	.byte	0x04, 0x12
        /*030e*/ 	.short	(.L_159 - .L_158)
	.align		4
.L_158:
        /*0310*/ 	.word	index@(_Z30router_gemm_kernel_bf16_outputI13__nv_bfloat16Li128ELi8ELi15ELi384ELi7168EEvPS0_PKT_S4_)
        /*0314*/ 	.word	0x00000000


	//----- nvinfo : EIATTR_MIN_STACK_SIZE
	.align		4
.L_159:
        /*0318*/ 	.byte	0x04, 0x12
        /*031a*/ 	.short	(.L_161 - .L_160)
	.align		4
.L_160:
        /*031c*/ 	.word	index@(_Z30router_gemm_kernel_bf16_outputI13__nv_bfloat16Li128ELi8ELi14ELi384ELi7168EEvPS0_PKT_S4_)
        /*0320*/ 	.word	0x00000000


	//----- nvinfo : EIATTR_MIN_STACK_SIZE
	.align		4
.L_161:
        /*0324*/ 	.byte	0x04, 0x12
        /*0326*/ 	.short	(.L_163 - .L_162)
	.align		4
.L_162:
        /*0328*/ 	.word	index@(_Z30router_gemm_kernel_bf16_outputI13__nv_bfloat16Li128ELi8ELi13ELi384ELi7168EEvPS0_PKT_S4_)
        /*032c*/ 	.word	0x00000000


	//----- nvinfo : EIATTR_MIN_STACK_SIZE
	.align		4
.L_163:
        /*0330*/ 	.byte	0x04, 0x12
        /*0332*/ 	.short	(.L_165 - .L_164)
	.align		4
.L_164:
        /*0334*/ 	.word	index@(_Z30router_gemm_kernel_bf16_outputI13__nv_bfloat16Li128ELi8ELi12ELi384ELi7168EEvPS0_PKT_S4_)
        /*0338*/ 	.word	0x00000000


	//----- nvinfo : EIATTR_MIN_STACK_SIZE
	.align		4
.L_165:
        /*033c*/ 	.byte	0x04, 0x12
        /*033e*/ 	.short	(.L_167 - .L_166)
	.align		4
.L_166:
        /*0340*/ 	.word	index@(_Z30router_gemm_kernel_bf16_outputI13__nv_bfloat16Li128ELi8ELi11ELi384ELi7168EEvPS0_PKT_S4_)
        /*0344*/ 	.word	0x00000000


	//----- nvinfo : EIATTR_MIN_STACK_SIZE
	.align		4
.L_167:
        /*0348*/ 	.byte	0x04, 0x12
        /*034a*/ 	.short	(.L_169 - .L_168)
	.align		4
.L_168:
        /*034c*/ 	.word	index@(_Z30router_gemm_kernel_bf16_outputI13__nv_bfloat16Li128ELi8ELi10ELi384ELi7168EEvPS0_PKT_S4_)
        /*0350*/ 	.word	0x00000000


	//----- nvinfo : EIATTR_MIN_STACK_SIZE
	.align		4
.L_169:
        /*0354*/ 	.byte	0x04, 0x12
        /*0356*/ 	.short	(.L_171 - .L_170)
	.align		4
.L_170:
        /*0358*/ 	.word	index@(_Z30router_gemm_kernel_bf16_outputI13__nv_bfloat16Li128ELi8ELi9ELi384ELi7168EEvPS0_PKT_S4_)
        /*035c*/ 	.word	0x00000000


	//----- nvinfo : EIATTR_MIN_STACK_SIZE
	.align		4
.L_171:
        /*0360*/ 	.byte	0x04, 0x12
        /*0362*/ 	.short	(.L_173 - .L_172)
	.align		4
.L_172:
        /*0364*/ 	.word	index@(_Z30router_gemm_kernel_bf16_outputI13__nv_bfloat16Li128ELi8ELi8ELi384ELi7168EEvPS0_PKT_S4_)
        /*0368*/ 	.word	0x00000000


	//----- nvinfo : EIATTR_MIN_STACK_SIZE
	.align		4
.L_173:
        /*036c*/ 	.byte	0x04, 0x12
        /*036e*/ 	.short	(.L_175 - .L_174)
	.align		4
.L_174:
        /*0370*/ 	.word	index@(_Z30router_gemm_kernel_bf16_outputI13__nv_bfloat16Li128ELi8ELi7ELi384ELi7168EEvPS0_PKT_S4_)
        /*0374*/ 	.word	0x00000000


	//----- nvinfo : EIATTR_MIN_STACK_SIZE
	.align		4
.L_175:
        /*0378*/ 	.byte	0x04, 0x12
        /*037a*/ 	.short	(.L_177 - .L_176)
	.align		4
.L_176:
        /*037c*/ 	.word	index@(_Z30router_gemm_kernel_bf16_outputI13__nv_bfloat16Li128ELi8ELi6ELi384ELi7168EEvPS0_PKT_S4_)
        /*0380*/ 	.word	0x00000000


	//----- nvinfo : EIATTR_MIN_STACK_SIZE
	.align		4
.L_177:
        /*0384*/ 	.byte	0x04, 0x12
        /*0386*/ 	.short	(.L_179 - .L_178)
	.align		4
.L_178:
        /*0388*/ 	.word	index@(_Z30router_gemm_kernel_bf16_outputI13__nv_bfloat16Li128ELi8ELi5ELi384ELi7168EEvPS0_PKT_S4_)
        /*038c*/ 	.word	0x00000000


	//----- nvinfo : EIATTR_MIN_STACK_SIZE
	.align		4
.L_179:
        /*0390*/ 	.byte	0x04, 0x12
        /*0392*/ 	.short	(.L_181 - .L_180)
	.align		4
.L_180:
        /*0394*/ 	.word	index@(_Z30router_gemm_kernel_bf16_outputI13__nv_bfloat16Li128ELi8ELi4ELi384ELi7168EEvPS0_PKT_S4_)
        /*0398*/ 	.word	0x00000000


	//----- nvinfo : EIATTR_MIN_STACK_SIZE
	.align		4
.L_181:
        /*039c*/ 	.byte	0x04, 0x12
        /*039e*/ 	.short	(.L_183 - .L_182)
	.align		4
.L_182:
        /*03a0*/ 	.word	index@(_Z30router_gemm_kernel_bf16_outputI13__nv_bfloat16Li128ELi8ELi3ELi384ELi7168EEvPS0_PKT_S4_)
        /*03a4*/ 	.word	0x00000000


	//----- nvinfo : EIATTR_MIN_STACK_SIZE
	.align		4
.L_183:
        /*03a8*/ 	.byte	0x04, 0x12
        /*03aa*/ 	.short	(.L_185 - .L_184)
	.align		4
.L_184:
        /*03ac*/ 	.word	index@(_Z30router_gemm_kernel_bf16_outputI13__nv_bfloat16Li128ELi8ELi2ELi384ELi7168EEvPS0_PKT_S4_)
        /*03b0*/ 	.word	0x00000000


	//----- nvinfo : EIATTR_MIN_STACK_SIZE
	.align		4
.L_185:
        /*03b4*/ 	.byte	0x04, 0x12
        /*03b6*/ 	.short	(.L_187 - .L_186)
	.align		4
.L_186:
        /*03b8*/ 	.word	index@(_Z30router_gemm_kernel_bf16_outputI13__nv_bfloat16Li128ELi8ELi1ELi384ELi7168EEvPS0_PKT_S4_)
        /*03bc*/ 	.word	0x00000000


	//----- nvinfo : EIATTR_MIN_STACK_SIZE
	.align		4
.L_187:
        /*03c0*/ 	.byte	0x04, 0x12
        /*03c2*/ 	.short	(.L_189 - .L_188)
	.align		4
.L_188:
        /*03c4*/ 	.word	index@(_Z30router_gemm_kernel_bf16_outputI13__nv_bfloat16Li128ELi8ELi16ELi256ELi7168EEvPS0_PKT_S4_)
        /*03c8*/ 	.word	0x00000000


	//----- nvinfo : EIATTR_MIN_STACK_SIZE
	.align		4
.L_189:
        /*03cc*/ 	.byte	0x04, 0x12
        /*03ce*/ 	.short	(.L_191 - .L_190)
	.align		4
.L_190:
        /*03d0*/ 	.word	index@(_Z30router_gemm_kernel_bf16_outputI13__nv_bfloat16Li128ELi8ELi15ELi256ELi7168EEvPS0_PKT_S4_)
        /*03d4*/ 	.word	0x00000000


	//----- nvinfo : EIATTR_MIN_STACK_SIZE
	.align		4
.L_191:
        /*03d8*/ 	.byte	0x04, 0x12
        /*03da*/ 	.short	(.L_193 - .L_192)
	.align		4
.L_192:
        /*03dc*/ 	.word	index@(_Z30router_gemm_kernel_bf16_outputI13__nv_bfloat16Li128ELi8ELi14ELi256ELi7168EEvPS0_PKT_S4_)
        /*03e0*/ 	.word	0x00000000


	//----- nvinfo : EIATTR_MIN_STACK_SIZE
	.align		4
.L_193:
        /*03e4*/ 	.byte	0x04, 0x12
        /*03e6*/ 	.short	(.L_195 - .L_194)
	.align		4
.L_194:
        /*03e8*/ 	.word	index@(_Z30router_gemm_kernel_bf16_outputI13__nv_bfloat16Li128ELi8ELi13ELi256ELi7168EEvPS0_PKT_S4_)
        /*03ec*/ 	.word	0x00000000


	//----- nvinfo : EIATTR_MIN_STACK_SIZE
	.align		4
.L_195:
        /*03f0*/ 	.byte	0x04, 0x12
        /*03f2*/ 	.short	(.L_197 - .L_196)
	.align		4
.L_196:
        /*03f4*/ 	.word	index@(_Z30router_gemm_kernel_bf16_outputI13__nv_bfloat16Li128ELi8ELi12ELi256ELi7168EEvPS0_PKT_S4_)
        /*03f8*/ 	.word	0x00000000


	//----- nvinfo : EIATTR_MIN_STACK_SIZE
	.align		4
.L_197:
        /*03fc*/ 	.byte	0x04, 0x12
        /*03fe*/ 	.short	(.L_199 - .L_198)
	.align		4
.L_198:
        /*0400*/ 	.word	index@(_Z30router_gemm_kernel_bf16_outputI13__nv_bfloat16Li128ELi8ELi11ELi256ELi7168EEvPS0_PKT_S4_)
        /*0404*/ 	.word	0x00000000


	//----- nvinfo : EIATTR_MIN_STACK_SIZE
	.align		4
.L_199:
        /*0408*/ 	.byte	0x04, 0x12
        /*040a*/ 	.short	(.L_201 - .L_200)
	.align		4
.L_200:
        /*040c*/ 	.word	index@(_Z30router_gemm_kernel_bf16_outputI13__nv_bfloat16Li128ELi8ELi10ELi256ELi7168EEvPS0_PKT_S4_)
        /*0410*/ 	.word	0x00000000


	//----- nvinfo : EIATTR_MIN_STACK_SIZE
	.align		4
.L_201:
        /*0414*/ 	.byte	0x04, 0x12
        /*0416*/ 	.short	(.L_203 - .L_202)
	.align		4
.L_202:
        /*0418*/ 	.word	index@(_Z30router_gemm_kernel_bf16_outputI13__nv_bfloat16Li128ELi8ELi9ELi256ELi7168EEvPS0_PKT_S4_)
        /*041c*/ 	.word	0x00000000


	//----- nvinfo : EIATTR_MIN_STACK_SIZE
	.align		4
.L_203:
        /*0420*/ 	.byte	0x04, 0x12
        /*0422*/ 	.short	(.L_205 - .L_204)
	.align		4
.L_204:
        /*0424*/ 	.word	index@(_Z30router_gemm_kernel_bf16_outputI13__nv_bfloat16Li128ELi8ELi8ELi256ELi7168EEvPS0_PKT_S4_)
        /*0428*/ 	.word	0x00000000


	//----- nvinfo : EIATTR_MIN_STACK_SIZE
	.align		4
.L_205:
        /*042c*/ 	.byte	0x04, 0x12
        /*042e*/ 	.short	(.L_207 - .L_206)
	.align		4
.L_206:
        /*0430*/ 	.word	index@(_Z30router_gemm_kernel_bf16_outputI13__nv_bfloat16Li128ELi8ELi7ELi256ELi7168EEvPS0_PKT_S4_)
        /*0434*/ 	.word	0x00000000


	//----- nvinfo : EIATTR_MIN_STACK_SIZE
	.align		4
.L_207:
        /*0438*/ 	.byte	0x04, 0x12
        /*043a*/ 	.short	(.L_209 - .L_208)
	.align		4
.L_208:
        /*043c*/ 	.word	index@(_Z30router_gemm_kernel_bf16_outputI13__nv_bfloat16Li128ELi8ELi6ELi256ELi7168EEvPS0_PKT_S4_)
        /*0440*/ 	.word	0x00000000


	//----- nvinfo : EIATTR_MIN_STACK_SIZE
	.align		4
.L_209:
        /*0444*/ 	.byte	0x04, 0x12
        /*0446*/ 	.short	(.L_211 - .L_210)
	.align		4
.L_210:
        /*0448*/ 	.word	index@(_Z30router_gemm_kernel_bf16_outputI13__nv_bfloat16Li128ELi8ELi5ELi256ELi7168EEvPS0_PKT_S4_)
        /*044c*/ 	.word	0x00000000


	//----- nvinfo : EIATTR_MIN_STACK_SIZE
	.align		4
.L_211:
        /*0450*/ 	.byte	0x04, 0x12
        /*0452*/ 	.short	(.L_213 - .L_212)
	.align		4
.L_212:
        /*0454*/ 	.word	index@(_Z30router_gemm_kernel_bf16_outputI13__nv_bfloat16Li128ELi8ELi4ELi256ELi7168EEvPS0_PKT_S4_)
        /*0458*/ 	.word	0x00000000


	//----- nvinfo : EIATTR_MIN_STACK_SIZE
	.align		4
.L_213:
        /*045c*/ 	.byte	0x04, 0x12
        /*045e*/ 	.short	(.L_215 - .L_214)
	.align		4
.L_214:
        /*0460*/ 	.word	index@(_Z30router_gemm_kernel_bf16_outputI13__nv_bfloat16Li128ELi8ELi3ELi256ELi7168EEvPS0_PKT_S4_)
        /*0464*/ 	.word	0x00000000


	//----- nvinfo : EIATTR_MIN_STACK_SIZE
	.align		4
.L_215:
        /*0468*/ 	.byte	0x04, 0x12
        /*046a*/ 	.short	(.L_217 - .L_216)
	.align		4
.L_216:
        /*046c*/ 	.word	index@(_Z30router_gemm_kernel_bf16_outputI13__nv_bfloat16Li128ELi8ELi2ELi256ELi7168EEvPS0_PKT_S4_)
        /*0470*/ 	.word	0x00000000


	//----- nvinfo : EIATTR_MIN_STACK_SIZE
	.align		4
.L_217:
        /*0474*/ 	.byte	0x04, 0x12
        /*0476*/ 	.short	(.L_219 - .L_218)
	.align		4
.L_218:
        /*0478*/ 	.word	index@(_Z30router_gemm_kernel_bf16_outputI13__nv_bfloat16Li128ELi8ELi1ELi256ELi7168EEvPS0_PKT_S4_)
        /*047c*/ 	.word	0x00000000
.L_219:


//--------------------- .nv.compat                --------------------------
	.section	.nv.compat,"",@"SHT_CUDA_COMPAT_INFO"
	.align	4
        /*0000*/ 	.byte	0x02, 0x09, 0x01, 0x00, 0x02, 0x02, 0x01, 0x00, 0x02, 0x05, 0x05, 0x00, 0x03, 0x07, 0x01, 0x01
        /*0010*/ 	.byte	0x02, 0x03, 0x00, 0x00, 0x02, 0x06, 0x01, 0x00, 0x04, 0x0b, 0x08, 0x00, 0x00, 0x00, 0x00, 0x00
        /*0020*/ 	.byte	0x00, 0x00, 0x00, 0x00


//--------------------- .nv.info._Z30router_gemm_kernel_bf16_outputI13__nv_bfloat16Li128ELi8ELi16ELi384ELi7168EEvPS0_PKT_S4_ --------------------------
	.section	.nv.info._Z30router_gemm_kernel_bf16_outputI13__nv_bfloat16Li128ELi8ELi16ELi384ELi7168EEvPS0_PKT_S4_,"",@"SHT_CUDA_INFO"
	.sectionflags	@""
	.align	4


	//----- nvinfo : EIATTR_CUDA_API_VERSION
	.align		4
        /*0000*/ 	.byte	0x04, 0x37
        /*0002*/ 	.short	(.L_221 - .L_220)
.L_220:
        /*0004*/ 	.word	0x00000082


	//----- nvinfo : EIATTR_KPARAM_INFO
	.align		4
.L_221:
        /*0008*/ 	.byte	0x04, 0x17
        /*000a*/ 	.short	(.L_223 - .L_222)
.L_222:
        /*000c*/ 	.word	0x00000000
        /*0010*/ 	.short	0x0002
        /*0012*/ 	.short	0x0010
        /*0014*/ 	.byte	0x00, 0xf0, 0x21, 0x00


	//----- nvinfo : EIATTR_KPARAM_INFO
	.align		4
.L_223:
        /*0018*/ 	.byte	0x04, 0x17
        /*001a*/ 	.short	(.L_225 - .L_224)
.L_224:
        /*001c*/ 	.word	0x00000000
        /*0020*/ 	.short	0x0001
        /*0022*/ 	.short	0x0008
        /*0024*/ 	.byte	0x00, 0xf0, 0x21, 0x00


	//----- nvinfo : EIATTR_KPARAM_INFO
	.align		4
.L_225:
        /*0028*/ 	.byte	0x04, 0x17
        /*002a*/ 	.short	(.L_227 - .L_226)
.L_226:
        /*002c*/ 	.word	0x00000000
        /*0030*/ 	.short	0x0000
        /*0032*/ 	.short	0x0000
        /*0034*/ 	.byte	0x00, 0xf0, 0x21, 0x00


	//----- nvinfo : EIATTR_SPARSE_MMA_MASK
	.align		4
.L_227:
        /*0038*/ 	.byte	0x03, 0x50
        /*003a*/ 	.short	0x0000


	//----- nvinfo : EIATTR_MAXREG_COUNT
	.align		4
        /*003c*/ 	.byte	0x03, 0x1b
        /*003e*/ 	.short	0x00ff


	//----- nvinfo : EIATTR_NUM_BARRIERS
	.align		4
        /*0040*/ 	.byte	0x02, 0x4c
        /*0042*/ 	.byte	0x01
	.zero		1


	//----- nvinfo : EIATTR_MERCURY_ISA_VERSION
	.align		4
        /*0044*/ 	.byte	0x03, 0x5f
        /*0046*/ 	.short	0x0101


	//----- nvinfo : EIATTR_COOP_GROUP_MASK_REGIDS
	.align		4
        /*0048*/ 	.byte	0x04, 0x29
        /*004a*/ 	.short	(.L_229 - .L_228)


	//   ....[0]....
.L_228:
        /*004c*/ 	.word	0xffffffff


	//   ....[1]....
        /*0050*/ 	.word	0xffffffff


	//   ....[2]....
        /*0054*/ 	.word	0xffffffff


	//   ....[3]....
        /*0058*/ 	.word	0xffffffff


	//   ....[4]....
        /*005c*/ 	.word	0xffffffff


	//   ....[5]....
        /*0060*/ 	.word	0xffffffff


	//   ....[6]....
        /*0064*/ 	.word	0xffffffff


	//   ....[7]....
        /*0068*/ 	.word	0xffffffff


	//   ....[8]....
        /*006c*/ 	.word	0xffffffff


	//   ....[9]....
        /*0070*/ 	.word	0xffffffff


	//   ....[10]....
        /*0074*/ 	.word	0xffffffff


	//   ....[11]....
        /*0078*/ 	.word	0xffffffff


	//   ....[12]....
        /*007c*/ 	.word	0xffffffff


	//   ....[13]....
        /*0080*/ 	.word	0xffffffff


	//   ....[14]....
        /*0084*/ 	.word	0xffffffff


	//   ....[15]....
        /*0088*/ 	.word	0xffffffff


	//   ....[16]....
        /*008c*/ 	.word	0xffffffff


	//   ....[17]....
        /*0090*/ 	.word	0xffffffff


	//   ....[18]....
        /*0094*/ 	.word	0xffffffff


	//   ....[19]....
        /*0098*/ 	.word	0xffffffff


	//   ....[20]....
        /*009c*/ 	.word	0xffffffff


	//   ....[21]....
        /*00a0*/ 	.word	0xffffffff


	//   ....[22]....
        /*00a4*/ 	.word	0xffffffff


	//   ....[23]....
        /*00a8*/ 	.word	0xffffffff


	//   ....[24]....
        /*00ac*/ 	.word	0xffffffff


	//   ....[25]....
        /*00b0*/ 	.word	0xffffffff


	//   ....[26]....
        /*00b4*/ 	.word	0xffffffff


	//   ....[27]....
        /*00b8*/ 	.word	0xffffffff


	//   ....[28]....
        /*00bc*/ 	.word	0xffffffff


	//   ....[29]....
        /*00c0*/ 	.word	0xffffffff


	//   ....[30]....
        /*00c4*/ 	.word	0xffffffff


	//   ....[31]....
        /*00c8*/ 	.word	0xffffffff


	//   ....[32]....
        /*00cc*/ 	.word	0xffffffff


	//   ....[33]....
        /*00d0*/ 	.word	0xffffffff


	//   ....[34]....
        /*00d4*/ 	.word	0xffffffff


	//   ....[35]....
        /*00d8*/ 	.word	0xffffffff


	//   ....[36]....
        /*00dc*/ 	.word	0xffffffff


	//   ....[37]....
        /*00e0*/ 	.word	0xffffffff


	//   ....[38]....
        /*00e4*/ 	.word	0xffffffff


	//   ....[39]....
        /*00e8*/ 	.word	0xffffffff


	//   ....[40]....
        /*00ec*/ 	.word	0xffffffff


	//   ....[41]....
        /*00f0*/ 	.word	0xffffffff


	//   ....[42]....
        /*00f4*/ 	.word	0xffffffff


	//   ....[43]....
        /*00f8*/ 	.word	0xffffffff


	//   ....[44]....
        /*00fc*/ 	.word	0xffffffff


	//   ....[45]....
        /*0100*/ 	.word	0xffffffff


	//   ....[46]....
        /*0104*/ 	.word	0xffffffff


	//   ....[47]....
        /*0108*/ 	.word	0xffffffff


	//   ....[48]....
        /*010c*/ 	.word	0xffffffff


	//   ....[49]....
        /*0110*/ 	.word	0xffffffff


	//   ....[50]....
        /*0114*/ 	.word	0xffffffff


	//   ....[51]....
        /*0118*/ 	.word	0xffffffff


	//   ....[52]....
        /*011c*/ 	.word	0xffffffff


	//   ....[53]....
        /*0120*/ 	.word	0xffffffff


	//   ....[54]....
        /*0124*/ 	.word	0xffffffff


	//   ....[55]....
        /*0128*/ 	.word	0xffffffff


	//   ....[56]....
        /*012c*/ 	.word	0xffffffff


	//   ....[57]....
        /*0130*/ 	.word	0xffffffff


	//   ....[58]....
        /*0134*/ 	.word	0xffffffff


	//   ....[59]....
        /*0138*/ 	.word	0xffffffff


	//   ....[60]....
        /*013c*/ 	.word	0xffffffff


	//   ....[61]....
        /*0140*/ 	.word	0xffffffff


	//   ....[62]....
        /*0144*/ 	.word	0xffffffff


	//   ....[63]....
        /*0148*/ 	.word	0xffffffff


	//   ....[64]....
        /*014c*/ 	.word	0xffffffff


	//   ....[65]....
        /*0150*/ 	.word	0xffffffff


	//   ....[66]....
        /*0154*/ 	.word	0xffffffff


	//   ....[67]....
        /*0158*/ 	.word	0xffffffff


	//   ....[68]....
        /*015c*/ 	.word	0xffffffff


	//   ....[69]....
        /*0160*/ 	.word	0xffffffff


	//   ....[70]....
        /*0164*/ 	.word	0xffffffff


	//   ....[71]....
        /*0168*/ 	.word	0xffffffff


	//   ....[72]....
        /*016c*/ 	.word	0xffffffff


	//   ....[73]....
        /*0170*/ 	.word	0xffffffff


	//   ....[74]....
        /*0174*/ 	.word	0xffffffff


	//   ....[75]....
        /*0178*/ 	.word	0xffffffff


	//   ....[76]....
        /*017c*/ 	.word	0xffffffff


	//   ....[77]....
        /*0180*/ 	.word	0xffffffff


	//   ....[78]....
        /*0184*/ 	.word	0xffffffff


	//   ....[79]....
        /*0188*/ 	.word	0xffffffff


	//----- nvinfo : EIATTR_COOP_GROUP_INSTR_OFFSETS
	.align		4
.L_229:
        /*018c*/ 	.byte	0x04, 0x28
        /*018e*/ 	.short	(.L_231 - .L_230)


	//   ....[0]....
.L_230:
        /*0190*/ 	.word	0x00007fb0


	//   ....[1]....
        /*0194*/ 	.word	0x000080f0


	//   ....[2]....
        /*0198*/ 	.word	0x00008380


	//   ....[3]....
        /*019c*/ 	.word	0x000085b0


	//   ....[4]....
        /*01a0*/ 	.word	0x00008670


	//   ....[5]....
        /*01a4*/ 	.word	0x00008770


	//   ....[6]....
        /*01a8*/ 	.word	0x00008890


	//   ....[7]....
        /*01ac*/ 	.word	0x00009ab0


	//   ....[8]....
        /*01b0*/ 	.word	0x00009ac0


	//   ....[9]....
        /*01b4*/ 	.word	0x00009ad0


	//   ....[10]....
        /*01b8*/ 	.word	0x00009ae0


	//   ....[11]....
        /*01bc*/ 	.word	0x00009af0


	//   ....[12]....
        /*01c0*/ 	.word	0x00009b00


	//   ....[13]....
        /*01c4*/ 	.word	0x00009b10


	//   ....[14]....
        /*01c8*/ 	.word	0x00009b20


	//   ....[15]....
        /*01cc*/ 	.word	0x00009b30


	//   ....[16]....
        /*01d0*/ 	.word	0x00009b40


	//   ....[17]....
        /*01d4*/ 	.word	0x00009b50


	//   ....[18]....
        /*01d8*/ 	.word	0x00009b60


	//   ....[19]....
        /*01dc*/ 	.word	0x00009b70


	//   ....[20]....
        /*01e0*/ 	.word	0x00009b80


	//   ....[21]....
        /*01e4*/ 	.word	0x00009c70


	//   ....[22]....
        /*01e8*/ 	.word	0x00009c80


	//   ....[23]....
        /*01ec*/ 	.word	0x00009c90


	//   ....[24]....
        /*01f0*/ 	.word	0x00009ca0


	//   ....[25]....
        /*01f4*/ 	.word	0x00009cb0


	//   ....[26]....
        /*01f8*/ 	.word	0x00009cc0


	//   ....[27]....
        /*01fc*/ 	.word	0x00009cd0


	//   ....[28]....
        /*0200*/ 	.word	0x00009ce0


	//   ....[29]....
        /*0204*/ 	.word	0x00009cf0


	//   ....[30]....
        /*0208*/ 	.word	0x00009d00


	//   ....[31]....
        /*020c*/ 	.word	0x00009d10


	//   ....[32]....
        /*0210*/ 	.word	0x00009d20


	//   ....[33]....
        /*0214*/ 	.word	0x00009d30


	//   ....[34]....
        /*0218*/ 	.word	0x00009d40


	//   ....[35]....
        /*021c*/ 	.word	0x00009d50


	//   ....[36]....
        /*0220*/ 	.word	0x00009e40


	//   ....[37]....
        /*0224*/ 	.word	0x00009e60


	//   ....[38]....
        /*0228*/ 	.word	0x00009e70


	//   ....[39]....
        /*022c*/ 	.word	0x00009e80


	//   ....[40]....
        /*0230*/ 	.word	0x00009e90


	//   ....[41]....
        /*0234*/ 	.word	0x00009ea0


	//   ....[42]....
        /*0238*/ 	.word	0x00009eb0


	//   ....[43]....
        /*023c*/ 	.word	0x00009ec0


	//   ....[44]....
        /*0240*/ 	.word	0x00009ed0


	//   ....[45]....
        /*0244*/ 	.word	0x00009ee0


	//   ....[46]....
        /*0248*/ 	.word	0x00009ef0


	//   ....[47]....
        /*024c*/ 	.word	0x00009f00


	//   ....[48]....
        /*0250*/ 	.word	0x00009f10


	//   ....[49]....
        /*0254*/ 	.word	0x00009f20


	//   ....[50]....
        /*0258*/ 	.word	0x00009f30


	//   ....[51]....
        /*025c*/ 	.word	0x0000a020


	//   ....[52]....
        /*0260*/ 	.word	0x0000a040


	//   ....[53]....
        /*0264*/ 	.word	0x0000a050


	//   ....[54]....
        /*0268*/ 	.word	0x0000a060


	//   ....[55]....
        /*026c*/ 	.word	0x0000a070


	//   ....[56]....
        /*0270*/ 	.word	0x0000a080


	//   ....[57]....
        /*0274*/ 	.word	0x0000a090


	//   ....[58]....
        /*0278*/ 	.word	0x0000a0a0


	//   ....[59]....
        /*027c*/ 	.word	0x0000a0b0


	//   ....[60]....
        /*0280*/ 	.word	0x0000a0c0


	//   ....[61]....
        /*0284*/ 	.word	0x0000a0d0


	//   ....[62]....
        /*0288*/ 	.word	0x0000a0e0


	//   ....[63]....
        /*028c*/ 	.word	0x0000a0f0


	//   ....[64]....
        /*0290*/ 	.word	0x0000a100


	//   ....[65]....
        /*0294*/ 	.word	0x0000a110


	//   ....[66]....
        /*0298*/ 	.word	0x0000a210


	//   ....[67]....
        /*029c*/ 	.word	0x0000a230


	//   ....[68]....
        /*02a0*/ 	.word	0x0000a240


	//   ....[69]....
        /*02a4*/ 	.word	0x0000a250


	//   ....[70]....
        /*02a8*/ 	.word	0x0000a260


	//   ....[71]....
        /*02ac*/ 	.word	0x0000a270


	//   ....[72]....
        /*02b0*/ 	.word	0x0000a280


	//   ....[73]....
        /*02b4*/ 	.word	0x0000a290


	//   ....[74]....
        /*02b8*/ 	.word	0x0000a2a0


	//   ....[75]....
        /*02bc*/ 	.word	0x0000a2b0


	//   ....[76]....
        /*02c0*/ 	.word	0x0000a2c0


	//   ....[77]....
        /*02c4*/ 	.word	0x0000a2d0


	//   ....[78]....
        /*02c8*/ 	.word	0x0000a2e0


	//   ....[79]....
        /*02cc*/ 	.word	0x0000a2f0


	//----- nvinfo : EIATTR_EXIT_INSTR_OFFSETS
	.align		4
.L_231:
        /*02d0*/ 	.byte	0x04, 0x1c
        /*02d2*/ 	.short	(.L_233 - .L_232)


	//   ....[0]....
.L_232:
        /*02d4*/ 	.word	0x0000acf0


	//----- nvinfo : EIATTR_MAX_THREADS
	.align		4
.L_233:
        /*02d8*/ 	.byte	0x04, 0x05
        /*02da*/ 	.short	(.L_235 - .L_234)
.L_234:
        /*02dc*/ 	.word	0x00000080
        /*02e0*/ 	.word	0x00000001
        /*02e4*/ 	.word	0x00000001


	//----- nvinfo : EIATTR_CRS_STACK_SIZE
	.align		4
.L_235:
        /*02e8*/ 	.byte	0x04, 0x1e
        /*02ea*/ 	.short	(.L_237 - .L_236)
.L_236:
        /*02ec*/ 	.word	0x00000000


	//----- nvinfo : EIATTR_CBANK_PARAM_SIZE
	.align		4
.L_237:
        /*02f0*/ 	.byte	0x03, 0x19
        /*02f2*/ 	.short	0x0018


	//----- nvinfo : EIATTR_PARAM_CBANK
	.align		4
        /*02f4*/ 	.byte	0x04, 0x0a
        /*02f6*/ 	.short	(.L_239 - .L_238)
	.align		4
.L_238:
        /*02f8*/ 	.word	index@(.nv.constant0._Z30router_gemm_kernel_bf16_outputI13__nv_bfloat16Li128ELi8ELi16ELi384ELi7168EEvPS0_PKT_S4_)
        /*02fc*/ 	.short	0x0210
        /*02fe*/ 	.short	0x0018


	//----- nvinfo : EIATTR_SW_WAR
	.align		4
.L_239:
        /*0300*/ 	.byte	0x04, 0x36
        /*0302*/ 	.short	(.L_241 - .L_240)
.L_240:
        /*0304*/ 	.word	0x00000008
.L_241:


//--------------------- .nv.info._Z30router_gemm_kernel_bf16_outputI13__nv_bfloat16Li128ELi8ELi15ELi384ELi7168EEvPS0_PKT_S4_ --------------------------
	.section	.nv.info._Z30router_gemm_kernel_bf16_outputI13__nv_bfloat16Li128ELi8ELi15ELi384ELi7168EEvPS0_PKT_S4_,"",@"SHT_CUDA_INFO"
	.sectionflags	@""
	.align	4


	//----- nvinfo : EIATTR_CUDA_API_VERSION
	.align		4
        /*0000*/ 	.byte	0x04, 0x37
        /*0002*/ 	.short	(.L_243 - .L_242)
.L_242:
        /*0004*/ 	.word	0x00000082


	//----- nvinfo : EIATTR_KPARAM_INFO
	.align		4
.L_243:
        /*0008*/ 	.byte	0x04, 0x17
        /*000a*/ 	.short	(.L_245 - .L_244)
.L_244:
        /*000c*/ 	.word	0x00000000
        /*0010*/ 	.short	0x0002
        /*0012*/ 	.short	0x0010
        /*0014*/ 	.byte	0x00, 0xf0, 0x21, 0x00


	//----- nvinfo : EIATTR_KPARAM_INFO
	.align		4
.L_245:
        /*0018*/ 	.byte	0x04, 0x17
        /*001a*/ 	.short	(.L_247 - .L_246)
.L_246:
        /*001c*/ 	.word	0x00000000
        /*0020*/ 	.short	0x0001
        /*0022*/ 	.short	0x0008
        /*0024*/ 	.byte	0x00, 0xf0, 0x21, 0x00


	//----- nvinfo : EIATTR_KPARAM_INFO
	.align		4
.L_247:
        /*0028*/ 	.byte	0x04, 0x17
        /*002a*/ 	.short	(.L_249 - .L_248)
.L_248:
        /*002c*/ 	.word	0x00000000
        /*0030*/ 	.short	0x0000
        /*0032*/ 	.short	0x0000
        /*0034*/ 	.byte	0x00, 0xf0, 0x21, 0x00


	//----- nvinfo : EIATTR_SPARSE_MMA_MASK
	.align		4
.L_249:
        /*0038*/ 	.byte	0x03, 0x50
        /*003a*/ 	.short	0x0000


	//----- nvinfo : EIATTR_MAXREG_COUNT
	.align		4
        /*003c*/ 	.byte	0x03, 0x1b
        /*003e*/ 	.short	0x00ff


	//----- nvinfo : EIATTR_NUM_BARRIERS
	.align		4
        /*0040*/ 	.byte	0x02, 0x4c
        /*0042*/ 	.byte	0x01
	.zero		1


	//----- nvinfo : EIATTR_MERCURY_ISA_VERSION
	.align		4
        /*0044*/ 	.byte	0x03, 0x5f
        /*0046*/ 	.short	0x0101


	//----- nvinfo : EIATTR_COOP_GROUP_MASK_REGIDS
	.align		4
        /*0048*/ 	.byte	0x04, 0x29
        /*004a*/ 	.short	(.L_251 - .L_250)


	//   ....[0]....
.L_250:
        /*004c*/ 	.word	0xffffffff


	//   ....[1]....
        /*0050*/ 	.word	0xffffffff


	//   ....[2]....
        /*0054*/ 	.word	0xffffffff


	//   ....[3]....
        /*0058*/ 	.word	0xffffffff


	//   ....[4]....
        /*005c*/ 	.word	0xffffffff


	//   ....[5]....
        /*0060*/ 	.word	0xffffffff


	//   ....[6]....
        /*0064*/ 	.word	0xffffffff


	//   ....[7]....
        /*0068*/ 	.word	0xffffffff


	//   ....[8]....
        /*006c*/ 	.word	0xffffffff


	//   ....[9]....
        /*0070*/ 	.word	0xffffffff


	//   ....[10]....
        /*0074*/ 	.word	0xffffffff


	//   ....[11]....
        /*0078*/ 	.word	0xffffffff


	//   ....[12]....
        /*007c*/ 	.word	0xffffffff


	//   ....[13]....
        /*0080*/ 	.word	0xffffffff


	//   ....[14]....
        /*0084*/ 	.word	0xffffffff


	//   ....[15]....
        /*0088*/ 	.word	0xffffffff


	//   ....[16]....
        /*008c*/ 	.word	0xffffffff


	//   ....[17]....
        /*0090*/ 	.word	0xffffffff


	//   ....[18]....
        /*0094*/ 	.word	0xffffffff


	//   ....[19]....
        /*0098*/ 	.word	0xffffffff


	//   ....[20]....
        /*009c*/ 	.word	0xffffffff


	//   ....[21]....
        /*00a0*/ 	.word	0xffffffff


	//   ....[22]....
        /*00a4*/ 	.word	0xffffffff


	//   ....[23]....
        /*00a8*/ 	.word	0xffffffff


	//   ....[24]....
        /*00ac*/ 	.word	0xffffffff


	//   ....[25]....
        /*00b0*/ 	.word	0xffffffff


	//   ....[26]....
        /*00b4*/ 	.word	0xffffffff


	//   ....[27]....
        /*00b8*/ 	.word	0xffffffff


	//   ....[28]....
        /*00bc*/ 	.word	0xffffffff


	//   ....[29]....
        /*00c0*/ 	.word	0xffffffff


	//   ....[30]....
        /*00c4*/ 	.word	0xffffffff


	//   ....[31]....
        /*00c8*/ 	.word	0xffffffff


	//   ....[32]....
        /*00cc*/ 	.word	0xffffffff


	//   ....[33]....
        /*00d0*/ 	.word	0xffffffff


	//   ....[34]....
        /*00d4*/ 	.word	0xffffffff


	//   ....[35]....
        /*00d8*/ 	.word	0xffffffff


	//   ....[36]....
        /*00dc*/ 	.word	0xffffffff


	//   ....[37]....
        /*00e0*/ 	.word	0xffffffff


	//   ....[38]....
        /*00e4*/ 	.word	0xffffffff


	//   ....[39]....
        /*00e8*/ 	.word	0xffffffff


	//   ....[40]....
        /*00ec*/ 	.word	0xffffffff


	//   ....[41]....
        /*00f0*/ 	.word	0xffffffff


	//   ....[42]....
        /*00f4*/ 	.word	0xffffffff


	//   ....[43]....
        /*00f8*/ 	.word	0xffffffff


	//   ....[44]....
        /*00fc*/ 	.word	0xffffffff


	//   ....[45]....
        /*0100*/ 	.word	0xffffffff


	//   ....[46]....
        /*0104*/ 	.word	0xffffffff


	//   ....[47]....
        /*0108*/ 	.word	0xffffffff


	//   ....[48]....
        /*010c*/ 	.word	0xffffffff


	//   ....[49]....
        /*0110*/ 	.word	0xffffffff


	//   ....[50]....
        /*0114*/ 	.word	0xffffffff


	//   ....[51]....
        /*0118*/ 	.word	0xffffffff


	//   ....[52]....
        /*011c*/ 	.word	0xffffffff


	//   ....[53]....
        /*0120*/ 	.word	0xffffffff


	//   ....[54]....
        /*0124*/ 	.word	0xffffffff


	//   ....[55]....
        /*0128*/ 	.word	0xffffffff


	//   ....[56]....
        /*012c*/ 	.word	0xffffffff


	//   ....[57]....
        /*0130*/ 	.word	0xffffffff


	//   ....[58]....
        /*0134*/ 	.word	0xffffffff


	//   ....[59]....
        /*0138*/ 	.word	0xffffffff


	//   ....[60]....
        /*013c*/ 	.word	0xffffffff


	//   ....[61]....
        /*0140*/ 	.word	0xffffffff


	//   ....[62]....
        /*0144*/ 	.word	0xffffffff


	//   ....[63]....
        /*0148*/ 	.word	0xffffffff


	//   ....[64]....
        /*014c*/ 	.word	0xffffffff


	//   ....[65]....
        /*0150*/ 	.word	0xffffffff


	//   ....[66]....
        /*0154*/ 	.word	0xffffffff


	//   ....[67]....
        /*0158*/ 	.word	0xffffffff


	//   ....[68]....
        /*015c*/ 	.word	0xffffffff


	//   ....[69]....
        /*0160*/ 	.word	0xffffffff


	//   ....[70]....
        /*0164*/ 	.word	0xffffffff


	//   ....[71]....
        /*0168*/ 	.word	0xffffffff


	//   ....[72]....
        /*016c*/ 	.word	0xffffffff


	//   ....[73]....
        /*0170*/ 	.word	0xffffffff


	//   ....[74]....
        /*0174*/ 	.word	0xffffffff


	//----- nvinfo : EIATTR_COOP_GROUP_INSTR_OFFSETS
	.align		4
.L_251:
        /*0178*/ 	.byte	0x04, 0x28
        /*017a*/ 	.short	(.L_253 - .L_252)


	//   ....[0]....
.L_252:
        /*017c*/ 	.word	0x000080e0


	//   ....[1]....
        /*0180*/ 	.word	0x00008600


	//   ....[2]....
        /*0184*/ 	.word	0x00008840


	//   ....[3]....
        /*0188*/ 	.word	0x000088a0


	//   ....[4]....
        /*018c*/ 	.word	0x000088d0


	//   ....[5]....
        /*0190*/ 	.word	0x00008910


	//   ....[6]....
        /*0194*/ 	.word	0x00008a30


	//   ....[7]....
        /*0198*/ 	.word	0x00008d50


	//   ....[8]....
        /*019c*/ 	.word	0x00009000


	//   ....[9]....
        /*01a0*/ 	.word	0x00009040


	//   ....[10]....
        /*01a4*/ 	.word	0x000091b0


	//   ....[11]....
        /*01a8*/ 	.word	0x000091c0


	//   ....[12]....
        /*01ac*/ 	.word	0x000091d0


	//   ....[13]....
        /*01b0*/ 	.word	0x000091e0


	//   ....[14]....
        /*01b4*/ 	.word	0x000091f0


	//   ....[15]....
        /*01b8*/ 	.word	0x00009200


	//   ....[16]....
        /*01bc*/ 	.word	0x00009210


	//   ....[17]....
        /*01c0*/ 	.word	0x00009220


	//   ....[18]....
        /*01c4*/ 	.word	0x00009230


	//   ....[19]....
        /*01c8*/ 	.word	0x000092a0


	//   ....[20]....
        /*01cc*/ 	.word	0x000092c0


	//   ....[21]....
        /*01d0*/ 	.word	0x000092e0


	//   ....[22]....
        /*01d4*/ 	.word	0x00009300


	//   ....[23]....
        /*01d8*/ 	.word	0x00009310


	//   ....[24]....
        /*01dc*/ 	.word	0x00009320


	//   ....[25]....
        /*01e0*/ 	.word	0x00009330


	//   ....[26]....
        /*01e4*/ 	.word	0x00009340


	//   ....[27]....
        /*01e8*/ 	.word	0x00009350


	//   ....[28]....
        /*01ec*/ 	.word	0x00009360


	//   ....[29]....
        /*01f0*/ 	.word	0x00009370


	//   ....[30]....
        /*01f4*/ 	.word	0x00009380


	//   ....[31]....
        /*01f8*/ 	.word	0x00009390


	//   ....[32]....
        /*01fc*/ 	.word	0x000093a0


	//   ....[33]....
        /*0200*/ 	.word	0x00009460


	//   ....[34]....
        /*0204*/ 	.word	0x00009480


	//   ....[35]....
        /*0208*/ 	.word	0x000094a0


	//   ....[36]....
        /*020c*/ 	.word	0x000094b0


	//   ....[37]....
        /*0210*/ 	.word	0x000094c0


	//   ....[38]....
        /*0214*/ 	.word	0x000094d0


	//   ....[39]....
        /*0218*/ 	.word	0x000094e0


	//   ....[40]....
        /*021c*/ 	.word	0x000094f0


	//   ....[41]....
        /*0220*/ 	.word	0x00009500


	//   ....[42]....
        /*0224*/ 	.word	0x00009510


	//   ....[43]....
        /*0228*/ 	.word	0x00009520


	//   ....[44]....
        /*022c*/ 	.word	0x00009530


	//   ....[45]....
        /*0230*/ 	.word	0x00009550


	//   ....[46]....
        /*0234*/ 	.word	0x00009620


	//   ....[47]....
        /*0238*/ 	.word	0x00009630


	//   ....[48]....
        /*023c*/ 	.word	0x00009640


	//   ....[49]....
        /*0240*/ 	.word	0x00009650


	//   ....[50]....
        /*0244*/ 	.word	0x00009660


	//   ....[51]....
        /*0248*/ 	.word	0x00009670


	//   ....[52]....
        /*024c*/ 	.word	0x00009680


	//   ....[53]....
        /*0250*/ 	.word	0x00009690


	//   ....[54]....
        /*0254*/ 	.word	0x000096a0


	//   ....[55]....
        /*0258*/ 	.word	0x000096b0


	//   ....[56]....
        /*025c*/ 	.word	0x000096c0


	//   ....[57]....
        /*0260*/ 	.word	0x000096d0


	//   ....[58]....
        /*0264*/ 	.word	0x000096e0


	//   ....[59]....
        /*0268*/ 	.word	0x000096f0


	//   ....[60]....
        /*026c*/ 	.word	0x00009710


	//   ....[61]....
        /*0270*/ 	.word	0x00009820


	//   ....[62]....
        /*0274*/ 	.word	0x00009830


	//   ....[63]....
        /*0278*/ 	.word	0x00009840


	//   ....[64]....
        /*027c*/ 	.word	0x00009850


	//   ....[65]....
        /*0280*/ 	.word	0x00009860


	//   ....[66]....
        /*0284*/ 	.word	0x00009870


	//   ....[67]....
        /*0288*/ 	.word	0x00009880


	//   ....[68]....
        /*028c*/ 	.word	0x00009890


	//   ....[69]....
        /*0290*/ 	.word	0x000098a0


	//   ....[70]....
        /*0294*/ 	.word	0x000098b0


	//   ....[71]....
        /*0298*/ 	.word	0x000098c0


	//   ....[72]....
        /*029c*/ 	.word	0x000098d0


	//   ....[73]....
        /*02a0*/ 	.word	0x000098e0


	//   ....[74]....
        /*02a4*/ 	.word	0x000098f0


	//----- nvinfo : EIATTR_EXIT_INSTR_OFFSETS
	.align		4
.L_253:
        /*02a8*/ 	.byte	0x04, 0x1c
        /*02aa*/ 	.short	(.L_255 - .L_254)


	//   ....[0]....
.L_254:
        /*02ac*/ 	.word	0x0000a280


	//----- nvinfo : EIATTR_MAX_THREADS
	.align		4
.L_255:
        /*02b0*/ 	.byte	0x04, 0x05
        /*02b2*/ 	.short	(.L_257 - .L_256)
.L_256:
        /*02b4*/ 	.word	0x00000080
        /*02b8*/ 	.word	0x00000001
        /*02bc*/ 	.word	0x00000001


	//----- nvinfo : EIATTR_CRS_STACK_SIZE
	.align		4
.L_257:
        /*02c0*/ 	.byte	0x04, 0x1e
        /*02c2*/ 	.short	(.L_259 - .L_258)
.L_258:
        /*02c4*/ 	.word	0x00000000


	//----- nvinfo : EIATTR_CBANK_PARAM_SIZE
	.align		4
.L_259:
        /*02c8*/ 	.byte	0x03, 0x19
        /*02ca*/ 	.short	0x0018


	//----- nvinfo : EIATTR_PARAM_CBANK
	.align		4
        /*02cc*/ 	.byte	0x04, 0x0a
        /*02ce*/ 	.short	(.L_261 - .L_260)
	.align		4
.L_260:
        /*02d0*/ 	.word	index@(.nv.constant0._Z30router_gemm_kernel_bf16_outputI13__nv_bfloat16Li128ELi8ELi15ELi384ELi7168EEvPS0_PKT_S4_)
        /*02d4*/ 	.short	0x0210
        /*02d6*/ 	.short	0x0018


	//----- nvinfo : EIATTR_SW_WAR
	.align		4
.L_261:
        /*02d8*/ 	.byte	0x04, 0x36
        /*02da*/ 	.short	(.L_263 - .L_262)
.L_262:
        /*02dc*/ 	.word	0x00000008
.L_263:


//--------------------- .nv.info._Z30router_gemm_kernel_bf16_outputI13__nv_bfloat16Li128ELi8ELi14ELi384ELi7168EEvPS0_PKT_S4_ --------------------------
	.section	.nv.info._Z30router_gemm_kernel_bf16_outputI13__nv_bfloat16Li128ELi8ELi14ELi384ELi7168EEvPS0_PKT_S4_,"",@"SHT_CUDA_INFO"
	.sectionflags	@""
	.align	4


	//----- nvinfo : EIATTR_CUDA_API_VERSION
	.align		4
        /*0000*/ 	.byte	0x04, 0x37
        /*0002*/ 	.short	(.L_265 - .L_264)
.L_264:
        /*0004*/ 	.word	0x00000082


	//----- nvinfo : EIATTR_KPARAM_INFO
	.align		4
.L_265:
        /*0008*/ 	.byte	0x04, 0x17
        /*000a*/ 	.short	(.L_267 - .L_266)
.L_266:
        /*000c*/ 	.word	0x00000000
        /*0010*/ 	.short	0x0002
        /*0012*/ 	.short	0x0010
        /*0014*/ 	.byte	0x00, 0xf0, 0x21, 0x00


	//----- nvinfo : EIATTR_KPARAM_INFO
	.align		4
.L_267:
        /*0018*/ 	.byte	0x04, 0x17
        /*001a*/ 	.short	(.L_269 - .L_268)
.L_268:
        /*001c*/ 	.word	0x00000000
        /*0020*/ 	.short	0x0001
        /*0022*/ 	.short	0x0008
        /*0024*/ 	.byte	0x00, 0xf0, 0x21, 0x00


	//----- nvinfo : EIATTR_KPARAM_INFO
	.align		4
.L_269:
        /*0028*/ 	.byte	0x04, 0x17
        /*002a*/ 	.short	(.L_271 - .L_270)
.L_270:
        /*002c*/ 	.word	0x00000000
        /*0030*/ 	.short	0x0000
        /*0032*/ 	.short	0x0000
        /*0034*/ 	.byte	0x00, 0xf0, 0x21, 0x00


	//----- nvinfo : EIATTR_SPARSE_MMA_MASK
	.align		4
.L_271:
        /*0038*/ 	.byte	0x03, 0x50
        /*003a*/ 	.short	0x0000


	//----- nvinfo : EIATTR_MAXREG_COUNT
	.align		4
        /*003c*/ 	.byte	0x03, 0x1b
        /*003e*/ 	.short	0x00ff


	//----- nvinfo : EIATTR_NUM_BARRIERS
	.align		4
        /*0040*/ 	.byte	0x02, 0x4c
        /*0042*/ 	.byte	0x01
	.zero		1


	//----- nvinfo : EIATTR_MERCURY_ISA_VERSION
	.align		4
        /*0044*/ 	.byte	0x03, 0x5f
        /*0046*/ 	.short	0x0101


	//----- nvinfo : EIATTR_COOP_GROUP_MASK_REGIDS
	.align		4
        /*0048*/ 	.byte	0x04, 0x29
        /*004a*/ 	.short	(.L_273 - .L_272)


	//   ....[0]....
.L_272:
        /*004c*/ 	.word	0xffffffff


	//   ....[1]....
        /*0050*/ 	.word	0xffffffff


	//   ....[2]....
        /*0054*/ 	.word	0xffffffff


	//   ....[3]....
        /*0058*/ 	.word	0xffffffff


	//   ....[4]....
        /*005c*/ 	.word	0xffffffff


	//   ....[5]....
        /*0060*/ 	.word	0xffffffff


	//   ....[6]....
        /*0064*/ 	.word	0xffffffff


	//   ....[7]....
        /*0068*/ 	.word	0xffffffff


	//   ....[8]....
        /*006c*/ 	.word	0xffffffff


	//   ....[9]....
        /*0070*/ 	.word	0xffffffff


	//   ....[10]....
        /*0074*/ 	.word	0xffffffff


	//   ....[11]....
        /*0078*/ 	.word	0xffffffff


	//   ....[12]....
        /*007c*/ 	.word	0xffffffff


	//   ....[13]....
        /*0080*/ 	.word	0xffffffff


	//   ....[14]....
        /*0084*/ 	.word	0xffffffff


	//   ....[15]....
        /*0088*/ 	.word	0xffffffff


	//   ....[16]....
        /*008c*/ 	.word	0xffffffff


	//   ....[17]....
        /*0090*/ 	.word	0xffffffff


	//   ....[18]....
        /*0094*/ 	.word	0xffffffff


	//   ....[19]....
        /*0098*/ 	.word	0xffffffff


	//   ....[20]....
        /*009c*/ 	.word	0xffffffff


	//   ....[21]....
        /*00a0*/ 	.word	0xffffffff


	//   ....[22]....
        /*00a4*/ 	.word	0xffffffff


	//   ....[23]....
        /*00a8*/ 	.word	0xffffffff


	//   ....[24]....
        /*00ac*/ 	.word	0xffffffff


	//   ....[25]....
        /*00b0*/ 	.word	0xffffffff


	//   ....[26]....
        /*00b4*/ 	.word	0xffffffff


	//   ....[27]....
        /*00b8*/ 	.word	0xffffffff


	//   ....[28]....
        /*00bc*/ 	.word	0xffffffff


	//   ....[29]....
        /*00c0*/ 	.word	0xffffffff


	//   ....[30]....
        /*00c4*/ 	.word	0xffffffff


	//   ....[31]....
        /*00c8*/ 	.word	0xffffffff


	//   ....[32]....
        /*00cc*/ 	.word	0xffffffff


	//   ....[33]....
        /*00d0*/ 	.word	0xffffffff


	//   ....[34]....
        /*00d4*/ 	.word	0xffffffff


	//   ....[35]....
        /*00d8*/ 	.word	0xffffffff


	//   ....[36]....
        /*00dc*/ 	.word	0xffffffff


	//   ....[37]....
        /*00e0*/ 	.word	0xffffffff


	//   ....[38]....
        /*00e4*/ 	.word	0xffffffff


	//   ....[39]....
        /*00e8*/ 	.word	0xffffffff


	//   ....[40]....
        /*00ec*/ 	.word	0xffffffff


	//   ....[41]....
        /*00f0*/ 	.word	0xffffffff


	//   ....[42]....
        /*00f4*/ 	.word	0xffffffff


	//   ....[43]....
        /*00f8*/ 	.word	0xffffffff


	//   ....[44]....
        /*00fc*/ 	.word	0xffffffff


	//   ....[45]....
        /*0100*/ 	.word	0xffffffff


	//   ....[46]....
        /*0104*/ 	.word	0xffffffff


	//   ....[47]....
        /*0108*/ 	.word	0xffffffff


	//   ....[48]....
        /*010c*/ 	.word	0xffffffff


	//   ....[49]....
        /*0110*/ 	.word	0xffffffff


	//   ....[50]....
        /*0114*/ 	.word	0xffffffff


	//   ....[51]....
        /*0118*/ 	.word	0xffffffff


	//   ....[52]....
        /*011c*/ 	.word	0xffffffff


	//   ....[53]....
        /*0120*/ 	.word	0xffffffff


	//   ....[54]....
        /*0124*/ 	.word	0xffffffff


	//   ....[55]....
        /*0128*/ 	.word	0xffffffff


	//   ....[56]....
        /*012c*/ 	.word	0xffffffff


	//   ....[57]....
        /*0130*/ 	.word	0xffffffff


	//   ....[58]....
        /*0134*/ 	.word	0xffffffff


	//   ....[59]....
        /*0138*/ 	.word	0xffffffff


	//   ....[60]....
        /*013c*/ 	.word	0xffffffff


	//   ....[61]....
        /*0140*/ 	.word	0xffffffff


	//   ....[62]....
        /*0144*/ 	.word	0xffffffff


	//   ....[63]....
        /*0148*/ 	.word	0xffffffff


	//   ....[64]....
        /*014c*/ 	.word	0xffffffff


	//   ....[65]....
        /*0150*/ 	.word	0xffffffff


	//   ....[66]....
        /*0154*/ 	.word	0xffffffff


	//   ....[67]....
        /*0158*/ 	.word	0xffffffff


	//   ....[68]....
        /*015c*/ 	.word	0xffffffff


	//   ....[69]....
        /*0160*/ 	.word	0xffffffff


	//----- nvinfo : EIATTR_COOP_GROUP_INSTR_OFFSETS
	.align		4
.L_273:
        /*0164*/ 	.byte	0x04, 0x28
        /*0166*/ 	.short	(.L_275 - .L_274)


	//   ....[0]....
.L_274:
        /*0168*/ 	.word	0x00007620


	//   ....[1]....
        /*016c*/ 	.word	0x00007ee0


	//   ....[2]....
        /*0170*/ 	.word	0x00007f30


	//   ....[3]....
        /*0174*/ 	.word	0x00007f40


	//   ....[4]....
        /*0178*/ 	.word	0x00007f70


	//   ....[5]....
        /*017c*/ 	.word	0x00007f80


	//   ....[6]....
        /*0180*/ 	.word	0x00007fb0


	//   ....[7]....
        /*0184*/ 	.word	0x00008820


	//   ....[8]....
        /*0188*/ 	.word	0x00008830


	//   ....[9]....
        /*018c*/ 	.word	0x00008840


	//   ....[10]....
        /*0190*/ 	.word	0x00008850


	//   ....[11]....
        /*0194*/ 	.word	0x00008860


	//   ....[12]....
        /*0198*/ 	.word	0x00008870


	//   ....[13]....
        /*019c*/ 	.word	0x00008880


	//   ....[14]....
        /*01a0*/ 	.word	0x00008890


	//   ....[15]....
        /*01a4*/ 	.word	0x000088a0


	//   ....[16]....
        /*01a8*/ 	.word	0x00008930


	//   ....[17]....
        /*01ac*/ 	.word	0x00008950


	//   ....[18]....
        /*01b0*/ 	.word	0x00008960


	//   ....[19]....
        /*01b4*/ 	.word	0x00008970


	//   ....[20]....
        /*01b8*/ 	.word	0x00008980


	//   ....[21]....
        /*01bc*/ 	.word	0x00008990


	//   ....[22]....
        /*01c0*/ 	.word	0x000089a0


	//   ....[23]....
        /*01c4*/ 	.word	0x000089b0


	//   ....[24]....
        /*01c8*/ 	.word	0x000089c0


	//   ....[25]....
        /*01cc*/ 	.word	0x000089d0


	//   ....[26]....
        /*01d0*/ 	.word	0x000089e0


	//   ....[27]....
        /*01d4*/ 	.word	0x000089f0


	//   ....[28]....
        /*01d8*/ 	.word	0x00008a00


	//   ....[29]....
        /*01dc*/ 	.word	0x00008ad0


	//   ....[30]....
        /*01e0*/ 	.word	0x00008af0


	//   ....[31]....
        /*01e4*/ 	.word	0x00008b00


	//   ....[32]....
        /*01e8*/ 	.word	0x00008b10


	//   ....[33]....
        /*01ec*/ 	.word	0x00008b20


	//   ....[34]....
        /*01f0*/ 	.word	0x00008b30


	//   ....[35]....
        /*01f4*/ 	.word	0x00008b40


	//   ....[36]....
        /*01f8*/ 	.word	0x00008b50


	//   ....[37]....
        /*01fc*/ 	.word	0x00008b60


	//   ....[38]....
        /*0200*/ 	.word	0x00008b70


	//   ....[39]....
        /*0204*/ 	.word	0x00008b80


	//   ....[40]....
        /*0208*/ 	.word	0x00008b90


	//   ....[41]....
        /*020c*/ 	.word	0x00008ba0


	//   ....[42]....
        /*0210*/ 	.word	0x00008bb0


	//   ....[43]....
        /*0214*/ 	.word	0x00008c90


	//   ....[44]....
        /*0218*/ 	.word	0x00008cb0


	//   ....[45]....
        /*021c*/ 	.word	0x00008cc0


	//   ....[46]....
        /*0220*/ 	.word	0x00008cd0


	//   ....[47]....
        /*0224*/ 	.word	0x00008ce0


	//   ....[48]....
        /*0228*/ 	.word	0x00008cf0


	//   ....[49]....
        /*022c*/ 	.word	0x00008d00


	//   ....[50]....
        /*0230*/ 	.word	0x00008d10


	//   ....[51]....
        /*0234*/ 	.word	0x00008d20


	//   ....[52]....
        /*0238*/ 	.word	0x00008d30


	//   ....[53]....
        /*023c*/ 	.word	0x00008d40


	//   ....[54]....
        /*0240*/ 	.word	0x00008d50


	//   ....[55]....
        /*0244*/ 	.word	0x00008d60


	//   ....[56]....
        /*0248*/ 	.word	0x00008d70


	//   ....[57]....
        /*024c*/ 	.word	0x00008e70


	//   ....[58]....
        /*0250*/ 	.word	0x00008e80


	//   ....[59]....
        /*0254*/ 	.word	0x00008e90


	//   ....[60]....
        /*0258*/ 	.word	0x00008ea0


	//   ....[61]....
        /*025c*/ 	.word	0x00008eb0


	//   ....[62]....
        /*0260*/ 	.word	0x00008ec0


	//   ....[63]....
        /*0264*/ 	.word	0x00008ed0


	//   ....[64]....
        /*0268*/ 	.word	0x00008ee0


	//   ....[65]....
        /*026c*/ 	.word	0x00008ef0


	//   ....[66]....
        /*0270*/ 	.word	0x00008f00


	//   ....[67]....
        /*0274*/ 	.word	0x00008f10


	//   ....[68]....
        /*0278*/ 	.word	0x00008f20


	//   ....[69]....
        /*027c*/ 	.word	0x00008f30


	//----- nvinfo : EIATTR_EXIT_INSTR_OFFSETS
	.align		4
.L_275:
        /*0280*/ 	.byte	0x04, 0x1c
        /*0282*/ 	.short	(.L_277 - .L_276)


	//   ....[0]....
.L_276:
        /*0284*/ 	.word	0x00009830


	//----- nvinfo : EIATTR_MAX_THREADS
	.align		4
.L_277:
        /*0288*/ 	.byte	0x04, 0x05
        /*028a*/ 	.short	(.L_279 - .L_278)
.L_278:
        /*028c*/ 	.word	0x00000080
        /*0290*/ 	.word	0x00000001
        /*0294*/ 	.word	0x00000001


	//----- nvinfo : EIATTR_CRS_STACK_SIZE
	.align		4
.L_279:
        /*0298*/ 	.byte	0x04, 0x1e
        /*029a*/ 	.short	(.L_281 - .L_280)
.L_280:
        /*029c*/ 	.word	0x00000000


	//----- nvinfo : EIATTR_CBANK_PARAM_SIZE
	.align		4
.L_281:
        /*02a0*/ 	.byte	0x03, 0x19
        /*02a2*/ 	.short	0x0018


	//----- nvinfo : EIATTR_PARAM_CBANK
	.align		4
        /*02a4*/ 	.byte	0x04, 0x0a
        /*02a6*/ 	.short	(.L_283 - .L_282)
	.align		4
.L_282:
        /*02a8*/ 	.word	index@(.nv.constant0._Z30router_gemm_kernel_bf16_outputI13__nv_bfloat16Li128ELi8ELi14ELi384ELi7168EEvPS0_PKT_S4_)
        /*02ac*/ 	.short	0x0210
        /*02ae*/ 	.short	0x0018


	//----- nvinfo : EIATTR_SW_WAR
	.align		4
.L_283:
        /*02b0*/ 	.byte	0x04, 0x36
        /*02b2*/ 	.short	(.L_285 - .L_284)
.L_284:
        /*02b4*/ 	.word	0x00000008
.L_285:


//--------------------- .nv.info._Z30router_gemm_kernel_bf16_outputI13__nv_bfloat16Li128ELi8ELi13ELi384ELi7168EEvPS0_PKT_S4_ --------------------------
	.section	.nv.info._Z30router_gemm_kernel_bf16_outputI13__nv_bfloat16Li128ELi8ELi13ELi384ELi7168EEvPS0_PKT_S4_,"",@"SHT_CUDA_INFO"
	.sectionflags	@""
	.align	4


	//----- nvinfo : EIATTR_CUDA_API_VERSION
	.align		4
        /*0000*/ 	.byte	0x04, 0x37
        /*0002*/ 	.short	(.L_287 - .L_286)
.L_286:
        /*0004*/ 	.word	0x00000082


	//----- nvinfo : EIATTR_KPARAM_INFO
	.align		4
.L_287:
        /*0008*/ 	.byte	0x04, 0x17
        /*000a*/ 	.short	(.L_289 - .L_288)
.L_288:
        /*000c*/ 	.word	0x00000000
        /*0010*/ 	.short	0x0002
        /*0012*/ 	.short	0x0010
        /*0014*/ 	.byte	0x00, 0xf0, 0x21, 0x00


	//----- nvinfo : EIATTR_KPARAM_INFO
	.align		4
.L_289:
        /*0018*/ 	.byte	0x04, 0x17
        /*001a*/ 	.short	(.L_291 - .L_290)
.L_290:
        /*001c*/ 	.word	0x00000000
        /*0020*/ 	.short	0x0001
        /*0022*/ 	.short	0x0008
        /*0024*/ 	.byte	0x00, 0xf0, 0x21, 0x00


	//----- nvinfo : EIATTR_KPARAM_INFO
	.align		4
.L_291:
        /*0028*/ 	.byte	0x04, 0x17
        /*002a*/ 	.short	(.L_293 - .L_292)
.L_292:
        /*002c*/ 	.word	0x00000000
        /*0030*/ 	.short	0x0000
        /*0032*/ 	.short	0x0000
        /*0034*/ 	.byte	0x00, 0xf0, 0x21, 0x00


	//----- nvinfo : EIATTR_SPARSE_MMA_MASK
	.align		4
.L_293:
        /*0038*/ 	.byte	0x03, 0x50
        /*003a*/ 	.short	0x0000


	//----- nvinfo : EIATTR_MAXREG_COUNT
	.align		4
        /*003c*/ 	.byte	0x03, 0x1b
        /*003e*/ 	.short	0x00ff


	//----- nvinfo : EIATTR_NUM_BARRIERS
	.align		4
        /*0040*/ 	.byte	0x02, 0x4c
        /*0042*/ 	.byte	0x01
	.zero		1


	//----- nvinfo : EIATTR_MERCURY_ISA_VERSION
	.align		4
        /*0044*/ 	.byte	0x03, 0x5f
        /*0046*/ 	.short	0x0101


	//----- nvinfo : EIATTR_COOP_GROUP_MASK_REGIDS
	.align		4
        /*0048*/ 	.byte	0x04, 0x29
        /*004a*/ 	.short	(.L_295 - .L_294)


	//   ....[0]....
.L_294:
        /*004c*/ 	.word	0xffffffff


	//   ....[1]....
        /*0050*/ 	.word	0xffffffff


	//   ....[2]....
        /*0054*/ 	.word	0xffffffff


	//   ....[3]....
        /*0058*/ 	.word	0xffffffff


	//   ....[4]....
        /*005c*/ 	.word	0xffffffff


	//   ....[5]....
        /*0060*/ 	.word	0xffffffff


	//   ....[6]....
        /*0064*/ 	.word	0xffffffff


	//   ....[7]....
        /*0068*/ 	.word	0xffffffff


	//   ....[8]....
        /*006c*/ 	.word	0xffffffff


	//   ....[9]....
        /*0070*/ 	.word	0xffffffff


	//   ....[10]....
        /*0074*/ 	.word	0xffffffff


	//   ....[11]....
        /*0078*/ 	.word	0xffffffff


	//   ....[12]....
        /*007c*/ 	.word	0xffffffff


	//   ....[13]....
        /*0080*/ 	.word	0xffffffff


	//   ....[14]....
        /*0084*/ 	.word	0xffffffff


	//   ....[15]....
        /*0088*/ 	.word	0xffffffff


	//   ....[16]....
        /*008c*/ 	.word	0xffffffff


	//   ....[17]....
        /*0090*/ 	.word	0xffffffff


	//   ....[18]....
        /*0094*/ 	.word	0xffffffff


	//   ....[19]....
        /*0098*/ 	.word	0xffffffff


	//   ....[20]....
        /*009c*/ 	.word	0xffffffff


	//   ....[21]....
        /*00a0*/ 	.word	0xffffffff


	//   ....[22]....
        /*00a4*/ 	.word	0xffffffff


	//   ....[23]....
        /*00a8*/ 	.word	0xffffffff


	//   ....[24]....
        /*00ac*/ 	.word	0xffffffff


	//   ....[25]....
        /*00b0*/ 	.word	0xffffffff


	//   ....[26]....
        /*00b4*/ 	.word	0xffffffff


	//   ....[27]....
        /*00b8*/ 	.word	0xffffffff


	//   ....[28]....
        /*00bc*/ 	.word	0xffffffff


	//   ....[29]....
        /*00c0*/ 	.word	0xffffffff


	//   ....[30]....
        /*00c4*/ 	.word	0xffffffff


	//   ....[31]....
        /*00c8*/ 	.word	0xffffffff


	//   ....[32]....
        /*00cc*/ 	.word	0xffffffff


	//   ....[33]....
        /*00d0*/ 	.word	0xffffffff


	//   ....[34]....
        /*00d4*/ 	.word	0xffffffff


	//   ....[35]....
        /*00d8*/ 	.word	0xffffffff


	//   ....[36]....
        /*00dc*/ 	.word	0xffffffff


	//   ....[37]....
        /*00e0*/ 	.word	0xffffffff


	//   ....[38]....
        /*00e4*/ 	.word	0xffffffff


	//   ....[39]....
        /*00e8*/ 	.word	0xffffffff


	//   ....[40]....
        /*00ec*/ 	.word	0xffffffff


	//   ....[41]....
        /*00f0*/ 	.word	0xffffffff


	//   ....[42]....
        /*00f4*/ 	.word	0xffffffff


	//   ....[43]....
        /*00f8*/ 	.word	0xffffffff


	//   ....[44]....
        /*00fc*/ 	.word	0xffffffff


	//   ....[45]....
        /*0100*/ 	.word	0xffffffff


	//   ....[46]....
        /*0104*/ 	.word	0xffffffff


	//   ....[47]....
        /*0108*/ 	.word	0xffffffff


	//   ....[48]....
        /*010c*/ 	.word	0xffffffff


	//   ....[49]....
        /*0110*/ 	.word	0xffffffff


	//   ....[50]....
        /*0114*/ 	.word	0xffffffff


	//   ....[51]....
        /*0118*/ 	.word	0xffffffff


	//   ....[52]....
        /*011c*/ 	.word	0xffffffff


	//   ....[53]....
        /*0120*/ 	.word	0xffffffff


	//   ....[54]....
        /*0124*/ 	.word	0xffffffff


	//   ....[55]....
        /*0128*/ 	.word	0xffffffff


	//   ....[56]....
        /*012c*/ 	.word	0xffffffff


	//   ....[57]....
        /*0130*/ 	.word	0xffffffff


	//   ....[58]....
        /*0134*/ 	.word	0xffffffff


	//   ....[59]....
        /*0138*/ 	.word	0xffffffff


	//   ....[60]....
        /*013c*/ 	.word	0xffffffff


	//   ....[61]....
        /*0140*/ 	.word	0xffffffff


	//   ....[62]....
        /*0144*/ 	.word	0xffffffff


	//   ....[63]....
        /*0148*/ 	.word	0xffffffff


	//   ....[64]....
        /*014c*/ 	.word	0xffffffff


	//----- nvinfo : EIATTR_COOP_GROUP_INSTR_OFFSETS
	.align		4
.L_295:
        /*0150*/ 	.byte	0x04, 0x28
        /*0152*/ 	.short	(.L_297 - .L_296)


	//   ....[0]....
.L_296:
        /*0154*/ 	.word	0x000075e0


	//   ....[1]....
        /*0158*/ 	.word	0x00007630


	//   ....[2]....
        /*015c*/ 	.word	0x00007670


	//   ....[3]....
        /*0160*/ 	.word	0x00007730


	//   ....[4]....
        /*0164*/ 	.word	0x00007770


	//   ....[5]....
        /*0168*/ 	.word	0x00007cd0


	//   ....[6]....
        /*016c*/ 	.word	0x00007db0


	//   ....[7]....
        /*0170*/ 	.word	0x00007ed0


	//   ....[8]....
        /*0174*/ 	.word	0x00007f00


	//   ....[9]....
        /*0178*/ 	.word	0x00007f10


	//   ....[10]....
        /*017c*/ 	.word	0x00007f20


	//   ....[11]....
        /*0180*/ 	.word	0x00007f30


	//   ....[12]....
        /*0184*/ 	.word	0x00007f40


	//   ....[13]....
        /*0188*/ 	.word	0x00007f50


	//   ....[14]....
        /*018c*/ 	.word	0x00007fc0


	//   ....[15]....
        /*0190*/ 	.word	0x00007fe0


	//   ....[16]....
        /*0194*/ 	.word	0x00007ff0


	//   ....[17]....
        /*0198*/ 	.word	0x00008000


	//   ....[18]....
        /*019c*/ 	.word	0x00008010


	//   ....[19]....
        /*01a0*/ 	.word	0x00008020


	//   ....[20]....
        /*01a4*/ 	.word	0x00008030


	//   ....[21]....
        /*01a8*/ 	.word	0x00008040


	//   ....[22]....
        /*01ac*/ 	.word	0x00008050


	//   ....[23]....
        /*01b0*/ 	.word	0x00008060


	//   ....[24]....
        /*01b4*/ 	.word	0x00008070


	//   ....[25]....
        /*01b8*/ 	.word	0x00008080


	//   ....[26]....
        /*01bc*/ 	.word	0x00008150


	//   ....[27]....
        /*01c0*/ 	.word	0x00008160


	//   ....[28]....
        /*01c4*/ 	.word	0x00008170


	//   ....[29]....
        /*01c8*/ 	.word	0x00008180


	//   ....[30]....
        /*01cc*/ 	.word	0x00008190


	//   ....[31]....
        /*01d0*/ 	.word	0x000081a0


	//   ....[32]....
        /*01d4*/ 	.word	0x000081b0


	//   ....[33]....
        /*01d8*/ 	.word	0x000081c0


	//   ....[34]....
        /*01dc*/ 	.word	0x000081d0


	//   ....[35]....
        /*01e0*/ 	.word	0x000081e0


	//   ....[36]....
        /*01e4*/ 	.word	0x000081f0


	//   ....[37]....
        /*01e8*/ 	.word	0x00008200


	//   ....[38]....
        /*01ec*/ 	.word	0x00008210


	//   ....[39]....
        /*01f0*/ 	.word	0x000082f0


	//   ....[40]....
        /*01f4*/ 	.word	0x00008300


	//   ....[41]....
        /*01f8*/ 	.word	0x00008310


	//   ....[42]....
        /*01fc*/ 	.word	0x00008320


	//   ....[43]....
        /*0200*/ 	.word	0x00008330


	//   ....[44]....
        /*0204*/ 	.word	0x00008340


	//   ....[45]....
        /*0208*/ 	.word	0x00008350


	//   ....[46]....
        /*020c*/ 	.word	0x00008360


	//   ....[47]....
        /*0210*/ 	.word	0x00008370


	//   ....[48]....
        /*0214*/ 	.word	0x00008380


	//   ....[49]....
        /*0218*/ 	.word	0x00008390


	//   ....[50]....
        /*021c*/ 	.word	0x000083a0


	//   ....[51]....
        /*0220*/ 	.word	0x000083b0


	//   ....[52]....
        /*0224*/ 	.word	0x000084a0


	//   ....[53]....
        /*0228*/ 	.word	0x000084b0


	//   ....[54]....
        /*022c*/ 	.word	0x000084c0


	//   ....[55]....
        /*0230*/ 	.word	0x000084d0


	//   ....[56]....
        /*0234*/ 	.word	0x000084e0


	//   ....[57]....
        /*0238*/ 	.word	0x000084f0


	//   ....[58]....
        /*023c*/ 	.word	0x00008500


	//   ....[59]....
        /*0240*/ 	.word	0x00008510


	//   ....[60]....
        /*0244*/ 	.word	0x00008520


	//   ....[61]....
        /*0248*/ 	.word	0x00008530


	//   ....[62]....
        /*024c*/ 	.word	0x00008540


	//   ....[63]....
        /*0250*/ 	.word	0x00008550


	//   ....[64]....
        /*0254*/ 	.word	0x00008560


	//----- nvinfo : EIATTR_EXIT_INSTR_OFFSETS
	.align		4
.L_297:
        /*0258*/ 	.byte	0x04, 0x1c
        /*025a*/ 	.short	(.L_299 - .L_298)


	//   ....[0]....
.L_298:
        /*025c*/ 	.word	0x00008dd0


	//----- nvinfo : EIATTR_MAX_THREADS
	.align		4
.L_299:
        /*0260*/ 	.byte	0x04, 0x05
        /*0262*/ 	.short	(.L_301 - .L_300)
.L_300:
        /*0264*/ 	.word	0x00000080
        /*0268*/ 	.word	0x00000001
        /*026c*/ 	.word	0x00000001


	//----- nvinfo : EIATTR_CRS_STACK_SIZE
	.align		4
.L_301:
        /*0270*/ 	.byte	0x04, 0x1e
        /*0272*/ 	.short	(.L_303 - .L_302)
.L_302:
        /*0274*/ 	.word	0x00000000


	//----- nvinfo : EIATTR_CBANK_PARAM_SIZE
	.align		4
.L_303:
        /*0278*/ 	.byte	0x03, 0x19
        /*027a*/ 	.short	0x0018


	//----- nvinfo : EIATTR_PARAM_CBANK
	.align		4
        /*027c*/ 	.byte	0x04, 0x0a
        /*027e*/ 	.short	(.L_305 - .L_304)
	.align		4
.L_304:
        /*0280*/ 	.word	index@(.nv.constant0._Z30router_gemm_kernel_bf16_outputI13__nv_bfloat16Li128ELi8ELi13ELi384ELi7168EEvPS0_PKT_S4_)
        /*0284*/ 	.short	0x0210
        /*0286*/ 	.short	0x0018


	//----- nvinfo : EIATTR_SW_WAR
	.align		4
.L_305:
        /*0288*/ 	.byte	0x04, 0x36
        /*028a*/ 	.short	(.L_307 - .L_306)
.L_306:
        /*028c*/ 	.word	0x00000008
.L_307:


//--------------------- .nv.info._Z30router_gemm_kernel_bf16_outputI13__nv_bfloat16Li128ELi8ELi12ELi384ELi7168EEvPS0_PKT_S4_ --------------------------
	.section	.nv.info._Z30router_gemm_kernel_bf16_outputI13__nv_bfloat16Li128ELi8ELi12ELi384ELi7168EEvPS0_PKT_S4_,"",@"SHT_CUDA_INFO"
	.sectionflags	@""
	.align	4


	//----- nvinfo : EIATTR_CUDA_API_VERSION
	.align		4
        /*0000*/ 	.byte	0x04, 0x37
        /*0002*/ 	.short	(.L_309 - .L_308)
.L_308:
        /*0004*/ 	.word	0x00000082


	//----- nvinfo : EIATTR_KPARAM_INFO
	.align		4
.L_309:
        /*0008*/ 	.byte	0x04, 0x17
        /*000a*/ 	.short	(.L_311 - .L_310)
.L_310:
        /*000c*/ 	.word	0x00000000
        /*0010*/ 	.short	0x0002
        /*0012*/ 	.short	0x0010
        /*0014*/ 	.byte	0x00, 0xf0, 0x21, 0x00


	//----- nvinfo : EIATTR_KPARAM_INFO
	.align		4
.L_311:
        /*0018*/ 	.byte	0x04, 0x17
        /*001a*/ 	.short	(.L_313 - .L_312)
.L_312:
        /*001c*/ 	.word	0x00000000
        /*0020*/ 	.short	0x0001
        /*0022*/ 	.short	0x0008
        /*0024*/ 	.byte	0x00, 0xf0, 0x21, 0x00


	//----- nvinfo : EIATTR_KPARAM_INFO
	.align		4
.L_313:
        /*0028*/ 	.byte	0x04, 0x17
        /*002a*/ 	.short	(.L_315 - .L_314)
.L_314:
        /*002c*/ 	.word	0x00000000
        /*0030*/ 	.short	0x0000
        /*0032*/ 	.short	0x0000
        /*0034*/ 	.byte	0x00, 0xf0, 0x21, 0x00


	//----- nvinfo : EIATTR_SPARSE_MMA_MASK
	.align		4
.L_315:
        /*0038*/ 	.byte	0x03, 0x50
        /*003a*/ 	.short	0x0000


	//----- nvinfo : EIATTR_MAXREG_COUNT
	.align		4
        /*003c*/ 	.byte	0x03, 0x1b
        /*003e*/ 	.short	0x00ff


	//----- nvinfo : EIATTR_NUM_BARRIERS
	.align		4
        /*0040*/ 	.byte	0x02, 0x4c
        /*0042*/ 	.byte	0x01
	.zero		1


	//----- nvinfo : EIATTR_MERCURY_ISA_VERSION
	.align		4
        /*0044*/ 	.byte	0x03, 0x5f
        /*0046*/ 	.short	0x0101


	//----- nvinfo : EIATTR_COOP_GROUP_MASK_REGIDS
	.align		4
        /*0048*/ 	.byte	0x04, 0x29
        /*004a*/ 	.short	(.L_317 - .L_316)


	//   ....[0]....
.L_316:
        /*004c*/ 	.word	0xffffffff


	//   ....[1]....
        /*0050*/ 	.word	0xffffffff


	//   ....[2]....
        /*0054*/ 	.word	0xffffffff


	//   ....[3]....
        /*0058*/ 	.word	0xffffffff


	//   ....[4]....
        /*005c*/ 	.word	0xffffffff


	//   ....[5]....
        /*0060*/ 	.word	0xffffffff


	//   ....[6]....
        /*0064*/ 	.word	0xffffffff


	//   ....[7]....
        /*0068*/ 	.word	0xffffffff


	//   ....[8]....
        /*006c*/ 	.word	0xffffffff


	//   ....[9]....
        /*0070*/ 	.word	0xffffffff


	//   ....[10]....
        /*0074*/ 	.word	0xffffffff


	//   ....[11]....
        /*0078*/ 	.word	0xffffffff


	//   ....[12]....
        /*007c*/ 	.word	0xffffffff


	//   ....[13]....
        /*0080*/ 	.word	0xffffffff


	//   ....[14]....
        /*0084*/ 	.word	0xffffffff


	//   ....[15]....
        /*0088*/ 	.word	0xffffffff


	//   ....[16]....
        /*008c*/ 	.word	0xffffffff


	//   ....[17]....
        /*0090*/ 	.word	0xffffffff


	//   ....[18]....
        /*0094*/ 	.word	0xffffffff


	//   ....[19]....
        /*0098*/ 	.word	0xffffffff


	//   ....[20]....
        /*009c*/ 	.word	0xffffffff


	//   ....[21]....
        /*00a0*/ 	.word	0xffffffff


	//   ....[22]....
        /*00a4*/ 	.word	0xffffffff


	//   ....[23]....
        /*00a8*/ 	.word	0xffffffff


	//   ....[24]....
        /*00ac*/ 	.word	0xffffffff


	//   ....[25]....
        /*00b0*/ 	.word	0xffffffff


	//   ....[26]....
        /*00b4*/ 	.word	0xffffffff


	//   ....[27]....
        /*00b8*/ 	.word	0xffffffff


	//   ....[28]....
        /*00bc*/ 	.word	0xffffffff


	//   ....[29]....
        /*00c0*/ 	.word	0xffffffff


	//   ....[30]....
        /*00c4*/ 	.word	0xffffffff


	//   ....[31]....
        /*00c8*/ 	.word	0xffffffff


	//   ....[32]....
        /*00cc*/ 	.word	0xffffffff


	//   ....[33]....
        /*00d0*/ 	.word	0xffffffff


	//   ....[34]....
        /*00d4*/ 	.word	0xffffffff


	//   ....[35]....
        /*00d8*/ 	.word	0xffffffff


	//   ....[36]....
        /*00dc*/ 	.word	0xffffffff


	//   ....[37]....
        /*00e0*/ 	.word	0xffffffff


	//   ....[38]....
        /*00e4*/ 	.word	0xffffffff


	//   ....[39]....
        /*00e8*/ 	.word	0xffffffff


	//   ....[40]....
        /*00ec*/ 	.word	0xffffffff


	//   ....[41]....
        /*00f0*/ 	.word	0xffffffff


	//   ....[42]....
        /*00f4*/ 	.word	0xffffffff


	//   ....[43]....
        /*00f8*/ 	.word	0xffffffff


	//   ....[44]....
        /*00fc*/ 	.word	0xffffffff


	//   ....[45]....
        /*0100*/ 	.word	0xffffffff


	//   ....[46]....
        /*0104*/ 	.word	0xffffffff


	//   ....[47]....
        /*0108*/ 	.word	0xffffffff


	//   ....[48]....
        /*010c*/ 	.word	0xffffffff


	//   ....[49]....
        /*0110*/ 	.word	0xffffffff


	//   ....[50]....
        /*0114*/ 	.word	0xffffffff


	//   ....[51]....
        /*0118*/ 	.word	0xffffffff


	//   ....[52]....
        /*011c*/ 	.word	0xffffffff


	//   ....[53]....
        /*0120*/ 	.word	0xffffffff


	//   ....[54]....
        /*0124*/ 	.word	0xffffffff


	//   ....[55]....
        /*0128*/ 	.word	0xffffffff


	//   ....[56]....
        /*012c*/ 	.word	0xffffffff


	//   ....[57]....
        /*0130*/ 	.word	0xffffffff


	//   ....[58]....
        /*0134*/ 	.word	0xffffffff


	//   ....[59]....
        /*0138*/ 	.word	0xffffffff


	//----- nvinfo : EIATTR_COOP_GROUP_INSTR_OFFSETS
	.align		4
.L_317:
        /*013c*/ 	.byte	0x04, 0x28
        /*013e*/ 	.short	(.L_319 - .L_318)


	//   ....[0]....
.L_318:
        /*0140*/ 	.word	0x00006c90


	//   ....[1]....
        /*0144*/ 	.word	0x00006cc0


	//   ....[2]....
        /*0148*/ 	.word	0x00006d00


	//   ....[3]....
        /*014c*/ 	.word	0x00006da0


	//   ....[4]....
        /*0150*/ 	.word	0x00007420


	//   ....[5]....
        /*0154*/ 	.word	0x00007580


	//   ....[6]....
        /*0158*/ 	.word	0x00007590


	//   ....[7]....
        /*015c*/ 	.word	0x000075a0


	//   ....[8]....
        /*0160*/ 	.word	0x000075b0


	//   ....[9]....
        /*0164*/ 	.word	0x000075c0


	//   ....[10]....
        /*0168*/ 	.word	0x000075d0


	//   ....[11]....
        /*016c*/ 	.word	0x000075e0


	//   ....[12]....
        /*0170*/ 	.word	0x000075f0


	//   ....[13]....
        /*0174*/ 	.word	0x00007670


	//   ....[14]....
        /*0178*/ 	.word	0x00007690


	//   ....[15]....
        /*017c*/ 	.word	0x000076a0


	//   ....[16]....
        /*0180*/ 	.word	0x000076b0


	//   ....[17]....
        /*0184*/ 	.word	0x000076c0


	//   ....[18]....
        /*0188*/ 	.word	0x000076d0


	//   ....[19]....
        /*018c*/ 	.word	0x000076e0


	//   ....[20]....
        /*0190*/ 	.word	0x000076f0


	//   ....[21]....
        /*0194*/ 	.word	0x00007700


	//   ....[22]....
        /*0198*/ 	.word	0x00007710


	//   ....[23]....
        /*019c*/ 	.word	0x00007720


	//   ....[24]....
        /*01a0*/ 	.word	0x000077e0


	//   ....[25]....
        /*01a4*/ 	.word	0x000077f0


	//   ....[26]....
        /*01a8*/ 	.word	0x00007800


	//   ....[27]....
        /*01ac*/ 	.word	0x00007810


	//   ....[28]....
        /*01b0*/ 	.word	0x00007820


	//   ....[29]....
        /*01b4*/ 	.word	0x00007830


	//   ....[30]....
        /*01b8*/ 	.word	0x00007840


	//   ....[31]....
        /*01bc*/ 	.word	0x00007850


	//   ....[32]....
        /*01c0*/ 	.word	0x00007860


	//   ....[33]....
        /*01c4*/ 	.word	0x00007870


	//   ....[34]....
        /*01c8*/ 	.word	0x00007880


	//   ....[35]....
        /*01cc*/ 	.word	0x00007890


	//   ....[36]....
        /*01d0*/ 	.word	0x00007960


	//   ....[37]....
        /*01d4*/ 	.word	0x00007970


	//   ....[38]....
        /*01d8*/ 	.word	0x00007980


	//   ....[39]....
        /*01dc*/ 	.word	0x00007990


	//   ....[40]....
        /*01e0*/ 	.word	0x000079a0


	//   ....[41]....
        /*01e4*/ 	.word	0x000079b0


	//   ....[42]....
        /*01e8*/ 	.word	0x000079c0


	//   ....[43]....
        /*01ec*/ 	.word	0x000079d0


	//   ....[44]....
        /*01f0*/ 	.word	0x000079e0


	//   ....[45]....
        /*01f4*/ 	.word	0x000079f0


	//   ....[46]....
        /*01f8*/ 	.word	0x00007a00


	//   ....[47]....
        /*01fc*/ 	.word	0x00007a10


	//   ....[48]....
        /*0200*/ 	.word	0x00007af0


	//   ....[49]....
        /*0204*/ 	.word	0x00007b00


	//   ....[50]....
        /*0208*/ 	.word	0x00007b10


	//   ....[51]....
        /*020c*/ 	.word	0x00007b20


	//   ....[52]....
        /*0210*/ 	.word	0x00007b30


	//   ....[53]....
        /*0214*/ 	.word	0x00007b40


	//   ....[54]....
        /*0218*/ 	.word	0x00007b50


	//   ....[55]....
        /*021c*/ 	.word	0x00007b60


	//   ....[56]....
        /*0220*/ 	.word	0x00007b70


	//   ....[57]....
        /*0224*/ 	.word	0x00007b80


	//   ....[58]....
        /*0228*/ 	.word	0x00007b90


	//   ....[59]....
        /*022c*/ 	.word	0x00007ba0


	//----- nvinfo : EIATTR_EXIT_INSTR_OFFSETS
	.align		4
.L_319:
        /*0230*/ 	.byte	0x04, 0x1c
        /*0232*/ 	.short	(.L_321 - .L_320)


	//   ....[0]....
.L_320:
        /*0234*/ 	.word	0x00008370


	//----- nvinfo : EIATTR_MAX_THREADS
	.align		4
.L_321:
        /*0238*/ 	.byte	0x04, 0x05
        /*023a*/ 	.short	(.L_323 - .L_322)
.L_322:
        /*023c*/ 	.word	0x00000080
        /*0240*/ 	.word	0x00000001
        /*0244*/ 	.word	0x00000001


	//----- nvinfo : EIATTR_CRS_STACK_SIZE
	.align		4
.L_323:
        /*0248*/ 	.byte	0x04, 0x1e
        /*024a*/ 	.short	(.L_325 - .L_324)
.L_324:
        /*024c*/ 	.word	0x00000000


	//----- nvinfo : EIATTR_CBANK_PARAM_SIZE
	.align		4
.L_325:
        /*0250*/ 	.byte	0x03, 0x19
        /*0252*/ 	.short	0x0018


	//----- nvinfo : EIATTR_PARAM_CBANK
	.align		4
        /*0254*/ 	.byte	0x04, 0x0a
        /*0256*/ 	.short	(.L_327 - .L_326)
	.align		4
.L_326:
        /*0258*/ 	.word	index@(.nv.constant0._Z30router_gemm_kernel_bf16_outputI13__nv_bfloat16Li128ELi8ELi12ELi384ELi7168EEvPS0_PKT_S4_)
        /*025c*/ 	.short	0x0210
        /*025e*/ 	.short	0x0018


	//----- nvinfo : EIATTR_SW_WAR
	.align		4
.L_327:
        /*0260*/ 	.byte	0x04, 0x36
        /*0262*/ 	.short	(.L_329 - .L_328)
.L_328:
        /*0264*/ 	.word	0x00000008
.L_329:


//--------------------- .nv.info._Z30router_gemm_kernel_bf16_outputI13__nv_bfloat16Li128ELi8ELi11ELi384ELi7168EEvPS0_PKT_S4_ --------------------------
	.section	.nv.info._Z30router_gemm_kernel_bf16_outputI13__nv_bfloat16Li128ELi8ELi11ELi384ELi7168EEvPS0_PKT_S4_,"",@"SHT_CUDA_INFO"
	.sectionflags	@""
	.align	4


	//----- nvinfo : EIATTR_CUDA_API_VERSION
	.align		4
        /*0000*/ 	.byte	0x04, 0x37
        /*0002*/ 	.short	(.L_331 - .L_330)
.L_330:
        /*0004*/ 	.word	0x00000082


	//----- nvinfo : EIATTR_KPARAM_INFO
	.align		4
.L_331:
        /*0008*/ 	.byte	0x04, 0x17
        /*000a*/ 	.short	(.L_333 - .L_332)
.L_332:
        /*000c*/ 	.word	0x00000000
        /*0010*/ 	.short	0x0002
        /*0012*/ 	.short	0x0010
        /*0014*/ 	.byte	0x00, 0xf0, 0x21, 0x00


	//----- nvinfo : EIATTR_KPARAM_INFO
	.align		4
.L_333:
        /*0018*/ 	.byte	0x04, 0x17
        /*001a*/ 	.short	(.L_335 - .L_334)
.L_334:
        /*001c*/ 	.word	0x00000000
        /*0020*/ 	.short	0x0001
        /*0022*/ 	.short	0x0008
        /*0024*/ 	.byte	0x00, 0xf0, 0x21, 0x00


	//----- nvinfo : EIATTR_KPARAM_INFO
	.align		4
.L_335:
        /*0028*/ 	.byte	0x04, 0x17
        /*002a*/ 	.short	(.L_337 - .L_336)
.L_336:
        /*002c*/ 	.word	0x00000000
        /*0030*/ 	.short	0x0000
        /*0032*/ 	.short	0x0000
        /*0034*/ 	.byte	0x00, 0xf0, 0x21, 0x00


	//----- nvinfo : EIATTR_SPARSE_MMA_MASK
	.align		4
.L_337:
        /*0038*/ 	.byte	0x03, 0x50
        /*003a*/ 	.short	0x0000


	//----- nvinfo : EIATTR_MAXREG_COUNT
	.align		4
        /*003c*/ 	.byte	0x03, 0x1b
        /*003e*/ 	.short	0x00ff


	//----- nvinfo : EIATTR_NUM_BARRIERS
	.align		4
        /*0040*/ 	.byte	0x02, 0x4c
        /*0042*/ 	.byte	0x01
	.zero		1


	//----- nvinfo : EIATTR_MERCURY_ISA_VERSION
	.align		4
        /*0044*/ 	.byte	0x03, 0x5f
        /*0046*/ 	.short	0x0101


	//----- nvinfo : EIATTR_COOP_GROUP_MASK_REGIDS
	.align		4
        /*0048*/ 	.byte	0x04, 0x29
        /*004a*/ 	.short	(.L_339 - .L_338)


	//   ....[0]....
.L_338:
        /*004c*/ 	.word	0xffffffff


	//   ....[1]....
        /*0050*/ 	.word	0xffffffff


	//   ....[2]....
        /*0054*/ 	.word	0xffffffff


	//   ....[3]....
        /*0058*/ 	.word	0xffffffff


	//   ....[4]....
        /*005c*/ 	.word	0xffffffff


	//   ....[5]....
        /*0060*/ 	.word	0xffffffff


	//   ....[6]....
        /*0064*/ 	.word	0xffffffff


	//   ....[7]....
        /*0068*/ 	.word	0xffffffff


	//   ....[8]....
        /*006c*/ 	.word	0xffffffff


	//   ....[9]....
        /*0070*/ 	.word	0xffffffff


	//   ....[10]....
        /*0074*/ 	.word	0xffffffff


	//   ....[11]....
        /*0078*/ 	.word	0xffffffff


	//   ....[12]....
        /*007c*/ 	.word	0xffffffff


	//   ....[13]....
        /*0080*/ 	.word	0xffffffff


	//   ....[14]....
        /*0084*/ 	.word	0xffffffff


	//   ....[15]....
        /*0088*/ 	.word	0xffffffff


	//   ....[16]....
        /*008c*/ 	.word	0xffffffff


	//   ....[17]....
        /*0090*/ 	.word	0xffffffff


	//   ....[18]....
        /*0094*/ 	.word	0xffffffff


	//   ....[19]....
        /*0098*/ 	.word	0xffffffff


	//   ....[20]....
        /*009c*/ 	.word	0xffffffff


	//   ....[21]....
        /*00a0*/ 	.word	0xffffffff


	//   ....[22]....
        /*00a4*/ 	.word	0xffffffff


	//   ....[23]....
        /*00a8*/ 	.word	0xffffffff


	//   ....[24]....
        /*00ac*/ 	.word	0xffffffff


	//   ....[25]....
        /*00b0*/ 	.word	0xffffffff


	//   ....[26]....
        /*00b4*/ 	.word	0xffffffff


	//   ....[27]....
        /*00b8*/ 	.word	0xffffffff


	//   ....[28]....
        /*00bc*/ 	.word	0xffffffff


	//   ....[29]....
        /*00c0*/ 	.word	0xffffffff


	//   ....[30]....
        /*00c4*/ 	.word	0xffffffff


	//   ....[31]....
        /*00c8*/ 	.word	0xffffffff


	//   ....[32]....
        /*00cc*/ 	.word	0xffffffff


	//   ....[33]....
        /*00d0*/ 	.word	0xffffffff


	//   ....[34]....
        /*00d4*/ 	.word	0xffffffff


	//   ....[35]....
        /*00d8*/ 	.word	0xffffffff


	//   ....[36]....
        /*00dc*/ 	.word	0xffffffff


	//   ....[37]....
        /*00e0*/ 	.word	0xffffffff


	//   ....[38]....
        /*00e4*/ 	.word	0xffffffff


	//   ....[39]....
        /*00e8*/ 	.word	0xffffffff


	//   ....[40]....
        /*00ec*/ 	.word	0xffffffff


	//   ....[41]....
        /*00f0*/ 	.word	0xffffffff


	//   ....[42]....
        /*00f4*/ 	.word	0xffffffff


	//   ....[43]....
        /*00f8*/ 	.word	0xffffffff


	//   ....[44]....
        /*00fc*/ 	.word	0xffffffff


	//   ....[45]....
        /*0100*/ 	.word	0xffffffff


	//   ....[46]....
        /*0104*/ 	.word	0xffffffff


	//   ....[47]....
        /*0108*/ 	.word	0xffffffff


	//   ....[48]....
        /*010c*/ 	.word	0xffffffff


	//   ....[49]....
        /*0110*/ 	.word	0xffffffff


	//   ....[50]....
        /*0114*/ 	.word	0xffffffff


	//   ....[51]....
        /*0118*/ 	.word	0xffffffff


	//   ....[52]....
        /*011c*/ 	.word	0xffffffff


	//   ....[53]....
        /*0120*/ 	.word	0xffffffff


	//   ....[54]....
        /*0124*/ 	.word	0xffffffff


	//----- nvinfo : EIATTR_COOP_GROUP_INSTR_OFFSETS
	.align		4
.L_339:
        /*0128*/ 	.byte	0x04, 0x28
        /*012a*/ 	.short	(.L_341 - .L_340)


	//   ....[0]....
.L_340:
        /*012c*/ 	.word	0x00006960


	//   ....[1]....
        /*0130*/ 	.word	0x00006a10


	//   ....[2]....
        /*0134*/ 	.word	0x00006a40


	//   ....[3]....
        /*0138*/ 	.word	0x00006ae0


	//   ....[4]....
        /*013c*/ 	.word	0x00006c20


	//   ....[5]....
        /*0140*/ 	.word	0x00006c40


	//   ....[6]....
        /*0144*/ 	.word	0x00006c50


	//   ....[7]....
        /*0148*/ 	.word	0x00006c60


	//   ....[8]....
        /*014c*/ 	.word	0x00006c70


	//   ....[9]....
        /*0150*/ 	.word	0x00006c80


	//   ....[10]....
        /*0154*/ 	.word	0x00006c90


	//   ....[11]....
        /*0158*/ 	.word	0x00006ca0


	//   ....[12]....
        /*015c*/ 	.word	0x00006d20


	//   ....[13]....
        /*0160*/ 	.word	0x00006d40


	//   ....[14]....
        /*0164*/ 	.word	0x00006d50


	//   ....[15]....
        /*0168*/ 	.word	0x00006d60


	//   ....[16]....
        /*016c*/ 	.word	0x00006d70


	//   ....[17]....
        /*0170*/ 	.word	0x00006d80


	//   ....[18]....
        /*0174*/ 	.word	0x00006d90


	//   ....[19]....
        /*0178*/ 	.word	0x00006da0


	//   ....[20]....
        /*017c*/ 	.word	0x00006db0


	//   ....[21]....
        /*0180*/ 	.word	0x00006dc0


	//   ....[22]....
        /*0184*/ 	.word	0x00006e70


	//   ....[23]....
        /*0188*/ 	.word	0x00006e80


	//   ....[24]....
        /*018c*/ 	.word	0x00006e90


	//   ....[25]....
        /*0190*/ 	.word	0x00006ea0


	//   ....[26]....
        /*0194*/ 	.word	0x00006eb0


	//   ....[27]....
        /*0198*/ 	.word	0x00006ec0


	//   ....[28]....
        /*019c*/ 	.word	0x00006ed0


	//   ....[29]....
        /*01a0*/ 	.word	0x00006ee0


	//   ....[30]....
        /*01a4*/ 	.word	0x00006ef0


	//   ....[31]....
        /*01a8*/ 	.word	0x00006f00


	//   ....[32]....
        /*01ac*/ 	.word	0x00006f10


	//   ....[33]....
        /*01b0*/ 	.word	0x00006fd0


	//   ....[34]....
        /*01b4*/ 	.word	0x00006fe0


	//   ....[35]....
        /*01b8*/ 	.word	0x00006ff0


	//   ....[36]....
        /*01bc*/ 	.word	0x00007000


	//   ....[37]....
        /*01c0*/ 	.word	0x00007010


	//   ....[38]....
        /*01c4*/ 	.word	0x00007020


	//   ....[39]....
        /*01c8*/ 	.word	0x00007030


	//   ....[40]....
        /*01cc*/ 	.word	0x00007040


	//   ....[41]....
        /*01d0*/ 	.word	0x00007050


	//   ....[42]....
        /*01d4*/ 	.word	0x00007060


	//   ....[43]....
        /*01d8*/ 	.word	0x00007070


	//   ....[44]....
        /*01dc*/ 	.word	0x00007140


	//   ....[45]....
        /*01e0*/ 	.word	0x00007150


	//   ....[46]....
        /*01e4*/ 	.word	0x00007160


	//   ....[47]....
        /*01e8*/ 	.word	0x00007170


	//   ....[48]....
        /*01ec*/ 	.word	0x00007180


	//   ....[49]....
        /*01f0*/ 	.word	0x00007190


	//   ....[50]....
        /*01f4*/ 	.word	0x000071a0


	//   ....[51]....
        /*01f8*/ 	.word	0x000071b0


	//   ....[52]....
        /*01fc*/ 	.word	0x000071c0


	//   ....[53]....
        /*0200*/ 	.word	0x000071d0


	//   ....[54]....
        /*0204*/ 	.word	0x000071e0


	//----- nvinfo : EIATTR_EXIT_INSTR_OFFSETS
	.align		4
.L_341:
        /*0208*/ 	.byte	0x04, 0x1c
        /*020a*/ 	.short	(.L_343 - .L_342)


	//   ....[0]....
.L_342:
        /*020c*/ 	.word	0x00007910


	//----- nvinfo : EIATTR_MAX_THREADS
	.align		4
.L_343:
        /*0210*/ 	.byte	0x04, 0x05
        /*0212*/ 	.short	(.L_345 - .L_344)
.L_344:
        /*0214*/ 	.word	0x00000080
        /*0218*/ 	.word	0x00000001
        /*021c*/ 	.word	0x00000001


	//----- nvinfo : EIATTR_CRS_STACK_SIZE
	.align		4
.L_345:
        /*0220*/ 	.byte	0x04, 0x1e
        /*0222*/ 	.short	(.L_347 - .L_346)
.L_346:
        /*0224*/ 	.word	0x00000000


	//----- nvinfo : EIATTR_CBANK_PARAM_SIZE
	.align		4
.L_347:
        /*0228*/ 	.byte	0x03, 0x19
        /*022a*/ 	.short	0x0018


	//----- nvinfo : EIATTR_PARAM_CBANK
	.align		4
        /*022c*/ 	.byte	0x04, 0x0a
        /*022e*/ 	.short	(.L_349 - .L_348)
	.align		4
.L_348:
        /*0230*/ 	.word	index@(.nv.constant0._Z30router_gemm_kernel_bf16_outputI13__nv_bfloat16Li128ELi8ELi11ELi384ELi7168EEvPS0_PKT_S4_)
        /*0234*/ 	.short	0x0210
        /*0236*/ 	.short	0x0018


	//----- nvinfo : EIATTR_SW_WAR
	.align		4
.L_349:
        /*0238*/ 	.byte	0x04, 0x36
        /*023a*/ 	.short	(.L_351 - .L_350)
.L_350:
        /*023c*/ 	.word	0x00000008
.L_351:


//--------------------- .nv.info._Z30router_gemm_kernel_bf16_outputI13__nv_bfloat16Li128ELi8ELi10ELi384ELi7168EEvPS0_PKT_S4_ --------------------------
	.section	.nv.info._Z30router_gemm_kernel_bf16_outputI13__nv_bfloat16Li128ELi8ELi10ELi384ELi7168EEvPS0_PKT_S4_,"",@"SHT_CUDA_INFO"
	.sectionflags	@""
	.align	4


	//----- nvinfo : EIATTR_CUDA_API_VERSION
	.align		4
        /*0000*/ 	.byte	0x04, 0x37
        /*0002*/ 	.short	(.L_353 - .L_352)
.L_352:
        /*0004*/ 	.word	0x00000082


	//----- nvinfo : EIATTR_KPARAM_INFO
	.align		4
.L_353:
        /*0008*/ 	.byte	0x04, 0x17
        /*000a*/ 	.short	(.L_355 - .L_354)
.L_354:
        /*000c*/ 	.word	0x00000000
        /*0010*/ 	.short	0x0002
        /*0012*/ 	.short	0x0010
        /*0014*/ 	.byte	0x00, 0xf0, 0x21, 0x00


	//----- nvinfo : EIATTR_KPARAM_INFO
	.align		4
.L_355:
        /*0018*/ 	.byte	0x04, 0x17
        /*001a*/ 	.short	(.L_357 - .L_356)
.L_356:
        /*001c*/ 	.word	0x00000000
        /*0020*/ 	.short	0x0001
        /*0022*/ 	.short	0x0008
        /*0024*/ 	.byte	0x00, 0xf0, 0x21, 0x00


	//----- nvinfo : EIATTR_KPARAM_INFO
	.align		4
.L_357:
        /*0028*/ 	.byte	0x04, 0x17
        /*002a*/ 	.short	(.L_359 - .L_358)
.L_358:
        /*002c*/ 	.word	0x00000000
        /*0030*/ 	.short	0x0000
        /*0032*/ 	.short	0x0000
        /*0034*/ 	.byte	0x00, 0xf0, 0x21, 0x00


	//----- nvinfo : EIATTR_SPARSE_MMA_MASK
	.align		4
.L_359:
        /*0038*/ 	.byte	0x03, 0x50
        /*003a*/ 	.short	0x0000


	//----- nvinfo : EIATTR_MAXREG_COUNT
	.align		4
        /*003c*/ 	.byte	0x03, 0x1b
        /*003e*/ 	.short	0x00ff


	//----- nvinfo : EIATTR_NUM_BARRIERS
	.align		4
        /*0040*/ 	.byte	0x02, 0x4c
        /*0042*/ 	.byte	0x01
	.zero		1


	//----- nvinfo : EIATTR_MERCURY_ISA_VERSION
	.align		4
        /*0044*/ 	.byte	0x03, 0x5f
        /*0046*/ 	.short	0x0101


	//----- nvinfo : EIATTR_COOP_GROUP_MASK_REGIDS
	.align		4
        /*0048*/ 	.byte	0x04, 0x29
        /*004a*/ 	.short	(.L_361 - .L_360)


	//   ....[0]....
.L_360:
        /*004c*/ 	.word	0xffffffff


	//   ....[1]....
        /*0050*/ 	.word	0xffffffff


	//   ....[2]....
        /*0054*/ 	.word	0xffffffff


	//   ....[3]....
        /*0058*/ 	.word	0xffffffff


	//   ....[4]....
        /*005c*/ 	.word	0xffffffff


	//   ....[5]....
        /*0060*/ 	.word	0xffffffff


	//   ....[6]....
        /*0064*/ 	.word	0xffffffff


	//   ....[7]....
        /*0068*/ 	.word	0xffffffff


	//   ....[8]....
        /*006c*/ 	.word	0xffffffff


	//   ....[9]....
        /*0070*/ 	.word	0xffffffff


	//   ....[10]....
        /*0074*/ 	.word	0xffffffff


	//   ....[11]....
        /*0078*/ 	.word	0xffffffff


	//   ....[12]....
        /*007c*/ 	.word	0xffffffff


	//   ....[13]....
        /*0080*/ 	.word	0xffffffff


	//   ....[14]....
        /*0084*/ 	.word	0xffffffff


	//   ....[15]....
        /*0088*/ 	.word	0xffffffff


	//   ....[16]....
        /*008c*/ 	.word	0xffffffff


	//   ....[17]....
        /*0090*/ 	.word	0xffffffff


	//   ....[18]....
        /*0094*/ 	.word	0xffffffff


	//   ....[19]....
        /*0098*/ 	.word	0xffffffff


	//   ....[20]....
        /*009c*/ 	.word	0xffffffff


	//   ....[21]....
        /*00a0*/ 	.word	0xffffffff


	//   ....[22]....
        /*00a4*/ 	.word	0xffffffff


	//   ....[23]....
        /*00a8*/ 	.word	0xffffffff


	//   ....[24]....
        /*00ac*/ 	.word	0xffffffff


	//   ....[25]....
        /*00b0*/ 	.word	0xffffffff


	//   ....[26]....
        /*00b4*/ 	.word	0xffffffff


	//   ....[27]....
        /*00b8*/ 	.word	0xffffffff


	//   ....[28]....
        /*00bc*/ 	.word	0xffffffff


	//   ....[29]....
        /*00c0*/ 	.word	0xffffffff


	//   ....[30]....
        /*00c4*/ 	.word	0xffffffff


	//   ....[31]....
        /*00c8*/ 	.word	0xffffffff


	//   ....[32]....
        /*00cc*/ 	.word	0xffffffff


	//   ....[33]....
        /*00d0*/ 	.word	0xffffffff


	//   ....[34]....
        /*00d4*/ 	.word	0xffffffff


	//   ....[35]....
        /*00d8*/ 	.word	0xffffffff


	//   ....[36]....
        /*00dc*/ 	.word	0xffffffff


	//   ....[37]....
        /*00e0*/ 	.word	0xffffffff


	//   ....[38]....
        /*00e4*/ 	.word	0xffffffff


	//   ....[39]....
        /*00e8*/ 	.word	0xffffffff


	//   ....[40]....
        /*00ec*/ 	.word	0xffffffff


	//   ....[41]....
        /*00f0*/ 	.word	0xffffffff


	//   ....[42]....
        /*00f4*/ 	.word	0xffffffff


	//   ....[43]....
        /*00f8*/ 	.word	0xffffffff


	//   ....[44]....
        /*00fc*/ 	.word	0xffffffff


	//   ....[45]....
        /*0100*/ 	.word	0xffffffff


	//   ....[46]....
        /*0104*/ 	.word	0xffffffff


	//   ....[47]....
        /*0108*/ 	.word	0xffffffff


	//   ....[48]....
        /*010c*/ 	.word	0xffffffff


	//   ....[49]....
        /*0110*/ 	.word	0xffffffff


	//----- nvinfo : EIATTR_COOP_GROUP_INSTR_OFFSETS
	.align		4
.L_361:
        /*0114*/ 	.byte	0x04, 0x28
        /*0116*/ 	.short	(.L_363 - .L_362)


	//   ....[0]....
.L_362:
        /*0118*/ 	.word	0x00006280


	//   ....[1]....
        /*011c*/ 	.word	0x00006290


	//   ....[2]....
        /*0120*/ 	.word	0x000062a0


	//   ....[3]....
        /*0124*/ 	.word	0x000062b0


	//   ....[4]....
        /*0128*/ 	.word	0x000062c0


	//   ....[5]....
        /*012c*/ 	.word	0x000062d0


	//   ....[6]....
        /*0130*/ 	.word	0x000062e0


	//   ....[7]....
        /*0134*/ 	.word	0x000062f0


	//   ....[8]....
        /*0138*/ 	.word	0x00006300


	//   ....[9]....
        /*013c*/ 	.word	0x00006310


	//   ....[10]....
        /*0140*/ 	.word	0x000063c0


	//   ....[11]....
        /*0144*/ 	.word	0x000063d0


	//   ....[12]....
        /*0148*/ 	.word	0x000063e0


	//   ....[13]....
        /*014c*/ 	.word	0x000063f0


	//   ....[14]....
        /*0150*/ 	.word	0x00006400


	//   ....[15]....
        /*0154*/ 	.word	0x00006410


	//   ....[16]....
        /*0158*/ 	.word	0x00006420


	//   ....[17]....
        /*015c*/ 	.word	0x00006430


	//   ....[18]....
        /*0160*/ 	.word	0x00006440


	//   ....[19]....
        /*0164*/ 	.word	0x00006450


	//   ....[20]....
        /*0168*/ 	.word	0x00006500


	//   ....[21]....
        /*016c*/ 	.word	0x00006510


	//   ....[22]....
        /*0170*/ 	.word	0x00006520


	//   ....[23]....
        /*0174*/ 	.word	0x00006530


	//   ....[24]....
        /*0178*/ 	.word	0x00006540


	//   ....[25]....
        /*017c*/ 	.word	0x00006550


	//   ....[26]....
        /*0180*/ 	.word	0x00006560


	//   ....[27]....
        /*0184*/ 	.word	0x00006570


	//   ....[28]....
        /*0188*/ 	.word	0x00006580


	//   ....[29]....
        /*018c*/ 	.word	0x00006590


	//   ....[30]....
        /*0190*/ 	.word	0x00006640


	//   ....[31]....
        /*0194*/ 	.word	0x00006650


	//   ....[32]....
        /*0198*/ 	.word	0x00006660


	//   ....[33]....
        /*019c*/ 	.word	0x00006670


	//   ....[34]....
        /*01a0*/ 	.word	0x00006680


	//   ....[35]....
        /*01a4*/ 	.word	0x00006690


	//   ....[36]....
        /*01a8*/ 	.word	0x000066a0


	//   ....[37]....
        /*01ac*/ 	.word	0x000066b0


	//   ....[38]....
        /*01b0*/ 	.word	0x000066c0


	//   ....[39]....
        /*01b4*/ 	.word	0x000066d0


	//   ....[40]....
        /*01b8*/ 	.word	0x00006790


	//   ....[41]....
        /*01bc*/ 	.word	0x000067a0


	//   ....[42]....
        /*01c0*/ 	.word	0x000067b0


	//   ....[43]....
        /*01c4*/ 	.word	0x000067c0


	//   ....[44]....
        /*01c8*/ 	.word	0x000067d0


	//   ....[45]....
        /*01cc*/ 	.word	0x000067e0


	//   ....[46]....
        /*01d0*/ 	.word	0x000067f0


	//   ....[47]....
        /*01d4*/ 	.word	0x00006800


	//   ....[48]....
        /*01d8*/ 	.word	0x00006810


	//   ....[49]....
        /*01dc*/ 	.word	0x00006820


	//----- nvinfo : EIATTR_EXIT_INSTR_OFFSETS
	.align		4
.L_363:
        /*01e0*/ 	.byte	0x04, 0x1c
        /*01e2*/ 	.short	(.L_365 - .L_364)


	//   ....[0]....
.L_364:
        /*01e4*/ 	.word	0x00006ec0


	//----- nvinfo : EIATTR_MAX_THREADS
	.align		4
.L_365:
        /*01e8*/ 	.byte	0x04, 0x05
        /*01ea*/ 	.short	(.L_367 - .L_366)
.L_366:
        /*01ec*/ 	.word	0x00000080
        /*01f0*/ 	.word	0x00000001
        /*01f4*/ 	.word	0x00000001


	//----- nvinfo : EIATTR_CRS_STACK_SIZE
	.align		4
.L_367:
        /*01f8*/ 	.byte	0x04, 0x1e
        /*01fa*/ 	.short	(.L_369 - .L_368)
.L_368:
        /*01fc*/ 	.word	0x00000000


	//----- nvinfo : EIATTR_CBANK_PARAM_SIZE
	.align		4
.L_369:
        /*0200*/ 	.byte	0x03, 0x19
        /*0202*/ 	.short	0x0018


	//----- nvinfo : EIATTR_PARAM_CBANK
	.align		4
        /*0204*/ 	.byte	0x04, 0x0a
        /*0206*/ 	.short	(.L_371 - .L_370)
	.align		4
.L_370:
        /*0208*/ 	.word	index@(.nv.constant0._Z30router_gemm_kernel_bf16_outputI13__nv_bfloat16Li128ELi8ELi10ELi384ELi7168EEvPS0_PKT_S4_)
        /*020c*/ 	.short	0x0210
        /*020e*/ 	.short	0x0018


	//----- nvinfo : EIATTR_SW_WAR
	.align		4
.L_371:
        /*0210*/ 	.byte	0x04, 0x36
        /*0212*/ 	.short	(.L_373 - .L_372)
.L_372:
        /*0214*/ 	.word	0x00000008
.L_373:


//--------------------- .nv.info._Z30router_gemm_kernel_bf16_outputI13__nv_bfloat16Li128ELi8ELi9ELi384ELi7168EEvPS0_PKT_S4_ --------------------------
	.section	.nv.info._Z30router_gemm_kernel_bf16_outputI13__nv_bfloat16Li128ELi8ELi9ELi384ELi7168EEvPS0_PKT_S4_,"",@"SHT_CUDA_INFO"
	.sectionflags	@""
	.align	4


	//----- nvinfo : EIATTR_CUDA_API_VERSION
	.align		4
        /*0000*/ 	.byte	0x04, 0x37
        /*0002*/ 	.short	(.L_375 - .L_374)
.L_374:
        /*0004*/ 	.word	0x00000082


	//----- nvinfo : EIATTR_KPARAM_INFO
	.align		4
.L_375:
        /*0008*/ 	.byte	0x04, 0x17
        /*000a*/ 	.short	(.L_377 - .L_376)
.L_376:
        /*000c*/ 	.word	0x00000000
        /*0010*/ 	.short	0x0002
        /*0012*/ 	.short	0x0010
        /*0014*/ 	.byte	0x00, 0xf0, 0x21, 0x00


	//----- nvinfo : EIATTR_KPARAM_INFO
	.align		4
.L_377:
        /*0018*/ 	.byte	0x04, 0x17
        /*001a*/ 	.short	(.L_379 - .L_378)
.L_378:
        /*001c*/ 	.word	0x00000000
        /*0020*/ 	.short	0x0001
        /*0022*/ 	.short	0x0008
        /*0024*/ 	.byte	0x00, 0xf0, 0x21, 0x00


	//----- nvinfo : EIATTR_KPARAM_INFO
	.align		4
.L_379:
        /*0028*/ 	.byte	0x04, 0x17
        /*002a*/ 	.short	(.L_381 - .L_380)
.L_380:
        /*002c*/ 	.word	0x00000000
        /*0030*/ 	.short	0x0000
        /*0032*/ 	.short	0x0000
        /*0034*/ 	.byte	0x00, 0xf0, 0x21, 0x00


	//----- nvinfo : EIATTR_SPARSE_MMA_MASK
	.align		4
.L_381:
        /*0038*/ 	.byte	0x03, 0x50
        /*003a*/ 	.short	0x0000


	//----- nvinfo : EIATTR_MAXREG_COUNT
	.align		4
        /*003c*/ 	.byte	0x03, 0x1b
        /*003e*/ 	.short	0x00ff


	//----- nvinfo : EIATTR_NUM_BARRIERS
	.align		4
        /*0040*/ 	.byte	0x02, 0x4c
        /*0042*/ 	.byte	0x01
	.zero		1


	//----- nvinfo : EIATTR_MERCURY_ISA_VERSION
	.align		4
        /*0044*/ 	.byte	0x03, 0x5f
        /*0046*/ 	.short	0x0101


	//----- nvinfo : EIATTR_COOP_GROUP_MASK_REGIDS
	.align		4
        /*0048*/ 	.byte	0x04, 0x29
        /*004a*/ 	.short	(.L_383 - .L_382)


	//   ....[0]....
.L_382:
        /*004c*/ 	.word	0xffffffff


	//   ....[1]....
        /*0050*/ 	.word	0xffffffff


	//   ....[2]....
        /*0054*/ 	.word	0xffffffff


	//   ....[3]....
        /*0058*/ 	.word	0xffffffff


	//   ....[4]....
        /*005c*/ 	.word	0xffffffff


	//   ....[5]....
        /*0060*/ 	.word	0xffffffff


	//   ....[6]....
        /*0064*/ 	.word	0xffffffff


	//   ....[7]....
        /*0068*/ 	.word	0xffffffff


	//   ....[8]....
        /*006c*/ 	.word	0xffffffff


	//   ....[9]....
        /*0070*/ 	.word	0xffffffff


	//   ....[10]....
        /*0074*/ 	.word	0xffffffff


	//   ....[11]....
        /*0078*/ 	.word	0xffffffff


	//   ....[12]....
        /*007c*/ 	.word	0xffffffff


	//   ....[13]....
        /*0080*/ 	.word	0xffffffff


	//   ....[14]....
        /*0084*/ 	.word	0xffffffff


	//   ....[15]....
        /*0088*/ 	.word	0xffffffff


	//   ....[16]....
        /*008c*/ 	.word	0xffffffff


	//   ....[17]....
        /*0090*/ 	.word	0xffffffff


	//   ....[18]....
        /*0094*/ 	.word	0xffffffff


	//   ....[19]....
        /*0098*/ 	.word	0xffffffff


	//   ....[20]....
        /*009c*/ 	.word	0xffffffff


	//   ....[21]....
        /*00a0*/ 	.word	0xffffffff


	//   ....[22]....
        /*00a4*/ 	.word	0xffffffff


	//   ....[23]....
        /*00a8*/ 	.word	0xffffffff


	//   ....[24]....
        /*00ac*/ 	.word	0xffffffff


	//   ....[25]....
        /*00b0*/ 	.word	0xffffffff


	//   ....[26]....
        /*00b4*/ 	.word	0xffffffff


	//   ....[27]....
        /*00b8*/ 	.word	0xffffffff


	//   ....[28]....
        /*00bc*/ 	.word	0xffffffff


	//   ....[29]....
        /*00c0*/ 	.word	0xffffffff


	//   ....[30]....
        /*00c4*/ 	.word	0xffffffff


	//   ....[31]....
        /*00c8*/ 	.word	0xffffffff


	//   ....[32]....
        /*00cc*/ 	.word	0xffffffff


	//   ....[33]....
        /*00d0*/ 	.word	0xffffffff


	//   ....[34]....
        /*00d4*/ 	.word	0xffffffff


	//   ....[35]....
        /*00d8*/ 	.word	0xffffffff


	//   ....[36]....
        /*00dc*/ 	.word	0xffffffff


	//   ....[37]....
        /*00e0*/ 	.word	0xffffffff


	//   ....[38]....
        /*00e4*/ 	.word	0xffffffff


	//   ....[39]....
        /*00e8*/ 	.word	0xffffffff


	//   ....[40]....
        /*00ec*/ 	.word	0xffffffff


	//   ....[41]....
        /*00f0*/ 	.word	0xffffffff


	//   ....[42]....
        /*00f4*/ 	.word	0xffffffff


	//   ....[43]....
        /*00f8*/ 	.word	0xffffffff


	//   ....[44]....
        /*00fc*/ 	.word	0xffffffff


	//----- nvinfo : EIATTR_COOP_GROUP_INSTR_OFFSETS
	.align		4
.L_383:
        /*0100*/ 	.byte	0x04, 0x28
        /*0102*/ 	.short	(.L_385 - .L_384)


	//   ....[0]....
.L_384:
        /*0104*/ 	.word	0x00005950


	//   ....[1]....
        /*0108*/ 	.word	0x00005960


	//   ....[2]....
        /*010c*/ 	.word	0x00005970


	//   ....[3]....
        /*0110*/ 	.word	0x00005980


	//   ....[4]....
        /*0114*/ 	.word	0x00005990


	//   ....[5]....
        /*0118*/ 	.word	0x000059a0


	//   ....[6]....
        /*011c*/ 	.word	0x000059b0


	//   ....[7]....
        /*0120*/ 	.word	0x000059c0


	//   ....[8]....
        /*0124*/ 	.word	0x000059d0


	//   ....[9]....
        /*0128*/ 	.word	0x00005a70


	//   ....[10]....
        /*012c*/ 	.word	0x00005a80


	//   ....[11]....
        /*0130*/ 	.word	0x00005a90


	//   ....[12]....
        /*0134*/ 	.word	0x00005aa0


	//   ....[13]....
        /*0138*/ 	.word	0x00005ab0


	//   ....[14]....
        /*013c*/ 	.word	0x00005ac0


	//   ....[15]....
        /*0140*/ 	.word	0x00005ad0


	//   ....[16]....
        /*0144*/ 	.word	0x00005ae0


	//   ....[17]....
        /*0148*/ 	.word	0x00005af0


	//   ....[18]....
        /*014c*/ 	.word	0x00005b90


	//   ....[19]....
        /*0150*/ 	.word	0x00005ba0


	//   ....[20]....
        /*0154*/ 	.word	0x00005bb0


	//   ....[21]....
        /*0158*/ 	.word	0x00005bc0


	//   ....[22]....
        /*015c*/ 	.word	0x00005bd0


	//   ....[23]....
        /*0160*/ 	.word	0x00005be0


	//   ....[24]....
        /*0164*/ 	.word	0x00005bf0


	//   ....[25]....
        /*0168*/ 	.word	0x00005c00


	//   ....[26]....
        /*016c*/ 	.word	0x00005c10


	//   ....[27]....
        /*0170*/ 	.word	0x00005cb0


	//   ....[28]....
        /*0174*/ 	.word	0x00005cc0


	//   ....[29]....
        /*0178*/ 	.word	0x00005cd0


	//   ....[30]....
        /*017c*/ 	.word	0x00005ce0


	//   ....[31]....
        /*0180*/ 	.word	0x00005cf0


	//   ....[32]....
        /*0184*/ 	.word	0x00005d00


	//   ....[33]....
        /*0188*/ 	.word	0x00005d10


	//   ....[34]....
        /*018c*/ 	.word	0x00005d20


	//   ....[35]....
        /*0190*/ 	.word	0x00005d30


	//   ....[36]....
        /*0194*/ 	.word	0x00005de0


	//   ....[37]....
        /*0198*/ 	.word	0x00005df0


	//   ....[38]....
        /*019c*/ 	.word	0x00005e00


	//   ....[39]....
        /*01a0*/ 	.word	0x00005e10


	//   ....[40]....
        /*01a4*/ 	.word	0x00005e20


	//   ....[41]....
        /*01a8*/ 	.word	0x00005e30


	//   ....[42]....
        /*01ac*/ 	.word	0x00005e40


	//   ....[43]....
        /*01b0*/ 	.word	0x00005e50


	//   ....[44]....
        /*01b4*/ 	.word	0x00005e60


	//----- nvinfo : EIATTR_EXIT_INSTR_OFFSETS
	.align		4
.L_385:
        /*01b8*/ 	.byte	0x04, 0x1c
        /*01ba*/ 	.short	(.L_387 - .L_386)


	//   ....[0]....
.L_386:
        /*01bc*/ 	.word	0x00006470


	//----- nvinfo : EIATTR_MAX_THREADS
	.align		4
.L_387:
        /*01c0*/ 	.byte	0x04, 0x05
        /*01c2*/ 	.short	(.L_389 - .L_388)
.L_388:
        /*01c4*/ 	.word	0x00000080
        /*01c8*/ 	.word	0x00000001
        /*01cc*/ 	.word	0x00000001


	//----- nvinfo : EIATTR_CRS_STACK_SIZE
	.align		4
.L_389:
        /*01d0*/ 	.byte	0x04, 0x1e
        /*01d2*/ 	.short	(.L_391 - .L_390)
.L_390:
        /*01d4*/ 	.word	0x00000000


	//----- nvinfo : EIATTR_CBANK_PARAM_SIZE
	.align		4
.L_391:
        /*01d8*/ 	.byte	0x03, 0x19
        /*01da*/ 	.short	0x0018


	//----- nvinfo : EIATTR_PARAM_CBANK
	.align		4
        /*01dc*/ 	.byte	0x04, 0x0a
        /*01de*/ 	.short	(.L_393 - .L_392)
	.align		4
.L_392:
        /*01e0*/ 	.word	index@(.nv.constant0._Z30router_gemm_kernel_bf16_outputI13__nv_bfloat16Li128ELi8ELi9ELi384ELi7168EEvPS0_PKT_S4_)
        /*01e4*/ 	.short	0x0210
        /*01e6*/ 	.short	0x0018


	//----- nvinfo : EIATTR_SW_WAR
	.align		4
.L_393:
        /*01e8*/ 	.byte	0x04, 0x36
        /*01ea*/ 	.short	(.L_395 - .L_394)
.L_394:
        /*01ec*/ 	.word	0x00000008
.L_395:


//--------------------- .nv.info._Z30router_gemm_kernel_bf16_outputI13__nv_bfloat16Li128ELi8ELi8ELi384ELi7168EEvPS0_PKT_S4_ --------------------------
	.section	.nv.info._Z30router_gemm_kernel_bf16_outputI13__nv_bfloat16Li128ELi8ELi8ELi384ELi7168EEvPS0_PKT_S4_,"",@"SHT_CUDA_INFO"
	.sectionflags	@""
	.align	4


	//----- nvinfo : EIATTR_CUDA_API_VERSION
	.align		4
        /*0000*/ 	.byte	0x04, 0x37
        /*0002*/ 	.short	(.L_397 - .L_396)
.L_396:
        /*0004*/ 	.word	0x00000082


	//----- nvinfo : EIATTR_KPARAM_INFO
	.align		4
.L_397:
        /*0008*/ 	.byte	0x04, 0x17
        /*000a*/ 	.short	(.L_399 - .L_398)
.L_398:
        /*000c*/ 	.word	0x00000000
        /*0010*/ 	.short	0x0002
        /*0012*/ 	.short	0x0010
        /*0014*/ 	.byte	0x00, 0xf0, 0x21, 0x00


	//----- nvinfo : EIATTR_KPARAM_INFO
	.align		4
.L_399:
        /*0018*/ 	.byte	0x04, 0x17
        /*001a*/ 	.short	(.L_401 - .L_400)
.L_400:
        /*001c*/ 	.word	0x00000000
        /*0020*/ 	.short	0x0001
        /*0022*/ 	.short	0x0008
        /*0024*/ 	.byte	0x00, 0xf0, 0x21, 0x00


	//----- nvinfo : EIATTR_KPARAM_INFO
	.align		4
.L_401:
        /*0028*/ 	.byte	0x04, 0x17
        /*002a*/ 	.short	(.L_403 - .L_402)
.L_402:
        /*002c*/ 	.word	0x00000000
        /*0030*/ 	.short	0x0000
        /*0032*/ 	.short	0x0000
        /*0034*/ 	.byte	0x00, 0xf0, 0x21, 0x00


	//----- nvinfo : EIATTR_SPARSE_MMA_MASK
	.align		4
.L_403:
        /*0038*/ 	.byte	0x03, 0x50
        /*003a*/ 	.short	0x0000


	//----- nvinfo : EIATTR_MAXREG_COUNT
	.align		4
        /*003c*/ 	.byte	0x03, 0x1b
        /*003e*/ 	.short	0x00ff


	//----- nvinfo : EIATTR_NUM_BARRIERS
	.align		4
        /*0040*/ 	.byte	0x02, 0x4c
        /*0042*/ 	.byte	0x01
	.zero		1


	//----- nvinfo : EIATTR_MERCURY_ISA_VERSION
	.align		4
        /*0044*/ 	.byte	0x03, 0x5f
        /*0046*/ 	.short	0x0101


	//----- nvinfo : EIATTR_COOP_GROUP_MASK_REGIDS
	.align		4
        /*0048*/ 	.byte	0x04, 0x29
        /*004a*/ 	.short	(.L_405 - .L_404)


	//   ....[0]....
.L_404:
        /*004c*/ 	.word	0xffffffff


	//   ....[1]....
        /*0050*/ 	.word	0xffffffff


	//   ....[2]....
        /*0054*/ 	.word	0xffffffff


	//   ....[3]....
        /*0058*/ 	.word	0xffffffff


	//   ....[4]....
        /*005c*/ 	.word	0xffffffff


	//   ....[5]....
        /*0060*/ 	.word	0xffffffff


	//   ....[6]....
        /*0064*/ 	.word	0xffffffff


	//   ....[7]....
        /*0068*/ 	.word	0xffffffff


	//   ....[8]....
        /*006c*/ 	.word	0xffffffff


	//   ....[9]....
        /*0070*/ 	.word	0xffffffff


	//   ....[10]....
        /*0074*/ 	.word	0xffffffff


	//   ....[11]....
        /*0078*/ 	.word	0xffffffff


	//   ....[12]....
        /*007c*/ 	.word	0xffffffff


	//   ....[13]....
        /*0080*/ 	.word	0xffffffff


	//   ....[14]....
        /*0084*/ 	.word	0xffffffff


	//   ....[15]....
        /*0088*/ 	.word	0xffffffff


	//   ....[16]....
        /*008c*/ 	.word	0xffffffff


	//   ....[17]....
        /*0090*/ 	.word	0xffffffff


	//   ....[18]....
        /*0094*/ 	.word	0xffffffff


	//   ....[19]....
        /*0098*/ 	.word	0xffffffff


	//   ....[20]....
        /*009c*/ 	.word	0xffffffff


	//   ....[21]....
        /*00a0*/ 	.word	0xffffffff


	//   ....[22]....
        /*00a4*/ 	.word	0xffffffff


	//   ....[23]....
        /*00a8*/ 	.word	0xffffffff


	//   ....[24]....
        /*00ac*/ 	.word	0xffffffff


	//   ....[25]....
        /*00b0*/ 	.word	0xffffffff


	//   ....[26]....
        /*00b4*/ 	.word	0xffffffff


	//   ....[27]....
        /*00b8*/ 	.word	0xffffffff


	//   ....[28]....
        /*00bc*/ 	.word	0xffffffff


	//   ....[29]....
        /*00c0*/ 	.word	0xffffffff


	//   ....[30]....
        /*00c4*/ 	.word	0xffffffff


	//   ....[31]....
        /*00c8*/ 	.word	0xffffffff


	//   ....[32]....
        /*00cc*/ 	.word	0xffffffff


	//   ....[33]....
        /*00d0*/ 	.word	0xffffffff


	//   ....[34]....
        /*00d4*/ 	.word	0xffffffff


	//   ....[35]....
        /*00d8*/ 	.word	0xffffffff


	//   ....[36]....
        /*00dc*/ 	.word	0xffffffff


	//   ....[37]....
        /*00e0*/ 	.word	0xffffffff


	//   ....[38]....
        /*00e4*/ 	.word	0xffffffff


	//   ....[39]....
        /*00e8*/ 	.word	0xffffffff


	//----- nvinfo : EIATTR_COOP_GROUP_INSTR_OFFSETS
	.align		4
.L_405:
        /*00ec*/ 	.byte	0x04, 0x28
        /*00ee*/ 	.short	(.L_407 - .L_406)


	//   ....[0]....
.L_406:
        /*00f0*/ 	.word	0x00005020


	//   ....[1]....
        /*00f4*/ 	.word	0x00005030


	//   ....[2]....
        /*00f8*/ 	.word	0x00005040


	//   ....[3]....
        /*00fc*/ 	.word	0x00005050


	//   ....[4]....
        /*0100*/ 	.word	0x00005060


	//   ....[5]....
        /*0104*/ 	.word	0x00005070


	//   ....[6]....
        /*0108*/ 	.word	0x00005080


	//   ....[7]....
        /*010c*/ 	.word	0x00005090


	//   ....[8]....
        /*0110*/ 	.word	0x00005120


	//   ....[9]....
        /*0114*/ 	.word	0x00005130


	//   ....[10]....
        /*0118*/ 	.word	0x00005140


	//   ....[11]....
        /*011c*/ 	.word	0x00005150


	//   ....[12]....
        /*0120*/ 	.word	0x00005160


	//   ....[13]....
        /*0124*/ 	.word	0x00005170


	//   ....[14]....
        /*0128*/ 	.word	0x00005180


	//   ....[15]....
        /*012c*/ 	.word	0x00005190


	//   ....[16]....
        /*0130*/ 	.word	0x00005220


	//   ....[17]....
        /*0134*/ 	.word	0x00005230


	//   ....[18]....
        /*0138*/ 	.word	0x00005240


	//   ....[19]....
        /*013c*/ 	.word	0x00005250


	//   ....[20]....
        /*0140*/ 	.word	0x00005260


	//   ....[21]....
        /*0144*/ 	.word	0x00005270


	//   ....[22]....
        /*0148*/ 	.word	0x00005280


	//   ....[23]....
        /*014c*/ 	.word	0x00005290


	//   ....[24]....
        /*0150*/ 	.word	0x00005320


	//   ....[25]....
        /*0154*/ 	.word	0x00005330


	//   ....[26]....
        /*0158*/ 	.word	0x00005340


	//   ....[27]....
        /*015c*/ 	.word	0x00005350


	//   ....[28]....
        /*0160*/ 	.word	0x00005360


	//   ....[29]....
        /*0164*/ 	.word	0x00005370


	//   ....[30]....
        /*0168*/ 	.word	0x00005380


	//   ....[31]....
        /*016c*/ 	.word	0x00005390


	//   ....[32]....
        /*0170*/ 	.word	0x00005430


	//   ....[33]....
        /*0174*/ 	.word	0x00005440


	//   ....[34]....
        /*0178*/ 	.word	0x00005450


	//   ....[35]....
        /*017c*/ 	.word	0x00005460


	//   ....[36]....
        /*0180*/ 	.word	0x00005470


	//   ....[37]....
        /*0184*/ 	.word	0x00005480


	//   ....[38]....
        /*0188*/ 	.word	0x00005490


	//   ....[39]....
        /*018c*/ 	.word	0x000054a0


	//----- nvinfo : EIATTR_EXIT_INSTR_OFFSETS
	.align		4
.L_407:
        /*0190*/ 	.byte	0x04, 0x1c
        /*0192*/ 	.short	(.L_409 - .L_408)


	//   ....[0]....
.L_408:
        /*0194*/ 	.word	0x00005a20


	//----- nvinfo : EIATTR_MAX_THREADS
	.align		4
.L_409:
        /*0198*/ 	.byte	0x04, 0x05
        /*019a*/ 	.short	(.L_411 - .L_410)
.L_410:
        /*019c*/ 	.word	0x00000080
        /*01a0*/ 	.word	0x00000001
        /*01a4*/ 	.word	0x00000001


	//----- nvinfo : EIATTR_CRS_STACK_SIZE
	.align		4
.L_411:
        /*01a8*/ 	.byte	0x04, 0x1e
        /*01aa*/ 	.short	(.L_413 - .L_412)
.L_412:
        /*01ac*/ 	.word	0x00000000


	//----- nvinfo : EIATTR_CBANK_PARAM_SIZE
	.align		4
.L_413:
        /*01b0*/ 	.byte	0x03, 0x19
        /*01b2*/ 	.short	0x0018


	//----- nvinfo : EIATTR_PARAM_CBANK
	.align		4
        /*01b4*/ 	.byte	0x04, 0x0a
        /*01b6*/ 	.short	(.L_415 - .L_414)
	.align		4
.L_414:
        /*01b8*/ 	.word	index@(.nv.constant0._Z30router_gemm_kernel_bf16_outputI13__nv_bfloat16Li128ELi8ELi8ELi384ELi7168EEvPS0_PKT_S4_)
        /*01bc*/ 	.short	0x0210
        /*01be*/ 	.short	0x0018


	//----- nvinfo : EIATTR_SW_WAR
	.align		4
.L_415:
        /*01c0*/ 	.byte	0x04, 0x36
        /*01c2*/ 	.short	(.L_417 - .L_416)
.L_416:
        /*01c4*/ 	.word	0x00000008
.L_417:


//--------------------- .nv.info._Z30router_gemm_kernel_bf16_outputI13__nv_bfloat16Li128ELi8ELi7ELi384ELi7168EEvPS0_PKT_S4_ --------------------------
	.section	.nv.info._Z30router_gemm_kernel_bf16_outputI13__nv_bfloat16Li128ELi8ELi7ELi384ELi7168EEvPS0_PKT_S4_,"",@"SHT_CUDA_INFO"
	.sectionflags	@""
	.align	4


	//----- nvinfo : EIATTR_CUDA_API_VERSION
	.align		4
        /*0000*/ 	.byte	0x04, 0x37
        /*0002*/ 	.short	(.L_419 - .L_418)
.L_418:
        /*0004*/ 	.word	0x00000082


	//----- nvinfo : EIATTR_KPARAM_INFO
	.align		4
.L_419:
        /*0008*/ 	.byte	0x04, 0x17
        /*000a*/ 	.short	(.L_421 - .L_420)
.L_420:
        /*000c*/ 	.word	0x00000000
        /*0010*/ 	.short	0x0002
        /*0012*/ 	.short	0x0010
        /*0014*/ 	.byte	0x00, 0xf0, 0x21, 0x00


	//----- nvinfo : EIATTR_KPARAM_INFO
	.align		4
.L_421:
        /*0018*/ 	.byte	0x04, 0x17
        /*001a*/ 	.short	(.L_423 - .L_422)
.L_422:
        /*001c*/ 	.word	0x00000000
        /*0020*/ 	.short	0x0001
        /*0022*/ 	.short	0x0008
        /*0024*/ 	.byte	0x00, 0xf0, 0x21, 0x00


	//----- nvinfo : EIATTR_KPARAM_INFO
	.align		4
.L_423:
        /*0028*/ 	.byte	0x04, 0x17
        /*002a*/ 	.short	(.L_425 - .L_424)
.L_424:
        /*002c*/ 	.word	0x00000000
        /*0030*/ 	.short	0x0000
        /*0032*/ 	.short	0x0000
        /*0034*/ 	.byte	0x00, 0xf0, 0x21, 0x00


	//----- nvinfo : EIATTR_SPARSE_MMA_MASK
	.align		4
.L_425:
        /*0038*/ 	.byte	0x03, 0x50
        /*003a*/ 	.short	0x0000


	//----- nvinfo : EIATTR_MAXREG_COUNT
	.align		4
        /*003c*/ 	.byte	0x03, 0x1b
        /*003e*/ 	.short	0x00ff


	//----- nvinfo : EIATTR_NUM_BARRIERS
	.align		4
        /*0040*/ 	.byte	0x02, 0x4c
        /*0042*/ 	.byte	0x01
	.zero		1


	//----- nvinfo : EIATTR_MERCURY_ISA_VERSION
	.align		4
        /*0044*/ 	.byte	0x03, 0x5f
        /*0046*/ 	.short	0x0101


	//----- nvinfo : EIATTR_COOP_GROUP_MASK_REGIDS
	.align		4
        /*0048*/ 	.byte	0x04, 0x29
        /*004a*/ 	.short	(.L_427 - .L_426)


	//   ....[0]....
.L_426:
        /*004c*/ 	.word	0xffffffff


	//   ....[1]....
        /*0050*/ 	.word	0xffffffff


	//   ....[2]....
        /*0054*/ 	.word	0xffffffff


	//   ....[3]....
        /*0058*/ 	.word	0xffffffff


	//   ....[4]....
        /*005c*/ 	.word	0xffffffff


	//   ....[5]....
        /*0060*/ 	.word	0xffffffff


	//   ....[6]....
        /*0064*/ 	.word	0xffffffff


	//   ....[7]....
        /*0068*/ 	.word	0xffffffff


	//   ....[8]....
        /*006c*/ 	.word	0xffffffff


	//   ....[9]....
        /*0070*/ 	.word	0xffffffff


	//   ....[10]....
        /*0074*/ 	.word	0xffffffff


	//   ....[11]....
        /*0078*/ 	.word	0xffffffff


	//   ....[12]....
        /*007c*/ 	.word	0xffffffff


	//   ....[13]....
        /*0080*/ 	.word	0xffffffff


	//   ....[14]....
        /*0084*/ 	.word	0xffffffff


	//   ....[15]....
        /*0088*/ 	.word	0xffffffff


	//   ....[16]....
        /*008c*/ 	.word	0xffffffff


	//   ....[17]....
        /*0090*/ 	.word	0xffffffff


	//   ....[18]....
        /*0094*/ 	.word	0xffffffff


	//   ....[19]....
        /*0098*/ 	.word	0xffffffff


	//   ....[20]....
        /*009c*/ 	.word	0xffffffff


	//   ....[21]....
        /*00a0*/ 	.word	0xffffffff


	//   ....[22]....
        /*00a4*/ 	.word	0xffffffff


	//   ....[23]....
        /*00a8*/ 	.word	0xffffffff


	//   ....[24]....
        /*00ac*/ 	.word	0xffffffff


	//   ....[25]....
        /*00b0*/ 	.word	0xffffffff


	//   ....[26]....
        /*00b4*/ 	.word	0xffffffff


	//   ....[27]....
        /*00b8*/ 	.word	0xffffffff


	//   ....[28]....
        /*00bc*/ 	.word	0xffffffff


	//   ....[29]....
        /*00c0*/ 	.word	0xffffffff


	//   ....[30]....
        /*00c4*/ 	.word	0xffffffff


	//   ....[31]....
        /*00c8*/ 	.word	0xffffffff


	//   ....[32]....
        /*00cc*/ 	.word	0xffffffff


	//   ....[33]....
        /*00d0*/ 	.word	0xffffffff


	//   ....[34]....
        /*00d4*/ 	.word	0xffffffff


	//----- nvinfo : EIATTR_COOP_GROUP_INSTR_OFFSETS
	.align		4
.L_427:
        /*00d8*/ 	.byte	0x04, 0x28
        /*00da*/ 	.short	(.L_429 - .L_428)


	//   ....[0]....
.L_428:
        /*00dc*/ 	.word	0x000046f0


	//   ....[1]....
        /*00e0*/ 	.word	0x00004700


	//   ....[2]....
        /*00e4*/ 	.word	0x00004710


	//   ....[3]....
        /*00e8*/ 	.word	0x00004720


	//   ....[4]....
        /*00ec*/ 	.word	0x00004730


	//   ....[5]....
        /*00f0*/ 	.word	0x00004740


	//   ....[6]....
        /*00f4*/ 	.word	0x00004750


	//   ....[7]....
        /*00f8*/ 	.word	0x000047d0


	//   ....[8]....
        /*00fc*/ 	.word	0x000047e0


	//   ....[9]....
        /*0100*/ 	.word	0x000047f0


	//   ....[10]....
        /*0104*/ 	.word	0x00004800


	//   ....[11]....
        /*0108*/ 	.word	0x00004810


	//   ....[12]....
        /*010c*/ 	.word	0x00004820


	//   ....[13]....
        /*0110*/ 	.word	0x00004830


	//   ....[14]....
        /*0114*/ 	.word	0x000048b0


	//   ....[15]....
        /*0118*/ 	.word	0x000048c0


	//   ....[16]....
        /*011c*/ 	.word	0x000048d0


	//   ....[17]....
        /*0120*/ 	.word	0x000048e0


	//   ....[18]....
        /*0124*/ 	.word	0x000048f0


	//   ....[19]....
        /*0128*/ 	.word	0x00004900


	//   ....[20]....
        /*012c*/ 	.word	0x00004910


	//   ....[21]....
        /*0130*/ 	.word	0x00004990


	//   ....[22]....
        /*0134*/ 	.word	0x000049a0


	//   ....[23]....
        /*0138*/ 	.word	0x000049b0


	//   ....[24]....
        /*013c*/ 	.word	0x000049c0


	//   ....[25]....
        /*0140*/ 	.word	0x000049d0


	//   ....[26]....
        /*0144*/ 	.word	0x000049e0


	//   ....[27]....
        /*0148*/ 	.word	0x000049f0


	//   ....[28]....
        /*014c*/ 	.word	0x00004a80


	//   ....[29]....
        /*0150*/ 	.word	0x00004a90


	//   ....[30]....
        /*0154*/ 	.word	0x00004aa0


	//   ....[31]....
        /*0158*/ 	.word	0x00004ab0


	//   ....[32]....
        /*015c*/ 	.word	0x00004ac0


	//   ....[33]....
        /*0160*/ 	.word	0x00004ad0


	//   ....[34]....
        /*0164*/ 	.word	0x00004ae0


	//----- nvinfo : EIATTR_EXIT_INSTR_OFFSETS
	.align		4
.L_429:
        /*0168*/ 	.byte	0x04, 0x1c
        /*016a*/ 	.short	(.L_431 - .L_430)


	//   ....[0]....
.L_430:
        /*016c*/ 	.word	0x00004fd0


	//----- nvinfo : EIATTR_MAX_THREADS
	.align		4
.L_431:
        /*0170*/ 	.byte	0x04, 0x05
        /*0172*/ 	.short	(.L_433 - .L_432)
.L_432:
        /*0174*/ 	.word	0x00000080
        /*0178*/ 	.word	0x00000001
        /*017c*/ 	.word	0x00000001


	//----- nvinfo : EIATTR_CRS_STACK_SIZE
	.align		4
.L_433:
        /*0180*/ 	.byte	0x04, 0x1e
        /*0182*/ 	.short	(.L_435 - .L_434)
.L_434:
        /*0184*/ 	.word	0x00000000


	//----- nvinfo : EIATTR_CBANK_PARAM_SIZE
	.align		4
.L_435:
        /*0188*/ 	.byte	0x03, 0x19
        /*018a*/ 	.short	0x0018


	//----- nvinfo : EIATTR_PARAM_CBANK
	.align		4
        /*018c*/ 	.byte	0x04, 0x0a
        /*018e*/ 	.short	(.L_437 - .L_436)
	.align		4
.L_436:
        /*0190*/ 	.word	index@(.nv.constant0._Z30router_gemm_kernel_bf16_outputI13__nv_bfloat16Li128ELi8ELi7ELi384ELi7168EEvPS0_PKT_S4_)
        /*0194*/ 	.short	0x0210
        /*0196*/ 	.short	0x0018


	//----- nvinfo : EIATTR_SW_WAR
	.align		4
.L_437:
        /*0198*/ 	.byte	0x04, 0x36
        /*019a*/ 	.short	(.L_439 - .L_438)
.L_438:
        /*019c*/ 	.word	0x00000008
.L_439:


//--------------------- .nv.info._Z30router_gemm_kernel_bf16_outputI13__nv_bfloat16Li128ELi8ELi6ELi384ELi7168EEvPS0_PKT_S4_ --------------------------
	.section	.nv.info._Z30router_gemm_kernel_bf16_outputI13__nv_bfloat16Li128ELi8ELi6ELi384ELi7168EEvPS0_PKT_S4_,"",@"SHT_CUDA_INFO"
	.sectionflags	@""
	.align	4


	//----- nvinfo : EIATTR_CUDA_API_VERSION
	.align		4
        /*0000*/ 	.byte	0x04, 0x37
        /*0002*/ 	.short	(.L_441 - .L_440)
.L_440:
        /*0004*/ 	.word	0x00000082


	//----- nvinfo : EIATTR_KPARAM_INFO
	.align		4
.L_441:
        /*0008*/ 	.byte	0x04, 0x17
        /*000a*/ 	.short	(.L_443 - .L_442)
.L_442:
        /*000c*/ 	.word	0x00000000
        /*0010*/ 	.short	0x0002
        /*0012*/ 	.short	0x0010
        /*0014*/ 	.byte	0x00, 0xf0, 0x21, 0x00


	//----- nvinfo : EIATTR_KPARAM_INFO
	.align		4
.L_443:
        /*0018*/ 	.byte	0x04, 0x17
        /*001a*/ 	.short	(.L_445 - .L_444)
.L_444:
        /*001c*/ 	.word	0x00000000
        /*0020*/ 	.short	0x0001
        /*0022*/ 	.short	0x0008
        /*0024*/ 	.byte	0x00, 0xf0, 0x21, 0x00


	//----- nvinfo : EIATTR_KPARAM_INFO
	.align		4
.L_445:
        /*0028*/ 	.byte	0x04, 0x17
        /*002a*/ 	.short	(.L_447 - .L_446)
.L_446:
        /*002c*/ 	.word	0x00000000
        /*0030*/ 	.short	0x0000
        /*0032*/ 	.short	0x0000
        /*0034*/ 	.byte	0x00, 0xf0, 0x21, 0x00


	//----- nvinfo : EIATTR_SPARSE_MMA_MASK
	.align		4
.L_447:
        /*0038*/ 	.byte	0x03, 0x50
        /*003a*/ 	.short	0x0000


	//----- nvinfo : EIATTR_MAXREG_COUNT
	.align		4
        /*003c*/ 	.byte	0x03, 0x1b
        /*003e*/ 	.short	0x00ff


	//----- nvinfo : EIATTR_NUM_BARRIERS
	.align		4
        /*0040*/ 	.byte	0x02, 0x4c
        /*0042*/ 	.byte	0x01
	.zero		1


	//----- nvinfo : EIATTR_MERCURY_ISA_VERSION
	.align		4
        /*0044*/ 	.byte	0x03, 0x5f
        /*0046*/ 	.short	0x0101


	//----- nvinfo : EIATTR_COOP_GROUP_MASK_REGIDS
	.align		4
        /*0048*/ 	.byte	0x04, 0x29
        /*004a*/ 	.short	(.L_449 - .L_448)


	//   ....[0]....
.L_448:
        /*004c*/ 	.word	0xffffffff


	//   ....[1]....
        /*0050*/ 	.word	0xffffffff


	//   ....[2]....
        /*0054*/ 	.word	0xffffffff


	//   ....[3]....
        /*0058*/ 	.word	0xffffffff


	//   ....[4]....
        /*005c*/ 	.word	0xffffffff


	//   ....[5]....
        /*0060*/ 	.word	0xffffffff


	//   ....[6]....
        /*0064*/ 	.word	0xffffffff


	//   ....[7]....
        /*0068*/ 	.word	0xffffffff


	//   ....[8]....
        /*006c*/ 	.word	0xffffffff


	//   ....[9]....
        /*0070*/ 	.word	0xffffffff


	//   ....[10]....
        /*0074*/ 	.word	0xffffffff


	//   ....[11]....
        /*0078*/ 	.word	0xffffffff


	//   ....[12]....
        /*007c*/ 	.word	0xffffffff


	//   ....[13]....
        /*0080*/ 	.word	0xffffffff


	//   ....[14]....
        /*0084*/ 	.word	0xffffffff


	//   ....[15]....
        /*0088*/ 	.word	0xffffffff


	//   ....[16]....
        /*008c*/ 	.word	0xffffffff


	//   ....[17]....
        /*0090*/ 	.word	0xffffffff


	//   ....[18]....
        /*0094*/ 	.word	0xffffffff


	//   ....[19]....
        /*0098*/ 	.word	0xffffffff


	//   ....[20]....
        /*009c*/ 	.word	0xffffffff


	//   ....[21]....
        /*00a0*/ 	.word	0xffffffff


	//   ....[22]....
        /*00a4*/ 	.word	0xffffffff


	//   ....[23]....
        /*00a8*/ 	.word	0xffffffff


	//   ....[24]....
        /*00ac*/ 	.word	0xffffffff


	//   ....[25]....
        /*00b0*/ 	.word	0xffffffff


	//   ....[26]....
        /*00b4*/ 	.word	0xffffffff


	//   ....[27]....
        /*00b8*/ 	.word	0xffffffff


	//   ....[28]....
        /*00bc*/ 	.word	0xffffffff


	//   ....[29]....
        /*00c0*/ 	.word	0xffffffff


	//----- nvinfo : EIATTR_COOP_GROUP_INSTR_OFFSETS
	.align		4
.L_449:
        /*00c4*/ 	.byte	0x04, 0x28
        /*00c6*/ 	.short	(.L_451 - .L_450)


	//   ....[0]....
.L_450:
        /*00c8*/ 	.word	0x00003dc0


	//   ....[1]....
        /*00cc*/ 	.word	0x00003dd0


	//   ....[2]....
        /*00d0*/ 	.word	0x00003de0


	//   ....[3]....
        /*00d4*/ 	.word	0x00003df0


	//   ....[4]....
        /*00d8*/ 	.word	0x00003e00


	//   ....[5]....
        /*00dc*/ 	.word	0x00003e10


	//   ....[6]....
        /*00e0*/ 	.word	0x00003e80


	//   ....[7]....
        /*00e4*/ 	.word	0x00003e90


	//   ....[8]....
        /*00e8*/ 	.word	0x00003ea0


	//   ....[9]....
        /*00ec*/ 	.word	0x00003eb0


	//   ....[10]....
        /*00f0*/ 	.word	0x00003ec0


	//   ....[11]....
        /*00f4*/ 	.word	0x00003ed0


	//   ....[12]....
        /*00f8*/ 	.word	0x00003f40


	//   ....[13]....
        /*00fc*/ 	.word	0x00003f50


	//   ....[14]....
        /*0100*/ 	.word	0x00003f60


	//   ....[15]....
        /*0104*/ 	.word	0x00003f70


	//   ....[16]....
        /*0108*/ 	.word	0x00003f80


	//   ....[17]....
        /*010c*/ 	.word	0x00003f90


	//   ....[18]....
        /*0110*/ 	.word	0x00004000


	//   ....[19]....
        /*0114*/ 	.word	0x00004010


	//   ....[20]....
        /*0118*/ 	.word	0x00004020


	//   ....[21]....
        /*011c*/ 	.word	0x00004030


	//   ....[22]....
        /*0120*/ 	.word	0x00004040


	//   ....[23]....
        /*0124*/ 	.word	0x00004050


	//   ....[24]....
        /*0128*/ 	.word	0x000040d0


	//   ....[25]....
        /*012c*/ 	.word	0x000040e0


	//   ....[26]....
        /*0130*/ 	.word	0x000040f0


	//   ....[27]....
        /*0134*/ 	.word	0x00004100


	//   ....[28]....
        /*0138*/ 	.word	0x00004110


	//   ....[29]....
        /*013c*/ 	.word	0x00004120


	//----- nvinfo : EIATTR_EXIT_INSTR_OFFSETS
	.align		4
.L_451:
        /*0140*/ 	.byte	0x04, 0x1c
        /*0142*/ 	.short	(.L_453 - .L_452)


	//   ....[0]....
.L_452:
        /*0144*/ 	.word	0x00004580


	//----- nvinfo : EIATTR_MAX_THREADS
	.align		4
.L_453:
        /*0148*/ 	.byte	0x04, 0x05
        /*014a*/ 	.short	(.L_455 - .L_454)
.L_454:
        /*014c*/ 	.word	0x00000080
        /*0150*/ 	.word	0x00000001
        /*0154*/ 	.word	0x00000001


	//----- nvinfo : EIATTR_CRS_STACK_SIZE
	.align		4
.L_455:
        /*0158*/ 	.byte	0x04, 0x1e
        /*015a*/ 	.short	(.L_457 - .L_456)
.L_456:
        /*015c*/ 	.word	0x00000000


	//----- nvinfo : EIATTR_CBANK_PARAM_SIZE
	.align		4
.L_457:
        /*0160*/ 	.byte	0x03, 0x19
        /*0162*/ 	.short	0x0018


	//----- nvinfo : EIATTR_PARAM_CBANK
	.align		4
        /*0164*/ 	.byte	0x04, 0x0a
        /*0166*/ 	.short	(.L_459 - .L_458)
	.align		4
.L_458:
        /*0168*/ 	.word	index@(.nv.constant0._Z30router_gemm_kernel_bf16_outputI13__nv_bfloat16Li128ELi8ELi6ELi384ELi7168EEvPS0_PKT_S4_)
        /*016c*/ 	.short	0x0210
        /*016e*/ 	.short	0x0018


	//----- nvinfo : EIATTR_SW_WAR
	.align		4
.L_459:
        /*0170*/ 	.byte	0x04, 0x36
        /*0172*/ 	.short	(.L_461 - .L_460)
.L_460:
        /*0174*/ 	.word	0x00000008
.L_461:


//--------------------- .nv.info._Z30router_gemm_kernel_bf16_outputI13__nv_bfloat16Li128ELi8ELi5ELi384ELi7168EEvPS0_PKT_S4_ --------------------------
	.section	.nv.info._Z30router_gemm_kernel_bf16_outputI13__nv_bfloat16Li128ELi8ELi5ELi384ELi7168EEvPS0_PKT_S4_,"",@"SHT_CUDA_INFO"
	.sectionflags	@""
	.align	4


	//----- nvinfo : EIATTR_CUDA_API_VERSION
	.align		4
        /*0000*/ 	.byte	0x04, 0x37
        /*0002*/ 	.short	(.L_463 - .L_462)
.L_462:
        /*0004*/ 	.word	0x00000082


	//----- nvinfo : EIATTR_KPARAM_INFO
	.align		4
.L_463:
        /*0008*/ 	.byte	0x04, 0x17
        /*000a*/ 	.short	(.L_465 - .L_464)
.L_464:
        /*000c*/ 	.word	0x00000000
        /*0010*/ 	.short	0x0002
        /*0012*/ 	.short	0x0010
        /*0014*/ 	.byte	0x00, 0xf0, 0x21, 0x00


	//----- nvinfo : EIATTR_KPARAM_INFO
	.align		4
.L_465:
        /*0018*/ 	.byte	0x04, 0x17
        /*001a*/ 	.short	(.L_467 - .L_466)
.L_466:
        /*001c*/ 	.word	0x00000000
        /*0020*/ 	.short	0x0001
        /*0022*/ 	.short	0x0008
        /*0024*/ 	.byte	0x00, 0xf0, 0x21, 0x00


	//----- nvinfo : EIATTR_KPARAM_INFO
	.align		4
.L_467:
        /*0028*/ 	.byte	0x04, 0x17
        /*002a*/ 	.short	(.L_469 - .L_468)
.L_468:
        /*002c*/ 	.word	0x00000000
        /*0030*/ 	.short	0x0000
        /*0032*/ 	.short	0x0000
        /*0034*/ 	.byte	0x00, 0xf0, 0x21, 0x00


	//----- nvinfo : EIATTR_SPARSE_MMA_MASK
	.align		4
.L_469:
        /*0038*/ 	.byte	0x03, 0x50
        /*003a*/ 	.short	0x0000


	//----- nvinfo : EIATTR_MAXREG_COUNT
	.align		4
        /*003c*/ 	.byte	0x03, 0x1b
        /*003e*/ 	.short	0x00ff


	//----- nvinfo : EIATTR_NUM_BARRIERS
	.align		4
        /*0040*/ 	.byte	0x02, 0x4c
        /*0042*/ 	.byte	0x01
	.zero		1


	//----- nvinfo : EIATTR_MERCURY_ISA_VERSION
	.align		4
        /*0044*/ 	.byte	0x03, 0x5f
        /*0046*/ 	.short	0x0101


	//----- nvinfo : EIATTR_COOP_GROUP_MASK_REGIDS
	.align		4
        /*0048*/ 	.byte	0x04, 0x29
        /*004a*/ 	.short	(.L_471 - .L_470)


	//   ....[0]....
.L_470:
        /*004c*/ 	.word	0xffffffff


	//   ....[1]....
        /*0050*/ 	.word	0xffffffff


	//   ....[2]....
        /*0054*/ 	.word	0xffffffff


	//   ....[3]....
        /*0058*/ 	.word	0xffffffff


	//   ....[4]....
        /*005c*/ 	.word	0xffffffff


	//   ....[5]....
        /*0060*/ 	.word	0xffffffff


	//   ....[6]....
        /*0064*/ 	.word	0xffffffff


	//   ....[7]....
        /*0068*/ 	.word	0xffffffff


	//   ....[8]....
        /*006c*/ 	.word	0xffffffff


	//   ....[9]....
        /*0070*/ 	.word	0xffffffff


	//   ....[10]....
        /*0074*/ 	.word	0xffffffff


	//   ....[11]....
        /*0078*/ 	.word	0xffffffff


	//   ....[12]....
        /*007c*/ 	.word	0xffffffff


	//   ....[13]....
        /*0080*/ 	.word	0xffffffff


	//   ....[14]....
        /*0084*/ 	.word	0xffffffff


	//   ....[15]....
        /*0088*/ 	.word	0xffffffff


	//   ....[16]....
        /*008c*/ 	.word	0xffffffff


	//   ....[17]....
        /*0090*/ 	.word	0xffffffff


	//   ....[18]....
        /*0094*/ 	.word	0xffffffff


	//   ....[19]....
        /*0098*/ 	.word	0xffffffff


	//   ....[20]....
        /*009c*/ 	.word	0xffffffff


	//   ....[21]....
        /*00a0*/ 	.word	0xffffffff


	//   ....[22]....
        /*00a4*/ 	.word	0xffffffff


	//   ....[23]....
        /*00a8*/ 	.word	0xffffffff


	//   ....[24]....
        /*00ac*/ 	.word	0xffffffff


	//----- nvinfo : EIATTR_COOP_GROUP_INSTR_OFFSETS
	.align		4
.L_471:
        /*00b0*/ 	.byte	0x04, 0x28
        /*00b2*/ 	.short	(.L_473 - .L_472)


	//   ....[0]....
.L_472:
        /*00b4*/ 	.word	0x00003490


	//   ....[1]....
        /*00b8*/ 	.word	0x000034a0


	//   ....[2]....
        /*00bc*/ 	.word	0x000034b0


	//   ....[3]....
        /*00c0*/ 	.word	0x000034c0


	//   ....[4]....
        /*00c4*/ 	.word	0x000034d0


	//   ....[5]....
        /*00c8*/ 	.word	0x00003530


	//   ....[6]....
        /*00cc*/ 	.word	0x00003540


	//   ....[7]....
        /*00d0*/ 	.word	0x00003550


	//   ....[8]....
        /*00d4*/ 	.word	0x00003560


	//   ....[9]....
        /*00d8*/ 	.word	0x00003570


	//   ....[10]....
        /*00dc*/ 	.word	0x000035d0


	//   ....[11]....
        /*00e0*/ 	.word	0x000035e0


	//   ....[12]....
        /*00e4*/ 	.word	0x000035f0


	//   ....[13]....
        /*00e8*/ 	.word	0x00003600


	//   ....[14]....
        /*00ec*/ 	.word	0x00003610


	//   ....[15]....
        /*00f0*/ 	.word	0x00003670


	//   ....[16]....
        /*00f4*/ 	.word	0x00003680


	//   ....[17]....
        /*00f8*/ 	.word	0x00003690


	//   ....[18]....
        /*00fc*/ 	.word	0x000036a0


	//   ....[19]....
        /*0100*/ 	.word	0x000036b0


	//   ....[20]....
        /*0104*/ 	.word	0x00003720


	//   ....[21]....
        /*0108*/ 	.word	0x00003730


	//   ....[22]....
        /*010c*/ 	.word	0x00003740


	//   ....[23]....
        /*0110*/ 	.word	0x00003750


	//   ....[24]....
        /*0114*/ 	.word	0x00003760


	//----- nvinfo : EIATTR_EXIT_INSTR_OFFSETS
	.align		4
.L_473:
        /*0118*/ 	.byte	0x04, 0x1c
        /*011a*/ 	.short	(.L_475 - .L_474)


	//   ....[0]....
.L_474:
        /*011c*/ 	.word	0x00003b30


	//----- nvinfo : EIATTR_MAX_THREADS
	.align		4
.L_475:
        /*0120*/ 	.byte	0x04, 0x05
        /*0122*/ 	.short	(.L_477 - .L_476)
.L_476:
        /*0124*/ 	.word	0x00000080
        /*0128*/ 	.word	0x00000001
        /*012c*/ 	.word	0x00000001


	//----- nvinfo : EIATTR_CRS_STACK_SIZE
	.align		4
.L_477:
        /*0130*/ 	.byte	0x04, 0x1e
        /*0132*/ 	.short	(.L_479 - .L_478)
.L_478:
        /*0134*/ 	.word	0x00000000


	//----- nvinfo : EIATTR_CBANK_PARAM_SIZE
	.align		4
.L_479:
        /*0138*/ 	.byte	0x03, 0x19
        /*013a*/ 	.short	0x0018


	//----- nvinfo : EIATTR_PARAM_CBANK
	.align		4
        /*013c*/ 	.byte	0x04, 0x0a
        /*013e*/ 	.short	(.L_481 - .L_480)
	.align		4
.L_480:
        /*0140*/ 	.word	index@(.nv.constant0._Z30router_gemm_kernel_bf16_outputI13__nv_bfloat16Li128ELi8ELi5ELi384ELi7168EEvPS0_PKT_S4_)
        /*0144*/ 	.short	0x0210
        /*0146*/ 	.short	0x0018


	//----- nvinfo : EIATTR_SW_WAR
	.align		4
.L_481:
        /*0148*/ 	.byte	0x04, 0x36
        /*014a*/ 	.short	(.L_483 - .L_482)
.L_482:
        /*014c*/ 	.word	0x00000008
.L_483:


//--------------------- .nv.info._Z30router_gemm_kernel_bf16_outputI13__nv_bfloat16Li128ELi8ELi4ELi384ELi7168EEvPS0_PKT_S4_ --------------------------
	.section	.nv.info._Z30router_gemm_kernel_bf16_outputI13__nv_bfloat16Li128ELi8ELi4ELi384ELi7168EEvPS0_PKT_S4_,"",@"SHT_CUDA_INFO"
	.sectionflags	@""
	.align	4


	//----- nvinfo : EIATTR_CUDA_API_VERSION
	.align		4
        /*0000*/ 	.byte	0x04, 0x37
        /*0002*/ 	.short	(.L_485 - .L_484)
.L_484:
        /*0004*/ 	.word	0x00000082


	//----- nvinfo : EIATTR_KPARAM_INFO
	.align		4
.L_485:
        /*0008*/ 	.byte	0x04, 0x17
        /*000a*/ 	.short	(.L_487 - .L_486)
.L_486:
        /*000c*/ 	.word	0x00000000
        /*0010*/ 	.short	0x0002
        /*0012*/ 	.short	0x0010
        /*0014*/ 	.byte	0x00, 0xf0, 0x21, 0x00


	//----- nvinfo : EIATTR_KPARAM_INFO
	.align		4
.L_487:
        /*0018*/ 	.byte	0x04, 0x17
        /*001a*/ 	.short	(.L_489 - .L_488)
.L_488:
        /*001c*/ 	.word	0x00000000
        /*0020*/ 	.short	0x0001
        /*0022*/ 	.short	0x0008
        /*0024*/ 	.byte	0x00, 0xf0, 0x21, 0x00


	//----- nvinfo : EIATTR_KPARAM_INFO
	.align		4
.L_489:
        /*0028*/ 	.byte	0x04, 0x17
        /*002a*/ 	.short	(.L_491 - .L_490)
.L_490:
        /*002c*/ 	.word	0x00000000
        /*0030*/ 	.short	0x0000
        /*0032*/ 	.short	0x0000
        /*0034*/ 	.byte	0x00, 0xf0, 0x21, 0x00


	//----- nvinfo : EIATTR_SPARSE_MMA_MASK
	.align		4
.L_491:
        /*0038*/ 	.byte	0x03, 0x50
        /*003a*/ 	.short	0x0000


	//----- nvinfo : EIATTR_MAXREG_COUNT
	.align		4
        /*003c*/ 	.byte	0x03, 0x1b
        /*003e*/ 	.short	0x00ff


	//----- nvinfo : EIATTR_NUM_BARRIERS
	.align		4
        /*0040*/ 	.byte	0x02, 0x4c
        /*0042*/ 	.byte	0x01
	.zero		1


	//----- nvinfo : EIATTR_MERCURY_ISA_VERSION
	.align		4
        /*0044*/ 	.byte	0x03, 0x5f
        /*0046*/ 	.short	0x0101


	//----- nvinfo : EIATTR_COOP_GROUP_MASK_REGIDS
	.align		4
        /*0048*/ 	.byte	0x04, 0x29
        /*004a*/ 	.short	(.L_493 - .L_492)


	//   ....[0]....
.L_492:
        /*004c*/ 	.word	0xffffffff


	//   ....[1]....
        /*0050*/ 	.word	0xffffffff


	//   ....[2]....
        /*0054*/ 	.word	0xffffffff


	//   ....[3]....
        /*0058*/ 	.word	0xffffffff


	//   ....[4]....
        /*005c*/ 	.word	0xffffffff


	//   ....[5]....
        /*0060*/ 	.word	0xffffffff


	//   ....[6]....
        /*0064*/ 	.word	0xffffffff


	//   ....[7]....
        /*0068*/ 	.word	0xffffffff


	//   ....[8]....
        /*006c*/ 	.word	0xffffffff


	//   ....[9]....
        /*0070*/ 	.word	0xffffffff


	//   ....[10]....
        /*0074*/ 	.word	0xffffffff


	//   ....[11]....
        /*0078*/ 	.word	0xffffffff


	//   ....[12]....
        /*007c*/ 	.word	0xffffffff


	//   ....[13]....
        /*0080*/ 	.word	0xffffffff


	//   ....[14]....
        /*0084*/ 	.word	0xffffffff


	//   ....[15]....
        /*0088*/ 	.word	0xffffffff


	//   ....[16]....
        /*008c*/ 	.word	0xffffffff


	//   ....[17]....
        /*0090*/ 	.word	0xffffffff


	//   ....[18]....
        /*0094*/ 	.word	0xffffffff


	//   ....[19]....
        /*0098*/ 	.word	0xffffffff


	//----- nvinfo : EIATTR_COOP_GROUP_INSTR_OFFSETS
	.align		4
.L_493:
        /*009c*/ 	.byte	0x04, 0x28
        /*009e*/ 	.short	(.L_495 - .L_494)


	//   ....[0]....
.L_494:
        /*00a0*/ 	.word	0x00002b60


	//   ....[1]....
        /*00a4*/ 	.word	0x00002b70


	//   ....[2]....
        /*00a8*/ 	.word	0x00002b80


	//   ....[3]....
        /*00ac*/ 	.word	0x00002b90


	//   ....[4]....
        /*00b0*/ 	.word	0x00002be0


	//   ....[5]....
        /*00b4*/ 	.word	0x00002bf0


	//   ....[6]....
        /*00b8*/ 	.word	0x00002c00


	//   ....[7]....
        /*00bc*/ 	.word	0x00002c10


	//   ....[8]....
        /*00c0*/ 	.word	0x00002c60


	//   ....[9]....
        /*00c4*/ 	.word	0x00002c70


	//   ....[10]....
        /*00c8*/ 	.word	0x00002c80


	//   ....[11]....
        /*00cc*/ 	.word	0x00002c90


	//   ....[12]....
        /*00d0*/ 	.word	0x00002ce0


	//   ....[13]....
        /*00d4*/ 	.word	0x00002cf0


	//   ....[14]....
        /*00d8*/ 	.word	0x00002d00


	//   ....[15]....
        /*00dc*/ 	.word	0x00002d10


	//   ....[16]....
        /*00e0*/ 	.word	0x00002d70


	//   ....[17]....
        /*00e4*/ 	.word	0x00002d80


	//   ....[18]....
        /*00e8*/ 	.word	0x00002d90


	//   ....[19]....
        /*00ec*/ 	.word	0x00002da0


	//----- nvinfo : EIATTR_EXIT_INSTR_OFFSETS
	.align		4
.L_495:
        /*00f0*/ 	.byte	0x04, 0x1c
        /*00f2*/ 	.short	(.L_497 - .L_496)


	//   ....[0]....
.L_496:
        /*00f4*/ 	.word	0x000030e0


	//----- nvinfo : EIATTR_MAX_THREADS
	.align		4
.L_497:
        /*00f8*/ 	.byte	0x04, 0x05
        /*00fa*/ 	.short	(.L_499 - .L_498)
.L_498:
        /*00fc*/ 	.word	0x00000080
        /*0100*/ 	.word	0x00000001
        /*0104*/ 	.word	0x00000001


	//----- nvinfo : EIATTR_CRS_STACK_SIZE
	.align		4
.L_499:
        /*0108*/ 	.byte	0x04, 0x1e
        /*010a*/ 	.short	(.L_501 - .L_500)
.L_500:
        /*010c*/ 	.word	0x00000000


	//----- nvinfo : EIATTR_CBANK_PARAM_SIZE
	.align		4
.L_501:
        /*0110*/ 	.byte	0x03, 0x19
        /*0112*/ 	.short	0x0018


	//----- nvinfo : EIATTR_PARAM_CBANK
	.align		4
        /*0114*/ 	.byte	0x04, 0x0a
        /*0116*/ 	.short	(.L_503 - .L_502)
	.align		4
.L_502:
        /*0118*/ 	.word	index@(.nv.constant0._Z30router_gemm_kernel_bf16_outputI13__nv_bfloat16Li128ELi8ELi4ELi384ELi7168EEvPS0_PKT_S4_)
        /*011c*/ 	.short	0x0210
        /*011e*/ 	.short	0x0018


	//----- nvinfo : EIATTR_SW_WAR
	.align		4
.L_503:
        /*0120*/ 	.byte	0x04, 0x36
        /*0122*/ 	.short	(.L_505 - .L_504)
.L_504:
        /*0124*/ 	.word	0x00000008
.L_505:


//--------------------- .nv.info._Z30router_gemm_kernel_bf16_outputI13__nv_bfloat16Li128ELi8ELi3ELi384ELi7168EEvPS0_PKT_S4_ --------------------------
	.section	.nv.info._Z30router_gemm_kernel_bf16_outputI13__nv_bfloat16Li128ELi8ELi3ELi384ELi7168EEvPS0_PKT_S4_,"",@"SHT_CUDA_INFO"
	.sectionflags	@""
	.align	4


	//----- nvinfo : EIATTR_CUDA_API_VERSION
	.align		4
        /*0000*/ 	.byte	0x04, 0x37
        /*0002*/ 	.short	(.L_507 - .L_506)
.L_506:
        /*0004*/ 	.word	0x00000082


	//----- nvinfo : EIATTR_KPARAM_INFO
	.align		4
.L_507:
        /*0008*/ 	.byte	0x04, 0x17
        /*000a*/ 	.short	(.L_509 - .L_508)
.L_508:
        /*000c*/ 	.word	0x00000000
        /*0010*/ 	.short	0x0002
        /*0012*/ 	.short	0x0010
        /*0014*/ 	.byte	0x00, 0xf0, 0x21, 0x00


	//----- nvinfo : EIATTR_KPARAM_INFO
	.align		4
.L_509:
        /*0018*/ 	.byte	0x04, 0x17
        /*001a*/ 	.short	(.L_511 - .L_510)
.L_510:
        /*001c*/ 	.word	0x00000000
        /*0020*/ 	.short	0x0001
        /*0022*/ 	.short	0x0008
        /*0024*/ 	.byte	0x00, 0xf0, 0x21, 0x00


	//----- nvinfo : EIATTR_KPARAM_INFO
	.align		4
.L_511:
        /*0028*/ 	.byte	0x04, 0x17
        /*002a*/ 	.short	(.L_513 - .L_512)
.L_512:
        /*002c*/ 	.word	0x00000000
        /*0030*/ 	.short	0x0000
        /*0032*/ 	.short	0x0000
        /*0034*/ 	.byte	0x00, 0xf0, 0x21, 0x00


	//----- nvinfo : EIATTR_SPARSE_MMA_MASK
	.align		4
.L_513:
        /*0038*/ 	.byte	0x03, 0x50
        /*003a*/ 	.short	0x0000


	//----- nvinfo : EIATTR_MAXREG_COUNT
	.align		4
        /*003c*/ 	.byte	0x03, 0x1b
        /*003e*/ 	.short	0x00ff


	//----- nvinfo : EIATTR_NUM_BARRIERS
	.align		4
        /*0040*/ 	.byte	0x02, 0x4c
        /*0042*/ 	.byte	0x01
	.zero		1


	//----- nvinfo : EIATTR_MERCURY_ISA_VERSION
	.align		4
        /*0044*/ 	.byte	0x03, 0x5f
        /*0046*/ 	.short	0x0101


	//----- nvinfo : EIATTR_COOP_GROUP_MASK_REGIDS
	.align		4
        /*0048*/ 	.byte	0x04, 0x29
        /*004a*/ 	.short	(.L_515 - .L_514)


	//   ....[0]....
.L_514:
        /*004c*/ 	.word	0xffffffff


	//   ....[1]....
        /*0050*/ 	.word	0xffffffff


	//   ....[2]....
        /*0054*/ 	.word	0xffffffff


	//   ....[3]....
        /*0058*/ 	.word	0xffffffff


	//   ....[4]....
        /*005c*/ 	.word	0xffffffff


	//   ....[5]....
        /*0060*/ 	.word	0xffffffff


	//   ....[6]....
        /*0064*/ 	.word	0xffffffff


	//   ....[7]....
        /*0068*/ 	.word	0xffffffff


	//   ....[8]....
        /*006c*/ 	.word	0xffffffff


	//   ....[9]....
        /*0070*/ 	.word	0xffffffff


	//   ....[10]....
        /*0074*/ 	.word	0xffffffff


	//   ....[11]....
        /*0078*/ 	.word	0xffffffff


	//   ....[12]....
        /*007c*/ 	.word	0xffffffff


	//   ....[13]....
        /*0080*/ 	.word	0xffffffff


	//   ....[14]....
        /*0084*/ 	.word	0xffffffff


	//----- nvinfo : EIATTR_COOP_GROUP_INSTR_OFFSETS
	.align		4
.L_515:
        /*0088*/ 	.byte	0x04, 0x28
        /*008a*/ 	.short	(.L_517 - .L_516)


	//   ....[0]....
.L_516:
        /*008c*/ 	.word	0x00002230


	//   ....[1]....
        /*0090*/ 	.word	0x00002240


	//   ....[2]....
        /*0094*/ 	.word	0x00002250


	//   ....[3]....
        /*0098*/ 	.word	0x00002290


	//   ....[4]....
        /*009c*/ 	.word	0x000022a0


	//   ....[5]....
        /*00a0*/ 	.word	0x000022b0


	//   ....[6]....
        /*00a4*/ 	.word	0x000022f0


	//   ....[7]....
        /*00a8*/ 	.word	0x00002300


	//   ....[8]....
        /*00ac*/ 	.word	0x00002310


	//   ....[9]....
        /*00b0*/ 	.word	0x00002350


	//   ....[10]....
        /*00b4*/ 	.word	0x00002360


	//   ....[11]....
        /*00b8*/ 	.word	0x00002370


	//   ....[12]....
        /*00bc*/ 	.word	0x000023c0


	//   ....[13]....
        /*00c0*/ 	.word	0x000023d0


	//   ....[14]....
        /*00c4*/ 	.word	0x000023e0


	//----- nvinfo : EIATTR_EXIT_INSTR_OFFSETS
	.align		4
.L_517:
        /*00c8*/ 	.byte	0x04, 0x1c
        /*00ca*/ 	.short	(.L_519 - .L_518)


	//   ....[0]....
.L_518:
        /*00cc*/ 	.word	0x00002690


	//----- nvinfo : EIATTR_MAX_THREADS
	.align		4
.L_519:
        /*00d0*/ 	.byte	0x04, 0x05
        /*00d2*/ 	.short	(.L_521 - .L_520)
.L_520:
        /*00d4*/ 	.word	0x00000080
        /*00d8*/ 	.word	0x00000001
        /*00dc*/ 	.word	0x00000001


	//----- nvinfo : EIATTR_CRS_STACK_SIZE
	.align		4
.L_521:
        /*00e0*/ 	.byte	0x04, 0x1e
        /*00e2*/ 	.short	(.L_523 - .L_522)
.L_522:
        /*00e4*/ 	.word	0x00000000


	//----- nvinfo : EIATTR_CBANK_PARAM_SIZE
	.align		4
.L_523:
        /*00e8*/ 	.byte	0x03, 0x19
        /*00ea*/ 	.short	0x0018


	//----- nvinfo : EIATTR_PARAM_CBANK
	.align		4
        /*00ec*/ 	.byte	0x04, 0x0a
        /*00ee*/ 	.short	(.L_525 - .L_524)
	.align		4
.L_524:
        /*00f0*/ 	.word	index@(.nv.constant0._Z30router_gemm_kernel_bf16_outputI13__nv_bfloat16Li128ELi8ELi3ELi384ELi7168EEvPS0_PKT_S4_)
        /*00f4*/ 	.short	0x0210
        /*00f6*/ 	.short	0x0018


	//----- nvinfo : EIATTR_SW_WAR
	.align		4
.L_525:
        /*00f8*/ 	.byte	0x04, 0x36
        /*00fa*/ 	.short	(.L_527 - .L_526)
.L_526:
        /*00fc*/ 	.word	0x00000008
.L_527:


//--------------------- .nv.info._Z30router_gemm_kernel_bf16_outputI13__nv_bfloat16Li128ELi8ELi2ELi384ELi7168EEvPS0_PKT_S4_ --------------------------
	.section	.nv.info._Z30router_gemm_kernel_bf16_outputI13__nv_bfloat16Li128ELi8ELi2ELi384ELi7168EEvPS0_PKT_S4_,"",@"SHT_CUDA_INFO"
	.sectionflags	@""
	.align	4


	//----- nvinfo : EIATTR_CUDA_API_VERSION
	.align		4
        /*0000*/ 	.byte	0x04, 0x37
        /*0002*/ 	.short	(.L_529 - .L_528)
.L_528:
        /*0004*/ 	.word	0x00000082


	//----- nvinfo : EIATTR_KPARAM_INFO
	.align		4
.L_529:
        /*0008*/ 	.byte	0x04, 0x17
        /*000a*/ 	.short	(.L_531 - .L_530)
.L_530:
        /*000c*/ 	.word	0x00000000
        /*0010*/ 	.short	0x0002
        /*0012*/ 	.short	0x0010
        /*0014*/ 	.byte	0x00, 0xf0, 0x21, 0x00


	//----- nvinfo : EIATTR_KPARAM_INFO
	.align		4
.L_531:
        /*0018*/ 	.byte	0x04, 0x17
        /*001a*/ 	.short	(.L_533 - .L_532)
.L_532:
        /*001c*/ 	.word	0x00000000
        /*0020*/ 	.short	0x0001
        /*0022*/ 	.short	0x0008
        /*0024*/ 	.byte	0x00, 0xf0, 0x21, 0x00


	//----- nvinfo : EIATTR_KPARAM_INFO
	.align		4
.L_533:
        /*0028*/ 	.byte	0x04, 0x17
        /*002a*/ 	.short	(.L_535 - .L_534)
.L_534:
        /*002c*/ 	.word	0x00000000
        /*0030*/ 	.short	0x0000
        /*0032*/ 	.short	0x0000
        /*0034*/ 	.byte	0x00, 0xf0, 0x21, 0x00


	//----- nvinfo : EIATTR_SPARSE_MMA_MASK
	.align		4
.L_535:
        /*0038*/ 	.byte	0x03, 0x50
        /*003a*/ 	.short	0x0000


	//----- nvinfo : EIATTR_MAXREG_COUNT
	.align		4
        /*003c*/ 	.byte	0x03, 0x1b
        /*003e*/ 	.short	0x00ff


	//----- nvinfo : EIATTR_NUM_BARRIERS
	.align		4
        /*0040*/ 	.byte	0x02, 0x4c
        /*0042*/ 	.byte	0x01
	.zero		1


	//----- nvinfo : EIATTR_MERCURY_ISA_VERSION
	.align		4
        /*0044*/ 	.byte	0x03, 0x5f
        /*0046*/ 	.short	0x0101


	//----- nvinfo : EIATTR_COOP_GROUP_MASK_REGIDS
	.align		4
        /*0048*/ 	.byte	0x04, 0x29
        /*004a*/ 	.short	(.L_537 - .L_536)


	//   ....[0]....
.L_536:
        /*004c*/ 	.word	0xffffffff


	//   ....[1]....
        /*0050*/ 	.word	0xffffffff


	//   ....[2]....
        /*0054*/ 	.word	0xffffffff


	//   ....[3]....
        /*0058*/ 	.word	0xffffffff


	//   ....[4]....
        /*005c*/ 	.word	0xffffffff


	//   ....[5]....
        /*0060*/ 	.word	0xffffffff


	//   ....[6]....
        /*0064*/ 	.word	0xffffffff


	//   ....[7]....
        /*0068*/ 	.word	0xffffffff


	//   ....[8]....
        /*006c*/ 	.word	0xffffffff


	//   ....[9]....
        /*0070*/ 	.word	0xffffffff


	//----- nvinfo : EIATTR_COOP_GROUP_INSTR_OFFSETS
	.align		4
.L_537:
        /*0074*/ 	.byte	0x04, 0x28
        /*0076*/ 	.short	(.L_539 - .L_538)


	//   ....[0]....
.L_538:
        /*0078*/ 	.word	0x00001900


	//   ....[1]....
        /*007c*/ 	.word	0x00001910


	//   ....[2]....
        /*0080*/ 	.word	0x00001940


	//   ....[3]....
        /*0084*/ 	.word	0x00001950


	//   ....[4]....
        /*0088*/ 	.word	0x00001980


	//   ....[5]....
        /*008c*/ 	.word	0x00001990


	//   ....[6]....
        /*0090*/ 	.word	0x000019c0


	//   ....[7]....
        /*0094*/ 	.word	0x000019d0


	//   ....[8]....
        /*0098*/ 	.word	0x00001a20


	//   ....[9]....
        /*009c*/ 	.word	0x00001a30


	//----- nvinfo : EIATTR_EXIT_INSTR_OFFSETS
	.align		4
.L_539:
        /*00a0*/ 	.byte	0x04, 0x1c
        /*00a2*/ 	.short	(.L_541 - .L_540)


	//   ....[0]....
.L_540:
        /*00a4*/ 	.word	0x00001c40


	//----- nvinfo : EIATTR_MAX_THREADS
	.align		4
.L_541:
        /*00a8*/ 	.byte	0x04, 0x05
        /*00aa*/ 	.short	(.L_543 - .L_542)
.L_542:
        /*00ac*/ 	.word	0x00000080
        /*00b0*/ 	.word	0x00000001
        /*00b4*/ 	.word	0x00000001


	//----- nvinfo : EIATTR_CRS_STACK_SIZE
	.align		4
.L_543:
        /*00b8*/ 	.byte	0x04, 0x1e
        /*00ba*/ 	.short	(.L_545 - .L_544)
.L_544:
        /*00bc*/ 	.word	0x00000000


	//----- nvinfo : EIATTR_CBANK_PARAM_SIZE
	.align		4
.L_545:
        /*00c0*/ 	.byte	0x03, 0x19
        /*00c2*/ 	.short	0x0018


	//----- nvinfo : EIATTR_PARAM_CBANK
	.align		4
        /*00c4*/ 	.byte	0x04, 0x0a
        /*00c6*/ 	.short	(.L_547 - .L_546)
	.align		4
.L_546:
        /*00c8*/ 	.word	index@(.nv.constant0._Z30router_gemm_kernel_bf16_outputI13__nv_bfloat16Li128ELi8ELi2ELi384ELi7168EEvPS0_PKT_S4_)
        /*00cc*/ 	.short	0x0210
        /*00ce*/ 	.short	0x0018


	//----- nvinfo : EIATTR_SW_WAR
	.align		4
.L_547:
        /*00d0*/ 	.byte	0x04, 0x36
        /*00d2*/ 	.short	(.L_549 - .L_548)
.L_548:
        /*00d4*/ 	.word	0x00000008
.L_549:


//--------------------- .nv.info._Z30router_gemm_kernel_bf16_outputI13__nv_bfloat16Li128ELi8ELi1ELi384ELi7168EEvPS0_PKT_S4_ --------------------------
	.section	.nv.info._Z30router_gemm_kernel_bf16_outputI13__nv_bfloat16Li128ELi8ELi1ELi384ELi7168EEvPS0_PKT_S4_,"",@"SHT_CUDA_INFO"
	.sectionflags	@""
	.align	4


	//----- nvinfo : EIATTR_CUDA_API_VERSION
	.align		4
        /*0000*/ 	.byte	0x04, 0x37
        /*0002*/ 	.short	(.L_551 - .L_550)
.L_550:
        /*0004*/ 	.word	0x00000082


	//----- nvinfo : EIATTR_KPARAM_INFO
	.align		4
.L_551:
        /*0008*/ 	.byte	0x04, 0x17
        /*000a*/ 	.short	(.L_553 - .L_552)
.L_552:
        /*000c*/ 	.word	0x00000000
        /*0010*/ 	.short	0x0002
        /*0012*/ 	.short	0x0010
        /*0014*/ 	.byte	0x00, 0xf0, 0x21, 0x00


	//----- nvinfo : EIATTR_KPARAM_INFO
	.align		4
.L_553:
        /*0018*/ 	.byte	0x04, 0x17
        /*001a*/ 	.short	(.L_555 - .L_554)
.L_554:
        /*001c*/ 	.word	0x00000000
        /*0020*/ 	.short	0x0001
        /*0022*/ 	.short	0x0008
        /*0024*/ 	.byte	0x00, 0xf0, 0x21, 0x00


	//----- nvinfo : EIATTR_KPARAM_INFO
	.align		4
.L_555:
        /*0028*/ 	.byte	0x04, 0x17
        /*002a*/ 	.short	(.L_557 - .L_556)
.L_556:
        /*002c*/ 	.word	0x00000000
        /*0030*/ 	.short	0x0000
        /*0032*/ 	.short	0x0000
        /*0034*/ 	.byte	0x00, 0xf0, 0x21, 0x00


	//----- nvinfo : EIATTR_SPARSE_MMA_MASK
	.align		4
.L_557:
        /*0038*/ 	.byte	0x03, 0x50
        /*003a*/ 	.short	0x0000


	//----- nvinfo : EIATTR_MAXREG_COUNT
	.align		4
        /*003c*/ 	.byte	0x03, 0x1b
        /*003e*/ 	.short	0x00ff


	//----- nvinfo : EIATTR_NUM_BARRIERS
	.align		4
        /*0040*/ 	.byte	0x02, 0x4c
        /*0042*/ 	.byte	0x01
	.zero		1


	//----- nvinfo : EIATTR_MERCURY_ISA_VERSION
	.align		4
        /*0044*/ 	.byte	0x03, 0x5f
        /*0046*/ 	.short	0x0101


	//----- nvinfo : EIATTR_COOP_GROUP_MASK_REGIDS
	.align		4
        /*0048*/ 	.byte	0x04, 0x29
        /*004a*/ 	.short	(.L_559 - .L_558)


	//   ....[0]....
.L_558:
        /*004c*/ 	.word	0xffffffff


	//   ....[1]....
        /*0050*/ 	.word	0xffffffff


	//   ....[2]....
        /*0054*/ 	.word	0xffffffff


	//   ....[3]....
        /*0058*/ 	.word	0xffffffff


	//   ....[4]....
        /*005c*/ 	.word	0xffffffff


	//----- nvinfo : EIATTR_COOP_GROUP_INSTR_OFFSETS
	.align		4
.L_559:
        /*0060*/ 	.byte	0x04, 0x28
        /*0062*/ 	.short	(.L_561 - .L_560)


	//   ....[0]....
.L_560:
        /*0064*/ 	.word	0x00000fd0


	//   ....[1]....
        /*0068*/ 	.word	0x00000ff0


	//   ....[2]....
        /*006c*/ 	.word	0x00001010


	//   ....[3]....
        /*0070*/ 	.word	0x00001040


	//   ....[4]....
        /*0074*/ 	.word	0x00001070


	//----- nvinfo : EIATTR_EXIT_INSTR_OFFSETS
	.align		4
.L_561:
        /*0078*/ 	.byte	0x04, 0x1c
        /*007a*/ 	.short	(.L_563 - .L_562)


	//   ....[0]....
.L_562:
        /*007c*/ 	.word	0x00001250


	//----- nvinfo : EIATTR_MAX_THREADS
	.align		4
.L_563:
        /*0080*/ 	.byte	0x04, 0x05
        /*0082*/ 	.short	(.L_565 - .L_564)
.L_564:
        /*0084*/ 	.word	0x00000080
        /*0088*/ 	.word	0x00000001
        /*008c*/ 	.word	0x00000001


	//----- nvinfo : EIATTR_CRS_STACK_SIZE
	.align		4
.L_565:
        /*0090*/ 	.byte	0x04, 0x1e
        /*0092*/ 	.short	(.L_567 - .L_566)
.L_566:
        /*0094*/ 	.word	0x00000000


	//----- nvinfo : EIATTR_CBANK_PARAM_SIZE
	.align		4
.L_567:
        /*0098*/ 	.byte	0x03, 0x19
        /*009a*/ 	.short	0x0018


	//----- nvinfo : EIATTR_PARAM_CBANK
	.align		4
        /*009c*/ 	.byte	0x04, 0x0a
        /*009e*/ 	.short	(.L_569 - .L_568)
	.align		4
.L_568:
        /*00a0*/ 	.word	index@(.nv.constant0._Z30router_gemm_kernel_bf16_outputI13__nv_bfloat16Li128ELi8ELi1ELi384ELi7168EEvPS0_PKT_S4_)
        /*00a4*/ 	.short	0x0210
        /*00a6*/ 	.short	0x0018


	//----- nvinfo : EIATTR_SW_WAR
	.align		4
.L_569:
        /*00a8*/ 	.byte	0x04, 0x36
        /*00aa*/ 	.short	(.L_571 - .L_570)
.L_570:
        /*00ac*/ 	.word	0x00000008
.L_571:


//--------------------- .nv.info._Z30router_gemm_kernel_bf16_outputI13__nv_bfloat16Li128ELi8ELi16ELi256ELi7168EEvPS0_PKT_S4_ --------------------------
	.section	.nv.info._Z30router_gemm_kernel_bf16_outputI13__nv_bfloat16Li128ELi8ELi16ELi256ELi7168EEvPS0_PKT_S4_,"",@"SHT_CUDA_INFO"
	.sectionflags	@""
	.align	4


	//----- nvinfo : EIATTR_CUDA_API_VERSION
	.align		4
        /*0000*/ 	.byte	0x04, 0x37
        /*0002*/ 	.short	(.L_573 - .L_572)
.L_572:
        /*0004*/ 	.word	0x00000082


	//----- nvinfo : EIATTR_KPARAM_INFO
	.align		4
.L_573:
        /*0008*/ 	.byte	0x04, 0x17
        /*000a*/ 	.short	(.L_575 - .L_574)
.L_574:
        /*000c*/ 	.word	0x00000000
        /*0010*/ 	.short	0x0002
        /*0012*/ 	.short	0x0010
        /*0014*/ 	.byte	0x00, 0xf0, 0x21, 0x00


	//----- nvinfo : EIATTR_KPARAM_INFO
	.align		4
.L_575:
        /*0018*/ 	.byte	0x04, 0x17
        /*001a*/ 	.short	(.L_577 - .L_576)
.L_576:
        /*001c*/ 	.word	0x00000000
        /*0020*/ 	.short	0x0001
        /*0022*/ 	.short	0x0008
        /*0024*/ 	.byte	0x00, 0xf0, 0x21, 0x00


	//----- nvinfo : EIATTR_KPARAM_INFO
	.align		4
.L_577:
        /*0028*/ 	.byte	0x04, 0x17
        /*002a*/ 	.short	(.L_579 - .L_578)
.L_578:
        /*002c*/ 	.word	0x00000000
        /*0030*/ 	.short	0x0000
        /*0032*/ 	.short	0x0000
        /*0034*/ 	.byte	0x00, 0xf0, 0x21, 0x00


	//----- nvinfo : EIATTR_SPARSE_MMA_MASK
	.align		4
.L_579:
        /*0038*/ 	.byte	0x03, 0x50
        /*003a*/ 	.short	0x0000


	//----- nvinfo : EIATTR_MAXREG_COUNT
	.align		4
        /*003c*/ 	.byte	0x03, 0x1b
        /*003e*/ 	.short	0x00ff


	//----- nvinfo : EIATTR_NUM_BARRIERS
	.align		4
        /*0040*/ 	.byte	0x02, 0x4c
        /*0042*/ 	.byte	0x01
	.zero		1


	//----- nvinfo : EIATTR_MERCURY_ISA_VERSION
	.align		4
        /*0044*/ 	.byte	0x03, 0x5f
        /*0046*/ 	.short	0x0101


	//----- nvinfo : EIATTR_COOP_GROUP_MASK_REGIDS
	.align		4
        /*0048*/ 	.byte	0x04, 0x29
        /*004a*/ 	.short	(.L_581 - .L_580)


	//   ....[0]....
.L_580:
        /*004c*/ 	.word	0xffffffff


	//   ....[1]....
        /*0050*/ 	.word	0xffffffff


	//   ....[2]....
        /*0054*/ 	.word	0xffffffff


	//   ....[3]....
        /*0058*/ 	.word	0xffffffff


	//   ....[4]....
        /*005c*/ 	.word	0xffffffff


	//   ....[5]....
        /*0060*/ 	.word	0xffffffff


	//   ....[6]....
        /*0064*/ 	.word	0xffffffff


	//   ....[7]....
        /*0068*/ 	.word	0xffffffff


	//   ....[8]....
        /*006c*/ 	.word	0xffffffff


	//   ....[9]....
        /*0070*/ 	.word	0xffffffff


	//   ....[10]....
        /*0074*/ 	.word	0xffffffff


	//   ....[11]....
        /*0078*/ 	.word	0xffffffff


	//   ....[12]....
        /*007c*/ 	.word	0xffffffff


	//   ....[13]....
        /*0080*/ 	.word	0xffffffff


	//   ....[14]....
        /*0084*/ 	.word	0xffffffff


	//   ....[15]....
        /*0088*/ 	.word	0xffffffff


	//   ....[16]....
        /*008c*/ 	.word	0xffffffff


	//   ....[17]....
        /*0090*/ 	.word	0xffffffff


	//   ....[18]....
        /*0094*/ 	.word	0xffffffff


	//   ....[19]....
        /*0098*/ 	.word	0xffffffff


	//   ....[20]....
        /*009c*/ 	.word	0xffffffff


	//   ....[21]....
        /*00a0*/ 	.word	0xffffffff


	//   ....[22]....
        /*00a4*/ 	.word	0xffffffff


	//   ....[23]....
        /*00a8*/ 	.word	0xffffffff


	//   ....[24]....
        /*00ac*/ 	.word	0xffffffff


	//   ....[25]....
        /*00b0*/ 	.word	0xffffffff


	//   ....[26]....
        /*00b4*/ 	.word	0xffffffff


	//   ....[27]....
        /*00b8*/ 	.word	0xffffffff


	//   ....[28]....
        /*00bc*/ 	.word	0xffffffff


	//   ....[29]....
        /*00c0*/ 	.word	0xffffffff


	//   ....[30]....
        /*00c4*/ 	.word	0xffffffff


	//   ....[31]....
        /*00c8*/ 	.word	0xffffffff


	//   ....[32]....
        /*00cc*/ 	.word	0xffffffff


	//   ....[33]....
        /*00d0*/ 	.word	0xffffffff


	//   ....[34]....
        /*00d4*/ 	.word	0xffffffff


	//   ....[35]....
        /*00d8*/ 	.word	0xffffffff


	//   ....[36]....
        /*00dc*/ 	.word	0xffffffff


	//   ....[37]....
        /*00e0*/ 	.word	0xffffffff


	//   ....[38]....
        /*00e4*/ 	.word	0xffffffff


	//   ....[39]....
        /*00e8*/ 	.word	0xffffffff


	//   ....[40]....
        /*00ec*/ 	.word	0xffffffff


	//   ....[41]....
        /*00f0*/ 	.word	0xffffffff


	//   ....[42]....
        /*00f4*/ 	.word	0xffffffff


	//   ....[43]....
        /*00f8*/ 	.word	0xffffffff


	//   ....[44]....
        /*00fc*/ 	.word	0xffffffff


	//   ....[45]....
        /*0100*/ 	.word	0xffffffff


	//   ....[46]....
        /*0104*/ 	.word	0xffffffff


	//   ....[47]....
        /*0108*/ 	.word	0xffffffff


	//   ....[48]....
        /*010c*/ 	.word	0xffffffff


	//   ....[49]....
        /*0110*/ 	.word	0xffffffff


	//   ....[50]....
        /*0114*/ 	.word	0xffffffff


	//   ....[51]....
        /*0118*/ 	.word	0xffffffff


	//   ....[52]....
        /*011c*/ 	.word	0xffffffff


	//   ....[53]....
        /*0120*/ 	.word	0xffffffff


	//   ....[54]....
        /*0124*/ 	.word	0xffffffff


	//   ....[55]....
        /*0128*/ 	.word	0xffffffff


	//   ....[56]....
        /*012c*/ 	.word	0xffffffff


	//   ....[57]....
        /*0130*/ 	.word	0xffffffff


	//   ....[58]....
        /*0134*/ 	.word	0xffffffff


	//   ....[59]....
        /*0138*/ 	.word	0xffffffff


	//   ....[60]....
        /*013c*/ 	.word	0xffffffff


	//   ....[61]....
        /*0140*/ 	.word	0xffffffff


	//   ....[62]....
        /*0144*/ 	.word	0xffffffff


	//   ....[63]....
        /*0148*/ 	.word	0xffffffff


	//   ....[64]....
        /*014c*/ 	.word	0xffffffff


	//   ....[65]....
        /*0150*/ 	.word	0xffffffff


	//   ....[66]....
        /*0154*/ 	.word	0xffffffff


	//   ....[67]....
        /*0158*/ 	.word	0xffffffff


	//   ....[68]....
        /*015c*/ 	.word	0xffffffff


	//   ....[69]....
        /*0160*/ 	.word	0xffffffff


	//   ....[70]....
        /*0164*/ 	.word	0xffffffff


	//   ....[71]....
        /*0168*/ 	.word	0xffffffff


	//   ....[72]....
        /*016c*/ 	.word	0xffffffff


	//   ....[73]....
        /*0170*/ 	.word	0xffffffff


	//   ....[74]....
        /*0174*/ 	.word	0xffffffff


	//   ....[75]....
        /*0178*/ 	.word	0xffffffff


	//   ....[76]....
        /*017c*/ 	.word	0xffffffff


	//   ....[77]....
        /*0180*/ 	.word	0xffffffff


	//   ....[78]....
        /*0184*/ 	.word	0xffffffff


	//   ....[79]....
        /*0188*/ 	.word	0xffffffff


	//----- nvinfo : EIATTR_COOP_GROUP_INSTR_OFFSETS
	.align		4
.L_581:
        /*018c*/ 	.byte	0x04, 0x28
        /*018e*/ 	.short	(.L_583 - .L_582)


	//   ....[0]....
.L_582:
        /*0190*/ 	.word	0x00007fb0


	//   ....[1]....
        /*0194*/ 	.word	0x000080f0


	//   ....[2]....
        /*0198*/ 	.word	0x00008380


	//   ....[3]....
        /*019c*/ 	.word	0x000085b0


	//   ....[4]....
        /*01a0*/ 	.word	0x00008670


	//   ....[5]....
        /*01a4*/ 	.word	0x00008770


	//   ....[6]....
        /*01a8*/ 	.word	0x00008890


	//   ....[7]....
        /*01ac*/ 	.word	0x00009ab0


	//   ....[8]....
        /*01b0*/ 	.word	0x00009ac0


	//   ....[9]....
        /*01b4*/ 	.word	0x00009ad0


	//   ....[10]....
        /*01b8*/ 	.word	0x00009ae0


	//   ....[11]....
        /*01bc*/ 	.word	0x00009af0


	//   ....[12]....
        /*01c0*/ 	.word	0x00009b00


	//   ....[13]....
        /*01c4*/ 	.word	0x00009b10


	//   ....[14]....
        /*01c8*/ 	.word	0x00009b20


	//   ....[15]....
        /*01cc*/ 	.word	0x00009b30


	//   ....[16]....
        /*01d0*/ 	.word	0x00009b40


	//   ....[17]....
        /*01d4*/ 	.word	0x00009b50


	//   ....[18]....
        /*01d8*/ 	.word	0x00009b60


	//   ....[19]....
        /*01dc*/ 	.word	0x00009b70


	//   ....[20]....
        /*01e0*/ 	.word	0x00009b80


	//   ....[21]....
        /*01e4*/ 	.word	0x00009c70


	//   ....[22]....
        /*01e8*/ 	.word	0x00009c80


	//   ....[23]....
        /*01ec*/ 	.word	0x00009c90


	//   ....[24]....
        /*01f0*/ 	.word	0x00009ca0


	//   ....[25]....
        /*01f4*/ 	.word	0x00009cb0


	//   ....[26]....
        /*01f8*/ 	.word	0x00009cc0


	//   ....[27]....
        /*01fc*/ 	.word	0x00009cd0


	//   ....[28]....
        /*0200*/ 	.word	0x00009ce0


	//   ....[29]....
        /*0204*/ 	.word	0x00009cf0


	//   ....[30]....
        /*0208*/ 	.word	0x00009d00


	//   ....[31]....
        /*020c*/ 	.word	0x00009d10


	//   ....[32]....
        /*0210*/ 	.word	0x00009d20


	//   ....[33]....
        /*0214*/ 	.word	0x00009d30


	//   ....[34]....
        /*0218*/ 	.word	0x00009d40


	//   ....[35]....
        /*021c*/ 	.word	0x00009d50


	//   ....[36]....
        /*0220*/ 	.word	0x00009e40


	//   ....[37]....
        /*0224*/ 	.word	0x00009e60


	//   ....[38]....
        /*0228*/ 	.word	0x00009e70


	//   ....[39]....
        /*022c*/ 	.word	0x00009e80


	//   ....[40]....
        /*0230*/ 	.word	0x00009e90


	//   ....[41]....
        /*0234*/ 	.word	0x00009ea0


	//   ....[42]....
        /*0238*/ 	.word	0x00009eb0


	//   ....[43]....
        /*023c*/ 	.word	0x00009ec0


	//   ....[44]....
        /*0240*/ 	.word	0x00009ed0


	//   ....[45]....
        /*0244*/ 	.word	0x00009ee0


	//   ....[46]....
        /*0248*/ 	.word	0x00009ef0


	//   ....[47]....
        /*024c*/ 	.word	0x00009f00


	//   ....[48]....
        /*0250*/ 	.word	0x00009f10


	//   ....[49]....
        /*0254*/ 	.word	0x00009f20


	//   ....[50]....
        /*0258*/ 	.word	0x00009f30


	//   ....[51]....
        /*025c*/ 	.word	0x0000a020


	//   ....[52]....
        /*0260*/ 	.word	0x0000a040


	//   ....[53]....
        /*0264*/ 	.word	0x0000a050


	//   ....[54]....
        /*0268*/ 	.word	0x0000a060


	//   ....[55]....
        /*026c*/ 	.word	0x0000a070


	//   ....[56]....
        /*0270*/ 	.word	0x0000a080


	//   ....[57]....
        /*0274*/ 	.word	0x0000a090


	//   ....[58]....
        /*0278*/ 	.word	0x0000a0a0


	//   ....[59]....
        /*027c*/ 	.word	0x0000a0b0


	//   ....[60]....
        /*0280*/ 	.word	0x0000a0c0


	//   ....[61]....
        /*0284*/ 	.word	0x0000a0d0


	//   ....[62]....
        /*0288*/ 	.word	0x0000a0e0


	//   ....[63]....
        /*028c*/ 	.word	0x0000a0f0


	//   ....[64]....
        /*0290*/ 	.word	0x0000a100


	//   ....[65]....
        /*0294*/ 	.word	0x0000a110


	//   ....[66]....
        /*0298*/ 	.word	0x0000a210


	//   ....[67]....
        /*029c*/ 	.word	0x0000a230


	//   ....[68]....
        /*02a0*/ 	.word	0x0000a240


	//   ....[69]....
        /*02a4*/ 	.word	0x0000a250


	//   ....[70]....
        /*02a8*/ 	.word	0x0000a260


	//   ....[71]....
        /*02ac*/ 	.word	0x0000a270


	//   ....[72]....
        /*02b0*/ 	.word	0x0000a280


	//   ....[73]....
        /*02b4*/ 	.word	0x0000a290


	//   ....[74]....
        /*02b8*/ 	.word	0x0000a2a0


	//   ....[75]....
        /*02bc*/ 	.word	0x0000a2b0


	//   ....[76]....
        /*02c0*/ 	.word	0x0000a2c0


	//   ....[77]....
        /*02c4*/ 	.word	0x0000a2d0


	//   ....[78]....
        /*02c8*/ 	.word	0x0000a2e0


	//   ....[79]....
        /*02cc*/ 	.word	0x0000a2f0


	//----- nvinfo : EIATTR_EXIT_INSTR_OFFSETS
	.align		4
.L_583:
        /*02d0*/ 	.byte	0x04, 0x1c
        /*02d2*/ 	.short	(.L_585 - .L_584)


	//   ....[0]....
.L_584:
        /*02d4*/ 	.word	0x0000acf0


	//----- nvinfo : EIATTR_MAX_THREADS
	.align		4
.L_585:
        /*02d8*/ 	.byte	0x04, 0x05
        /*02da*/ 	.short	(.L_587 - .L_586)
.L_586:
        /*02dc*/ 	.word	0x00000080
        /*02e0*/ 	.word	0x00000001
        /*02e4*/ 	.word	0x00000001


	//----- nvinfo : EIATTR_CRS_STACK_SIZE
	.align		4
.L_587:
        /*02e8*/ 	.byte	0x04, 0x1e
        /*02ea*/ 	.short	(.L_589 - .L_588)
.L_588:
        /*02ec*/ 	.word	0x00000000


	//----- nvinfo : EIATTR_CBANK_PARAM_SIZE
	.align		4
.L_589:
        /*02f0*/ 	.byte	0x03, 0x19
        /*02f2*/ 	.short	0x0018


	//----- nvinfo : EIATTR_PARAM_CBANK
	.align		4
        /*02f4*/ 	.byte	0x04, 0x0a
        /*02f6*/ 	.short	(.L_591 - .L_590)
	.align		4
.L_590:
        /*02f8*/ 	.word	index@(.nv.constant0._Z30router_gemm_kernel_bf16_outputI13__nv_bfloat16Li128ELi8ELi16ELi256ELi7168EEvPS0_PKT_S4_)
        /*02fc*/ 	.short	0x0210
        /*02fe*/ 	.short	0x0018


	//----- nvinfo : EIATTR_SW_WAR
	.align		4
.L_591:
        /*0300*/ 	.byte	0x04, 0x36
        /*0302*/ 	.short	(.L_593 - .L_592)
.L_592:
        /*0304*/ 	.word	0x00000008
.L_593:


//--------------------- .nv.info._Z30router_gemm_kernel_bf16_outputI13__nv_bfloat16Li128ELi8ELi15ELi256ELi7168EEvPS0_PKT_S4_ --------------------------
	.section	.nv.info._Z30router_gemm_kernel_bf16_outputI13__nv_bfloat16Li128ELi8ELi15ELi256ELi7168EEvPS0_PKT_S4_,"",@"SHT_CUDA_INFO"
	.sectionflags	@""
	.align	4


	//----- nvinfo : EIATTR_CUDA_API_VERSION
	.align		4
        /*0000*/ 	.byte	0x04, 0x37
        /*0002*/ 	.short	(.L_595 - .L_594)
.L_594:
        /*0004*/ 	.word	0x00000082


	//----- nvinfo : EIATTR_KPARAM_INFO
	.align		4
.L_595:
        /*0008*/ 	.byte	0x04, 0x17
        /*000a*/ 	.short	(.L_597 - .L_596)
.L_596:
        /*000c*/ 	.word	0x00000000
        /*0010*/ 	.short	0x0002
        /*0012*/ 	.short	0x0010
        /*0014*/ 	.byte	0x00, 0xf0, 0x21, 0x00


	//----- nvinfo : EIATTR_KPARAM_INFO
	.align		4
.L_597:
        /*0018*/ 	.byte	0x04, 0x17
        /*001a*/ 	.short	(.L_599 - .L_598)
.L_598:
        /*001c*/ 	.word	0x00000000
        /*0020*/ 	.short	0x0001
        /*0022*/ 	.short	0x0008
        /*0024*/ 	.byte	0x00, 0xf0, 0x21, 0x00


	//----- nvinfo : EIATTR_KPARAM_INFO
	.align		4
.L_599:
        /*0028*/ 	.byte	0x04, 0x17
        /*002a*/ 	.short	(.L_601 - .L_600)
.L_600:
        /*002c*/ 	.word	0x00000000
        /*0030*/ 	.short	0x0000
        /*0032*/ 	.short	0x0000
        /*0034*/ 	.byte	0x00, 0xf0, 0x21, 0x00


	//----- nvinfo : EIATTR_SPARSE_MMA_MASK
	.align		4
.L_601:
        /*0038*/ 	.byte	0x03, 0x50
        /*003a*/ 	.short	0x0000


	//----- nvinfo : EIATTR_MAXREG_COUNT
	.align		4
        /*003c*/ 	.byte	0x03, 0x1b
        /*003e*/ 	.short	0x00ff


	//----- nvinfo : EIATTR_NUM_BARRIERS
	.align		4
        /*0040*/ 	.byte	0x02, 0x4c
        /*0042*/ 	.byte	0x01
	.zero		1


	//----- nvinfo : EIATTR_MERCURY_ISA_VERSION
	.align		4
        /*0044*/ 	.byte	0x03, 0x5f
        /*0046*/ 	.short	0x0101


	//----- nvinfo : EIATTR_COOP_GROUP_MASK_REGIDS
	.align		4
        /*0048*/ 	.byte	0x04, 0x29
        /*004a*/ 	.short	(.L_603 - .L_602)


	//   ....[0]....
.L_602:
        /*004c*/ 	.word	0xffffffff


	//   ....[1]....
        /*0050*/ 	.word	0xffffffff


	//   ....[2]....
        /*0054*/ 	.word	0xffffffff


	//   ....[3]....
        /*0058*/ 	.word	0xffffffff


	//   ....[4]....
        /*005c*/ 	.word	0xffffffff


	//   ....[5]....
        /*0060*/ 	.word	0xffffffff


	//   ....[6]....
        /*0064*/ 	.word	0xffffffff


	//   ....[7]....
        /*0068*/ 	.word	0xffffffff


	//   ....[8]....
        /*006c*/ 	.word	0xffffffff


	//   ....[9]....
        /*0070*/ 	.word	0xffffffff


	//   ....[10]....
        /*0074*/ 	.word	0xffffffff


	//   ....[11]....
        /*0078*/ 	.word	0xffffffff


	//   ....[12]....
        /*007c*/ 	.word	0xffffffff


	//   ....[13]....
        /*0080*/ 	.word	0xffffffff


	//   ....[14]....
        /*0084*/ 	.word	0xffffffff


	//   ....[15]....
        /*0088*/ 	.word	0xffffffff


	//   ....[16]....
        /*008c*/ 	.word	0xffffffff


	//   ....[17]....
        /*0090*/ 	.word	0xffffffff


	//   ....[18]....
        /*0094*/ 	.word	0xffffffff


	//   ....[19]....
        /*0098*/ 	.word	0xffffffff


	//   ....[20]....
        /*009c*/ 	.word	0xffffffff


	//   ....[21]....
        /*00a0*/ 	.word	0xffffffff


	//   ....[22]....
        /*00a4*/ 	.word	0xffffffff


	//   ....[23]....
        /*00a8*/ 	.word	0xffffffff


	//   ....[24]....
        /*00ac*/ 	.word	0xffffffff


	//   ....[25]....
        /*00b0*/ 	.word	0xffffffff


	//   ....[26]....
        /*00b4*/ 	.word	0xffffffff


	//   ....[27]....
        /*00b8*/ 	.word	0xffffffff


	//   ....[28]....
        /*00bc*/ 	.word	0xffffffff


	//   ....[29]....
        /*00c0*/ 	.word	0xffffffff


	//   ....[30]....
        /*00c4*/ 	.word	0xffffffff


	//   ....[31]....
        /*00c8*/ 	.word	0xffffffff


	//   ....[32]....
        /*00cc*/ 	.word	0xffffffff


	//   ....[33]....
        /*00d0*/ 	.word	0xffffffff


	//   ....[34]....
        /*00d4*/ 	.word	0xffffffff


	//   ....[35]....
        /*00d8*/ 	.word	0xffffffff


	//   ....[36]....
        /*00dc*/ 	.word	0xffffffff


	//   ....[37]....
        /*00e0*/ 	.word	0xffffffff


	//   ....[38]....
        /*00e4*/ 	.word	0xffffffff


	//   ....[39]....
        /*00e8*/ 	.word	0xffffffff


	//   ....[40]....
        /*00ec*/ 	.word	0xffffffff


	//   ....[41]....
        /*00f0*/ 	.word	0xffffffff


	//   ....[42]....
        /*00f4*/ 	.word	0xffffffff


	//   ....[43]....
        /*00f8*/ 	.word	0xffffffff


	//   ....[44]....
        /*00fc*/ 	.word	0xffffffff


	//   ....[45]....
        /*0100*/ 	.word	0xffffffff


	//   ....[46]....
        /*0104*/ 	.word	0xffffffff


	//   ....[47]....
        /*0108*/ 	.word	0xffffffff


	//   ....[48]....
        /*010c*/ 	.word	0xffffffff


	//   ....[49]....
        /*0110*/ 	.word	0xffffffff


	//   ....[50]....
        /*0114*/ 	.word	0xffffffff


	//   ....[51]....
        /*0118*/ 	.word	0xffffffff


	//   ....[52]....
        /*011c*/ 	.word	0xffffffff


	//   ....[53]....
        /*0120*/ 	.word	0xffffffff


	//   ....[54]....
        /*0124*/ 	.word	0xffffffff


	//   ....[55]....
        /*0128*/ 	.word	0xffffffff


	//   ....[56]....
        /*012c*/ 	.word	0xffffffff


	//   ....[57]....
        /*0130*/ 	.word	0xffffffff


	//   ....[58]....
        /*0134*/ 	.word	0xffffffff


	//   ....[59]....
        /*0138*/ 	.word	0xffffffff


	//   ....[60]....
        /*013c*/ 	.word	0xffffffff


	//   ....[61]....
        /*0140*/ 	.word	0xffffffff


	//   ....[62]....
        /*0144*/ 	.word	0xffffffff


	//   ....[63]....
        /*0148*/ 	.word	0xffffffff


	//   ....[64]....
        /*014c*/ 	.word	0xffffffff


	//   ....[65]....
        /*0150*/ 	.word	0xffffffff


	//   ....[66]....
        /*0154*/ 	.word	0xffffffff


	//   ....[67]....
        /*0158*/ 	.word	0xffffffff


	//   ....[68]....
        /*015c*/ 	.word	0xffffffff


	//   ....[69]....
        /*0160*/ 	.word	0xffffffff


	//   ....[70]....
        /*0164*/ 	.word	0xffffffff


	//   ....[71]....
        /*0168*/ 	.word	0xffffffff


	//   ....[72]....
        /*016c*/ 	.word	0xffffffff


	//   ....[73]....
        /*0170*/ 	.word	0xffffffff


	//   ....[74]....
        /*0174*/ 	.word	0xffffffff


	//----- nvinfo : EIATTR_COOP_GROUP_INSTR_OFFSETS
	.align		4
.L_603:
        /*0178*/ 	.byte	0x04, 0x28
        /*017a*/ 	.short	(.L_605 - .L_604)


	//   ....[0]....
.L_604:
        /*017c*/ 	.word	0x000080e0


	//   ....[1]....
        /*0180*/ 	.word	0x00008600


	//   ....[2]....
        /*0184*/ 	.word	0x00008840


	//   ....[3]....
        /*0188*/ 	.word	0x000088a0


	//   ....[4]....
        /*018c*/ 	.word	0x000088d0


	//   ....[5]....
        /*0190*/ 	.word	0x00008910


	//   ....[6]....
        /*0194*/ 	.word	0x00008a30


	//   ....[7]....
        /*0198*/ 	.word	0x00008d50


	//   ....[8]....
        /*019c*/ 	.word	0x00009000


	//   ....[9]....
        /*01a0*/ 	.word	0x00009040


	//   ....[10]....
        /*01a4*/ 	.word	0x000091b0


	//   ....[11]....
        /*01a8*/ 	.word	0x000091c0


	//   ....[12]....
        /*01ac*/ 	.word	0x000091d0


	//   ....[13]....
        /*01b0*/ 	.word	0x000091e0


	//   ....[14]....
        /*01b4*/ 	.word	0x000091f0


	//   ....[15]....
        /*01b8*/ 	.word	0x00009200


	//   ....[16]....
        /*01bc*/ 	.word	0x00009210


	//   ....[17]....
        /*01c0*/ 	.word	0x00009220


	//   ....[18]....
        /*01c4*/ 	.word	0x00009230


	//   ....[19]....
        /*01c8*/ 	.word	0x000092a0


	//   ....[20]....
        /*01cc*/ 	.word	0x000092c0


	//   ....[21]....
        /*01d0*/ 	.word	0x000092e0


	//   ....[22]....
        /*01d4*/ 	.word	0x00009300


	//   ....[23]....
        /*01d8*/ 	.word	0x00009310


	//   ....[24]....
        /*01dc*/ 	.word	0x00009320


	//   ....[25]....
        /*01e0*/ 	.word	0x00009330


	//   ....[26]....
        /*01e4*/ 	.word	0x00009340


	//   ....[27]....
        /*01e8*/ 	.word	0x00009350


	//   ....[28]....
        /*01ec*/ 	.word	0x00009360


	//   ....[29]....
        /*01f0*/ 	.word	0x00009370


	//   ....[30]....
        /*01f4*/ 	.word	0x00009380


	//   ....[31]....
        /*01f8*/ 	.word	0x00009390


	//   ....[32]....
        /*01fc*/ 	.word	0x000093a0


	//   ....[33]....
        /*0200*/ 	.word	0x00009460


	//   ....[34]....
        /*0204*/ 	.word	0x00009480


	//   ....[35]....
        /*0208*/ 	.word	0x000094a0


	//   ....[36]....
        /*020c*/ 	.word	0x000094b0


	//   ....[37]....
        /*0210*/ 	.word	0x000094c0


	//   ....[38]....
        /*0214*/ 	.word	0x000094d0


	//   ....[39]....
        /*0218*/ 	.word	0x000094e0


	//   ....[40]....
        /*021c*/ 	.word	0x000094f0


	//   ....[41]....
        /*0220*/ 	.word	0x00009500


	//   ....[42]....
        /*0224*/ 	.word	0x00009510


	//   ....[43]....
        /*0228*/ 	.word	0x00009520


	//   ....[44]....
        /*022c*/ 	.word	0x00009530


	//   ....[45]....
        /*0230*/ 	.word	0x00009550


	//   ....[46]....
        /*0234*/ 	.word	0x00009620


	//   ....[47]....
        /*0238*/ 	.word	0x00009630


	//   ....[48]....
        /*023c*/ 	.word	0x00009640


	//   ....[49]....
        /*0240*/ 	.word	0x00009650


	//   ....[50]....
        /*0244*/ 	.word	0x00009660


	//   ....[51]....
        /*0248*/ 	.word	0x00009670


	//   ....[52]....
        /*024c*/ 	.word	0x00009680


	//   ....[53]....
        /*0250*/ 	.word	0x00009690


	//   ....[54]....
        /*0254*/ 	.word	0x000096a0


	//   ....[55]....
        /*0258*/ 	.word	0x000096b0


	//   ....[56]....
        /*025c*/ 	.word	0x000096c0


	//   ....[57]....
        /*0260*/ 	.word	0x000096d0


	//   ....[58]....
        /*0264*/ 	.word	0x000096e0


	//   ....[59]....
        /*0268*/ 	.word	0x000096f0


	//   ....[60]....
        /*026c*/ 	.word	0x00009710


	//   ....[61]....
        /*0270*/ 	.word	0x00009820


	//   ....[62]....
        /*0274*/ 	.word	0x00009830


	//   ....[63]....
        /*0278*/ 	.word	0x00009840


	//   ....[64]....
        /*027c*/ 	.word	0x00009850


	//   ....[65]....
        /*0280*/ 	.word	0x00009860


	//   ....[66]....
        /*0284*/ 	.word	0x00009870


	//   ....[67]....
        /*0288*/ 	.word	0x00009880


	//   ....[68]....
        /*028c*/ 	.word	0x00009890


	//   ....[69]....
        /*0290*/ 	.word	0x000098a0


	//   ....[70]....
        /*0294*/ 	.word	0x000098b0


	//   ....[71]....
        /*0298*/ 	.word	0x000098c0


	//   ....[72]....
        /*029c*/ 	.word	0x000098d0


	//   ....[73]....
        /*02a0*/ 	.word	0x000098e0


	//   ....[74]....
        /*02a4*/ 	.word	0x000098f0


	//----- nvinfo : EIATTR_EXIT_INSTR_OFFSETS
	.align		4
.L_605:
        /*02a8*/ 	.byte	0x04, 0x1c
        /*02aa*/ 	.short	(.L_607 - .L_606)


	//   ....[0]....
.L_606:
        /*02ac*/ 	.word	0x0000a280


	//----- nvinfo : EIATTR_MAX_THREADS
	.align		4
.L_607:
        /*02b0*/ 	.byte	0x04, 0x05
        /*02b2*/ 	.short	(.L_609 - .L_608)
.L_608:
        /*02b4*/ 	.word	0x00000080
        /*02b8*/ 	.word	0x00000001
        /*02bc*/ 	.word	0x00000001


	//----- nvinfo : EIATTR_CRS_STACK_SIZE
	.align		4
.L_609:
        /*02c0*/ 	.byte	0x04, 0x1e
        /*02c2*/ 	.short	(.L_611 - .L_610)
.L_610:
        /*02c4*/ 	.word	0x00000000


	//----- nvinfo : EIATTR_CBANK_PARAM_SIZE
	.align		4
.L_611:
        /*02c8*/ 	.byte	0x03, 0x19
        /*02ca*/ 	.short	0x0018


	//----- nvinfo : EIATTR_PARAM_CBANK
	.align		4
        /*02cc*/ 	.byte	0x04, 0x0a
        /*02ce*/ 	.short	(.L_613 - .L_612)
	.align		4
.L_612:
        /*02d0*/ 	.word	index@(.nv.constant0._Z30router_gemm_kernel_bf16_outputI13__nv_bfloat16Li128ELi8ELi15ELi256ELi7168EEvPS0_PKT_S4_)
        /*02d4*/ 	.short	0x0210
        /*02d6*/ 	.short	0x0018


	//----- nvinfo : EIATTR_SW_WAR
	.align		4
.L_613:
        /*02d8*/ 	.byte	0x04, 0x36
        /*02da*/ 	.short	(.L_615 - .L_614)
.L_614:
        /*02dc*/ 	.word	0x00000008
.L_615:


//--------------------- .nv.info._Z30router_gemm_kernel_bf16_outputI13__nv_bfloat16Li128ELi8ELi14ELi256ELi7168EEvPS0_PKT_S4_ --------------------------
	.section	.nv.info._Z30router_gemm_kernel_bf16_outputI13__nv_bfloat16Li128ELi8ELi14ELi256ELi7168EEvPS0_PKT_S4_,"",@"SHT_CUDA_INFO"
	.sectionflags	@""
	.align	4


	//----- nvinfo : EIATTR_CUDA_API_VERSION
	.align		4
        /*0000*/ 	.byte	0x04, 0x37
        /*0002*/ 	.short	(.L_617 - .L_616)
.L_616:
        /*0004*/ 	.word	0x00000082


	//----- nvinfo : EIATTR_KPARAM_INFO
	.align		4
.L_617:
        /*0008*/ 	.byte	0x04, 0x17
        /*000a*/ 	.short	(.L_619 - .L_618)
.L_618:
        /*000c*/ 	.word	0x00000000
        /*0010*/ 	.short	0x0002
        /*0012*/ 	.short	0x0010
        /*0014*/ 	.byte	0x00, 0xf0, 0x21, 0x00


	//----- nvinfo : EIATTR_KPARAM_INFO
	.align		4
.L_619:
        /*0018*/ 	.byte	0x04, 0x17
        /*001a*/ 	.short	(.L_621 - .L_620)
.L_620:
        /*001c*/ 	.word	0x00000000
        /*0020*/ 	.short	0x0001
        /*0022*/ 	.short	0x0008
        /*0024*/ 	.byte	0x00, 0xf0, 0x21, 0x00


	//----- nvinfo : EIATTR_KPARAM_INFO
	.align		4
.L_621:
        /*0028*/ 	.byte	0x04, 0x17
        /*002a*/ 	.short	(.L_623 - .L_622)
.L_622:
        /*002c*/ 	.word	0x00000000
        /*0030*/ 	.short	0x0000
        /*0032*/ 	.short	0x0000
        /*0034*/ 	.byte	0x00, 0xf0, 0x21, 0x00


	//----- nvinfo : EIATTR_SPARSE_MMA_MASK
	.align		4
.L_623:
        /*0038*/ 	.byte	0x03, 0x50
        /*003a*/ 	.short	0x0000


	//----- nvinfo : EIATTR_MAXREG_COUNT
	.align		4
        /*003c*/ 	.byte	0x03, 0x1b
        /*003e*/ 	.short	0x00ff


	//----- nvinfo : EIATTR_NUM_BARRIERS
	.align		4
        /*0040*/ 	.byte	0x02, 0x4c
        /*0042*/ 	.byte	0x01
	.zero		1


	//----- nvinfo : EIATTR_MERCURY_ISA_VERSION
	.align		4
        /*0044*/ 	.byte	0x03, 0x5f
        /*0046*/ 	.short	0x0101


	//----- nvinfo : EIATTR_COOP_GROUP_MASK_REGIDS
	.align		4
        /*0048*/ 	.byte	0x04, 0x29
        /*004a*/ 	.short	(.L_625 - .L_624)


	//   ....[0]....
.L_624:
        /*004c*/ 	.word	0xffffffff


	//   ....[1]....
        /*0050*/ 	.word	0xffffffff


	//   ....[2]....
        /*0054*/ 	.word	0xffffffff


	//   ....[3]....
        /*0058*/ 	.word	0xffffffff


	//   ....[4]....
        /*005c*/ 	.word	0xffffffff


	//   ....[5]....
        /*0060*/ 	.word	0xffffffff


	//   ....[6]....
        /*0064*/ 	.word	0xffffffff


	//   ....[7]....
        /*0068*/ 	.word	0xffffffff


	//   ....[8]....
        /*006c*/ 	.word	0xffffffff


	//   ....[9]....
        /*0070*/ 	.word	0xffffffff


	//   ....[10]....
        /*0074*/ 	.word	0xffffffff


	//   ....[11]....
        /*0078*/ 	.word	0xffffffff


	//   ....[12]....
        /*007c*/ 	.word	0xffffffff


	//   ....[13]....
        /*0080*/ 	.word	0xffffffff


	//   ....[14]....
        /*0084*/ 	.word	0xffffffff


	//   ....[15]....
        /*0088*/ 	.word	0xffffffff


	//   ....[16]....
        /*008c*/ 	.word	0xffffffff


	//   ....[17]....
        /*0090*/ 	.word	0xffffffff


	//   ....[18]....
        /*0094*/ 	.word	0xffffffff


	//   ....[19]....
        /*0098*/ 	.word	0xffffffff


	//   ....[20]....
        /*009c*/ 	.word	0xffffffff


	//   ....[21]....
        /*00a0*/ 	.word	0xffffffff


	//   ....[22]....
        /*00a4*/ 	.word	0xffffffff


	//   ....[23]....
        /*00a8*/ 	.word	0xffffffff


	//   ....[24]....
        /*00ac*/ 	.word	0xffffffff


	//   ....[25]....
        /*00b0*/ 	.word	0xffffffff


	//   ....[26]....
        /*00b4*/ 	.word	0xffffffff


	//   ....[27]....
        /*00b8*/ 	.word	0xffffffff


	//   ....[28]....
        /*00bc*/ 	.word	0xffffffff


	//   ....[29]....
        /*00c0*/ 	.word	0xffffffff


	//   ....[30]....
        /*00c4*/ 	.word	0xffffffff


	//   ....[31]....
        /*00c8*/ 	.word	0xffffffff


	//   ....[32]....
        /*00cc*/ 	.word	0xffffffff


	//   ....[33]....
        /*00d0*/ 	.word	0xffffffff


	//   ....[34]....
        /*00d4*/ 	.word	0xffffffff


	//   ....[35]....
        /*00d8*/ 	.word	0xffffffff


	//   ....[36]....
        /*00dc*/ 	.word	0xffffffff


	//   ....[37]....
        /*00e0*/ 	.word	0xffffffff


	//   ....[38]....
        /*00e4*/ 	.word	0xffffffff


	//   ....[39]....
        /*00e8*/ 	.word	0xffffffff


	//   ....[40]....
        /*00ec*/ 	.word	0xffffffff


	//   ....[41]....
        /*00f0*/ 	.word	0xffffffff


	//   ....[42]....
        /*00f4*/ 	.word	0xffffffff


	//   ....[43]....
        /*00f8*/ 	.word	0xffffffff


	//   ....[44]....
        /*00fc*/ 	.word	0xffffffff


	//   ....[45]....
        /*0100*/ 	.word	0xffffffff


	//   ....[46]....
        /*0104*/ 	.word	0xffffffff


	//   ....[47]....
        /*0108*/ 	.word	0xffffffff


	//   ....[48]....
        /*010c*/ 	.word	0xffffffff


	//   ....[49]....
        /*0110*/ 	.word	0xffffffff


	//   ....[50]....
        /*0114*/ 	.word	0xffffffff


	//   ....[51]....
        /*0118*/ 	.word	0xffffffff


	//   ....[52]....
        /*011c*/ 	.word	0xffffffff


	//   ....[53]....
        /*0120*/ 	.word	0xffffffff


	//   ....[54]....
        /*0124*/ 	.word	0xffffffff


	//   ....[55]....
        /*0128*/ 	.word	0xffffffff


	//   ....[56]....
        /*012c*/ 	.word	0xffffffff


	//   ....[57]....
        /*0130*/ 	.word	0xffffffff


	//   ....[58]....
        /*0134*/ 	.word	0xffffffff


	//   ....[59]....
        /*0138*/ 	.word	0xffffffff


	//   ....[60]....
        /*013c*/ 	.word	0xffffffff


	//   ....[61]....
        /*0140*/ 	.word	0xffffffff


	//   ....[62]....
        /*0144*/ 	.word	0xffffffff


	//   ....[63]....
        /*0148*/ 	.word	0xffffffff


	//   ....[64]....
        /*014c*/ 	.word	0xffffffff


	//   ....[65]....
        /*0150*/ 	.word	0xffffffff


	//   ....[66]....
        /*0154*/ 	.word	0xffffffff


	//   ....[67]....
        /*0158*/ 	.word	0xffffffff


	//   ....[68]....
        /*015c*/ 	.word	0xffffffff


	//   ....[69]....
        /*0160*/ 	.word	0xffffffff


	//----- nvinfo : EIATTR_COOP_GROUP_INSTR_OFFSETS
	.align		4
.L_625:
        /*0164*/ 	.byte	0x04, 0x28
        /*0166*/ 	.short	(.L_627 - .L_626)


	//   ....[0]....
.L_626:
        /*0168*/ 	.word	0x00007620


	//   ....[1]....
        /*016c*/ 	.word	0x00007ee0


	//   ....[2]....
        /*0170*/ 	.word	0x00007f30


	//   ....[3]....
        /*0174*/ 	.word	0x00007f40


	//   ....[4]....
        /*0178*/ 	.word	0x00007f70


	//   ....[5]....
        /*017c*/ 	.word	0x00007f80


	//   ....[6]....
        /*0180*/ 	.word	0x00007fb0


	//   ....[7]....
        /*0184*/ 	.word	0x00008820


	//   ....[8]....
        /*0188*/ 	.word	0x00008830


	//   ....[9]....
        /*018c*/ 	.word	0x00008840


	//   ....[10]....
        /*0190*/ 	.word	0x00008850


	//   ....[11]....
        /*0194*/ 	.word	0x00008860


	//   ....[12]....
        /*0198*/ 	.word	0x00008870


	//   ....[13]....
        /*019c*/ 	.word	0x00008880


	//   ....[14]....
        /*01a0*/ 	.word	0x00008890


	//   ....[15]....
        /*01a4*/ 	.word	0x000088a0


	//   ....[16]....
        /*01a8*/ 	.word	0x00008930


	//   ....[17]....
        /*01ac*/ 	.word	0x00008950


	//   ....[18]....
        /*01b0*/ 	.word	0x00008960


	//   ....[19]....
        /*01b4*/ 	.word	0x00008970


	//   ....[20]....
        /*01b8*/ 	.word	0x00008980


	//   ....[21]....
        /*01bc*/ 	.word	0x00008990


	//   ....[22]....
        /*01c0*/ 	.word	0x000089a0


	//   ....[23]....
        /*01c4*/ 	.word	0x000089b0


	//   ....[24]....
        /*01c8*/ 	.word	0x000089c0


	//   ....[25]....
        /*01cc*/ 	.word	0x000089d0


	//   ....[26]....
        /*01d0*/ 	.word	0x000089e0


	//   ....[27]....
        /*01d4*/ 	.word	0x000089f0


	//   ....[28]....
        /*01d8*/ 	.word	0x00008a00


	//   ....[29]....
        /*01dc*/ 	.word	0x00008ad0


	//   ....[30]....
        /*01e0*/ 	.word	0x00008af0


	//   ....[31]....
        /*01e4*/ 	.word	0x00008b00


	//   ....[32]....
        /*01e8*/ 	.word	0x00008b10


	//   ....[33]....
        /*01ec*/ 	.word	0x00008b20


	//   ....[34]....
        /*01f0*/ 	.word	0x00008b30


	//   ....[35]....
        /*01f4*/ 	.word	0x00008b40


	//   ....[36]....
        /*01f8*/ 	.word	0x00008b50


	//   ....[37]....
        /*01fc*/ 	.word	0x00008b60


	//   ....[38]....
        /*0200*/ 	.word	0x00008b70


	//   ....[39]....
        /*0204*/ 	.word	0x00008b80


	//   ....[40]....
        /*0208*/ 	.word	0x00008b90


	//   ....[41]....
        /*020c*/ 	.word	0x00008ba0


	//   ....[42]....
        /*0210*/ 	.word	0x00008bb0


	//   ....[43]....
        /*0214*/ 	.word	0x00008c90


	//   ....[44]....
        /*0218*/ 	.word	0x00008cb0


	//   ....[45]....
        /*021c*/ 	.word	0x00008cc0


	//   ....[46]....
        /*0220*/ 	.word	0x00008cd0


	//   ....[47]....
        /*0224*/ 	.word	0x00008ce0


	//   ....[48]....
        /*0228*/ 	.word	0x00008cf0


	//   ....[49]....
        /*022c*/ 	.word	0x00008d00


	//   ....[50]....
        /*0230*/ 	.word	0x00008d10


	//   ....[51]....
        /*0234*/ 	.word	0x00008d20


	//   ....[52]....
        /*0238*/ 	.word	0x00008d30


	//   ....[53]....
        /*023c*/ 	.word	0x00008d40


	//   ....[54]....
        /*0240*/ 	.word	0x00008d50


	//   ....[55]....
        /*0244*/ 	.word	0x00008d60


	//   ....[56]....
        /*0248*/ 	.word	0x00008d70


	//   ....[57]....
        /*024c*/ 	.word	0x00008e70


	//   ....[58]....
        /*0250*/ 	.word	0x00008e80


	//   ....[59]....
        /*0254*/ 	.word	0x00008e90


	//   ....[60]....
        /*0258*/ 	.word	0x00008ea0


	//   ....[61]....
        /*025c*/ 	.word	0x00008eb0


	//   ....[62]....
        /*0260*/ 	.word	0x00008ec0


	//   ....[63]....
        /*0264*/ 	.word	0x00008ed0


	//   ....[64]....
        /*0268*/ 	.word	0x00008ee0


	//   ....[65]....
        /*026c*/ 	.word	0x00008ef0


	//   ....[66]....
        /*0270*/ 	.word	0x00008f00


	//   ....[67]....
        /*0274*/ 	.word	0x00008f10


	//   ....[68]....
        /*0278*/ 	.word	0x00008f20


	//   ....[69]....
        /*027c*/ 	.word	0x00008f30


	//----- nvinfo : EIATTR_EXIT_INSTR_OFFSETS
	.align		4
.L_627:
        /*0280*/ 	.byte	0x04, 0x1c
        /*0282*/ 	.short	(.L_629 - .L_628)


	//   ....[0]....
.L_628:
        /*0284*/ 	.word	0x00009830


	//----- nvinfo : EIATTR_MAX_THREADS
	.align		4
.L_629:
        /*0288*/ 	.byte	0x04, 0x05
        /*028a*/ 	.short	(.L_631 - .L_630)
.L_630:
        /*028c*/ 	.word	0x00000080
        /*0290*/ 	.word	0x00000001
        /*0294*/ 	.word	0x00000001


	//----- nvinfo : EIATTR_CRS_STACK_SIZE
	.align		4
.L_631:
        /*0298*/ 	.byte	0x04, 0x1e
        /*029a*/ 	.short	(.L_633 - .L_632)
.L_632:
        /*029c*/ 	.word	0x00000000


	//----- nvinfo : EIATTR_CBANK_PARAM_SIZE
	.align		4
.L_633:
        /*02a0*/ 	.byte	0x03, 0x19
        /*02a2*/ 	.short	0x0018


	//----- nvinfo : EIATTR_PARAM_CBANK
	.align		4
        /*02a4*/ 	.byte	0x04, 0x0a
        /*02a6*/ 	.short	(.L_635 - .L_634)
	.align		4
.L_634:
        /*02a8*/ 	.word	index@(.nv.constant0._Z30router_gemm_kernel_bf16_outputI13__nv_bfloat16Li128ELi8ELi14ELi256ELi7168EEvPS0_PKT_S4_)
        /*02ac*/ 	.short	0x0210
        /*02ae*/ 	.short	0x0018


	//----- nvinfo : EIATTR_SW_WAR
	.align		4
.L_635:
        /*02b0*/ 	.byte	0x04, 0x36
        /*02b2*/ 	.short	(.L_637 - .L_636)
.L_636:
        /*02b4*/ 	.word	0x00000008
.L_637:


//--------------------- .nv.info._Z30router_gemm_kernel_bf16_outputI13__nv_bfloat16Li128ELi8ELi13ELi256ELi7168EEvPS0_PKT_S4_ --------------------------
	.section	.nv.info._Z30router_gemm_kernel_bf16_outputI13__nv_bfloat16Li128ELi8ELi13ELi256ELi7168EEvPS0_PKT_S4_,"",@"SHT_CUDA_INFO"
	.sectionflags	@""
	.align	4


	//----- nvinfo : EIATTR_CUDA_API_VERSION
	.align		4
        /*0000*/ 	.byte	0x04, 0x37
        /*0002*/ 	.short	(.L_639 - .L_638)
.L_638:
        /*0004*/ 	.word	0x00000082


	//----- nvinfo : EIATTR_KPARAM_INFO
	.align		4
.L_639:
        /*0008*/ 	.byte	0x04, 0x17
        /*000a*/ 	.short	(.L_641 - .L_640)
.L_640:
        /*000c*/ 	.word	0x00000000
        /*0010*/ 	.short	0x0002
        /*0012*/ 	.short	0x0010
        /*0014*/ 	.byte	0x00, 0xf0, 0x21, 0x00


	//----- nvinfo : EIATTR_KPARAM_INFO
	.align		4
.L_641:
        /*0018*/ 	.byte	0x04, 0x17
        /*001a*/ 	.short	(.L_643 - .L_642)
.L_642:
        /*001c*/ 	.word	0x00000000
        /*0020*/ 	.short	0x0001
        /*0022*/ 	.short	0x0008
        /*0024*/ 	.byte	0x00, 0xf0, 0x21, 0x00


	//----- nvinfo : EIATTR_KPARAM_INFO
	.align		4
.L_643:
        /*0028*/ 	.byte	0x04, 0x17
        /*002a*/ 	.short	(.L_645 - .L_644)
.L_644:
        /*002c*/ 	.word	0x00000000
        /*0030*/ 	.short	0x0000
        /*0032*/ 	.short	0x0000
        /*0034*/ 	.byte	0x00, 0xf0, 0x21, 0x00


	//----- nvinfo : EIATTR_SPARSE_MMA_MASK
	.align		4
.L_645:
        /*0038*/ 	.byte	0x03, 0x50
        /*003a*/ 	.short	0x0000


	//----- nvinfo : EIATTR_MAXREG_COUNT
	.align		4
        /*003c*/ 	.byte	0x03, 0x1b
        /*003e*/ 	.short	0x00ff


	//----- nvinfo : EIATTR_NUM_BARRIERS
	.align		4
        /*0040*/ 	.byte	0x02, 0x4c
        /*0042*/ 	.byte	0x01
	.zero		1


	//----- nvinfo : EIATTR_MERCURY_ISA_VERSION
	.align		4
        /*0044*/ 	.byte	0x03, 0x5f
        /*0046*/ 	.short	0x0101


	//----- nvinfo : EIATTR_COOP_GROUP_MASK_REGIDS
	.align		4
        /*0048*/ 	.byte	0x04, 0x29
        /*004a*/ 	.short	(.L_647 - .L_646)


	//   ....[0]....
.L_646:
        /*004c*/ 	.word	0xffffffff


	//   ....[1]....
        /*0050*/ 	.word	0xffffffff


	//   ....[2]....
        /*0054*/ 	.word	0xffffffff


	//   ....[3]....
        /*0058*/ 	.word	0xffffffff


	//   ....[4]....
        /*005c*/ 	.word	0xffffffff


	//   ....[5]....
        /*0060*/ 	.word	0xffffffff


	//   ....[6]....
        /*0064*/ 	.word	0xffffffff


	//   ....[7]....
        /*0068*/ 	.word	0xffffffff


	//   ....[8]....
        /*006c*/ 	.word	0xffffffff


	//   ....[9]....
        /*0070*/ 	.word	0xffffffff


	//   ....[10]....
        /*0074*/ 	.word	0xffffffff


	//   ....[11]....
        /*0078*/ 	.word	0xffffffff


	//   ....[12]....
        /*007c*/ 	.word	0xffffffff


	//   ....[13]....
        /*0080*/ 	.word	0xffffffff


	//   ....[14]....
        /*0084*/ 	.word	0xffffffff


	//   ....[15]....
        /*0088*/ 	.word	0xffffffff


	//   ....[16]....
        /*008c*/ 	.word	0xffffffff


	//   ....[17]....
        /*0090*/ 	.word	0xffffffff


	//   ....[18]....
        /*0094*/ 	.word	0xffffffff


	//   ....[19]....
        /*0098*/ 	.word	0xffffffff


	//   ....[20]....
        /*009c*/ 	.word	0xffffffff


	//   ....[21]....
        /*00a0*/ 	.word	0xffffffff


	//   ....[22]....
        /*00a4*/ 	.word	0xffffffff


	//   ....[23]....
        /*00a8*/ 	.word	0xffffffff


	//   ....[24]....
        /*00ac*/ 	.word	0xffffffff


	//   ....[25]....
        /*00b0*/ 	.word	0xffffffff


	//   ....[26]....
        /*00b4*/ 	.word	0xffffffff


	//   ....[27]....
        /*00b8*/ 	.word	0xffffffff


	//   ....[28]....
        /*00bc*/ 	.word	0xffffffff


	//   ....[29]....
        /*00c0*/ 	.word	0xffffffff


	//   ....[30]....
        /*00c4*/ 	.word	0xffffffff


	//   ....[31]....
        /*00c8*/ 	.word	0xffffffff


	//   ....[32]....
        /*00cc*/ 	.word	0xffffffff


	//   ....[33]....
        /*00d0*/ 	.word	0xffffffff


	//   ....[34]....
        /*00d4*/ 	.word	0xffffffff


	//   ....[35]....
        /*00d8*/ 	.word	0xffffffff


	//   ....[36]....
        /*00dc*/ 	.word	0xffffffff


	//   ....[37]....
        /*00e0*/ 	.word	0xffffffff


	//   ....[38]....
        /*00e4*/ 	.word	0xffffffff


	//   ....[39]....
        /*00e8*/ 	.word	0xffffffff


	//   ....[40]....
        /*00ec*/ 	.word	0xffffffff


	//   ....[41]....
        /*00f0*/ 	.word	0xffffffff


	//   ....[42]....
        /*00f4*/ 	.word	0xffffffff


	//   ....[43]....
        /*00f8*/ 	.word	0xffffffff


	//   ....[44]....
        /*00fc*/ 	.word	0xffffffff


	//   ....[45]....
        /*0100*/ 	.word	0xffffffff


	//   ....[46]....
        /*0104*/ 	.word	0xffffffff


	//   ....[47]....
        /*0108*/ 	.word	0xffffffff


	//   ....[48]....
        /*010c*/ 	.word	0xffffffff


	//   ....[49]....
        /*0110*/ 	.word	0xffffffff


	//   ....[50]....
        /*0114*/ 	.word	0xffffffff


	//   ....[51]....
        /*0118*/ 	.word	0xffffffff


	//   ....[52]....
        /*011c*/ 	.word	0xffffffff


	//   ....[53]....
        /*0120*/ 	.word	0xffffffff


	//   ....[54]....
        /*0124*/ 	.word	0xffffffff


	//   ....[55]....
        /*0128*/ 	.word	0xffffffff


	//   ....[56]....
        /*012c*/ 	.word	0xffffffff


	//   ....[57]....
        /*0130*/ 	.word	0xffffffff


	//   ....[58]....
        /*0134*/ 	.word	0xffffffff


	//   ....[59]....
        /*0138*/ 	.word	0xffffffff


	//   ....[60]....
        /*013c*/ 	.word	0xffffffff


	//   ....[61]....
        /*0140*/ 	.word	0xffffffff


	//   ....[62]....
        /*0144*/ 	.word	0xffffffff


	//   ....[63]....
        /*0148*/ 	.word	0xffffffff


	//   ....[64]....
        /*014c*/ 	.word	0xffffffff


	//----- nvinfo : EIATTR_COOP_GROUP_INSTR_OFFSETS
	.align		4
.L_647:
        /*0150*/ 	.byte	0x04, 0x28
        /*0152*/ 	.short	(.L_649 - .L_648)


	//   ....[0]....
.L_648:
        /*0154*/ 	.word	0x000075e0


	//   ....[1]....
        /*0158*/ 	.word	0x00007630


	//   ....[2]....
        /*015c*/ 	.word	0x00007670


	//   ....[3]....
        /*0160*/ 	.word	0x00007730


	//   ....[4]....
        /*0164*/ 	.word	0x00007770


	//   ....[5]....
        /*0168*/ 	.word	0x00007cd0


	//   ....[6]....
        /*016c*/ 	.word	0x00007db0


	//   ....[7]....
        /*0170*/ 	.word	0x00007ed0


	//   ....[8]....
        /*0174*/ 	.word	0x00007f00


	//   ....[9]....
        /*0178*/ 	.word	0x00007f10


	//   ....[10]....
        /*017c*/ 	.word	0x00007f20


	//   ....[11]....
        /*0180*/ 	.word	0x00007f30


	//   ....[12]....
        /*0184*/ 	.word	0x00007f40


	//   ....[13]....
        /*0188*/ 	.word	0x00007f50


	//   ....[14]....
        /*018c*/ 	.word	0x00007fc0


	//   ....[15]....
        /*0190*/ 	.word	0x00007fe0


	//   ....[16]....
        /*0194*/ 	.word	0x00007ff0


	//   ....[17]....
        /*0198*/ 	.word	0x00008000


	//   ....[18]....
        /*019c*/ 	.word	0x00008010


	//   ....[19]....
        /*01a0*/ 	.word	0x00008020


	//   ....[20]....
        /*01a4*/ 	.word	0x00008030


	//   ....[21]....
        /*01a8*/ 	.word	0x00008040


	//   ....[22]....
        /*01ac*/ 	.word	0x00008050


	//   ....[23]....
        /*01b0*/ 	.word	0x00008060


	//   ....[24]....
        /*01b4*/ 	.word	0x00008070


	//   ....[25]....
        /*01b8*/ 	.word	0x00008080


	//   ....[26]....
        /*01bc*/ 	.word	0x00008150


	//   ....[27]....
        /*01c0*/ 	.word	0x00008160


	//   ....[28]....
        /*01c4*/ 	.word	0x00008170


	//   ....[29]....
        /*01c8*/ 	.word	0x00008180


	//   ....[30]....
        /*01cc*/ 	.word	0x00008190


	//   ....[31]....
        /*01d0*/ 	.word	0x000081a0


	//   ....[32]....
        /*01d4*/ 	.word	0x000081b0


	//   ....[33]....
        /*01d8*/ 	.word	0x000081c0


	//   ....[34]....
        /*01dc*/ 	.word	0x000081d0


	//   ....[35]....
        /*01e0*/ 	.word	0x000081e0


	//   ....[36]....
        /*01e4*/ 	.word	0x000081f0


	//   ....[37]....
        /*01e8*/ 	.word	0x00008200


	//   ....[38]....
        /*01ec*/ 	.word	0x00008210


	//   ....[39]....
        /*01f0*/ 	.word	0x000082f0


	//   ....[40]....
        /*01f4*/ 	.word	0x00008300


	//   ....[41]....
        /*01f8*/ 	.word	0x00008310


	//   ....[42]....
        /*01fc*/ 	.word	0x00008320


	//   ....[43]....
        /*0200*/ 	.word	0x00008330


	//   ....[44]....
        /*0204*/ 	.word	0x00008340


	//   ....[45]....
        /*0208*/ 	.word	0x00008350


	//   ....[46]....
        /*020c*/ 	.word	0x00008360


	//   ....[47]....
        /*0210*/ 	.word	0x00008370


	//   ....[48]....
        /*0214*/ 	.word	0x00008380


	//   ....[49]....
        /*0218*/ 	.word	0x00008390


	//   ....[50]....
        /*021c*/ 	.word	0x000083a0


	//   ....[51]....
        /*0220*/ 	.word	0x000083b0


	//   ....[52]....
        /*0224*/ 	.word	0x000084a0


	//   ....[53]....
        /*0228*/ 	.word	0x000084b0


	//   ....[54]....
        /*022c*/ 	.word	0x000084c0


	//   ....[55]....
        /*0230*/ 	.word	0x000084d0


	//   ....[56]....
        /*0234*/ 	.word	0x000084e0


	//   ....[57]....
        /*0238*/ 	.word	0x000084f0


	//   ....[58]....
        /*023c*/ 	.word	0x00008500


	//   ....[59]....
        /*0240*/ 	.word	0x00008510


	//   ....[60]....
        /*0244*/ 	.word	0x00008520


	//   ....[61]....
        /*0248*/ 	.word	0x00008530


	//   ....[62]....
        /*024c*/ 	.word	0x00008540


	//   ....[63]....
        /*0250*/ 	.word	0x00008550


	//   ....[64]....
        /*0254*/ 	.word	0x00008560


	//----- nvinfo : EIATTR_EXIT_INSTR_OFFSETS
	.align		4
.L_649:
        /*0258*/ 	.byte	0x04, 0x1c
        /*025a*/ 	.short	(.L_651 - .L_650)


	//   ....[0]....
.L_650:
        /*025c*/ 	.word	0x00008dd0


	//----- nvinfo : EIATTR_MAX_THREADS
	.align		4
.L_651:
        /*0260*/ 	.byte	0x04, 0x05
        /*0262*/ 	.short	(.L_653 - .L_652)
.L_652:
        /*0264*/ 	.word	0x00000080
        /*0268*/ 	.word	0x00000001
        /*026c*/ 	.word	0x00000001


	//----- nvinfo : EIATTR_CRS_STACK_SIZE
	.align		4
.L_653:
        /*0270*/ 	.byte	0x04, 0x1e
        /*0272*/ 	.short	(.L_655 - .L_654)
.L_654:
        /*0274*/ 	.word	0x00000000


	//----- nvinfo : EIATTR_CBANK_PARAM_SIZE
	.align		4
.L_655:
        /*0278*/ 	.byte	0x03, 0x19
        /*027a*/ 	.short	0x0018


	//----- nvinfo : EIATTR_PARAM_CBANK
	.align		4
        /*027c*/ 	.byte	0x04, 0x0a
        /*027e*/ 	.short	(.L_657 - .L_656)
	.align		4
.L_656:
        /*0280*/ 	.word	index@(.nv.constant0._Z30router_gemm_kernel_bf16_outputI13__nv_bfloat16Li128ELi8ELi13ELi256ELi7168EEvPS0_PKT_S4_)
        /*0284*/ 	.short	0x0210
        /*0286*/ 	.short	0x0018


	//----- nvinfo : EIATTR_SW_WAR
	.align		4
.L_657:
        /*0288*/ 	.byte	0x04, 0x36
        /*028a*/ 	.short	(.L_659 - .L_658)
.L_658:
        /*028c*/ 	.word	0x00000008
.L_659:


//--------------------- .nv.info._Z30router_gemm_kernel_bf16_outputI13__nv_bfloat16Li128ELi8ELi12ELi256ELi7168EEvPS0_PKT_S4_ --------------------------
	.section	.nv.info._Z30router_gemm_kernel_bf16_outputI13__nv_bfloat16Li128ELi8ELi12ELi256ELi7168EEvPS0_PKT_S4_,"",@"SHT_CUDA_INFO"
	.sectionflags	@""
	.align	4


	//----- nvinfo : EIATTR_CUDA_API_VERSION
	.align		4
        /*0000*/ 	.byte	0x04, 0x37
        /*0002*/ 	.short	(.L_661 - .L_660)
.L_660:
        /*0004*/ 	.word	0x00000082


	//----- nvinfo : EIATTR_KPARAM_INFO
	.align		4
.L_661:
        /*0008*/ 	.byte	0x04, 0x17
        /*000a*/ 	.short	(.L_663 - .L_662)
.L_662:
        /*000c*/ 	.word	0x00000000
        /*0010*/ 	.short	0x0002
        /*0012*/ 	.short	0x0010
        /*0014*/ 	.byte	0x00, 0xf0, 0x21, 0x00


	//----- nvinfo : EIATTR_KPARAM_INFO
	.align		4
.L_663:
        /*0018*/ 	.byte	0x04, 0x17
        /*001a*/ 	.short	(.L_665 - .L_664)
.L_664:
        /*001c*/ 	.word	0x00000000
        /*0020*/ 	.short	0x0001
        /*0022*/ 	.short	0x0008
        /*0024*/ 	.byte	0x00, 0xf0, 0x21, 0x00


	//----- nvinfo : EIATTR_KPARAM_INFO
	.align		4
.L_665:
        /*0028*/ 	.byte	0x04, 0x17
        /*002a*/ 	.short	(.L_667 - .L_666)
.L_666:
        /*002c*/ 	.word	0x00000000
        /*0030*/ 	.short	0x0000
        /*0032*/ 	.short	0x0000
        /*0034*/ 	.byte	0x00, 0xf0, 0x21, 0x00


	//----- nvinfo : EIATTR_SPARSE_MMA_MASK
	.align		4
.L_667:
        /*0038*/ 	.byte	0x03, 0x50
        /*003a*/ 	.short	0x0000


	//----- nvinfo : EIATTR_MAXREG_COUNT
	.align		4
        /*003c*/ 	.byte	0x03, 0x1b
        /*003e*/ 	.short	0x00ff


	//----- nvinfo : EIATTR_NUM_BARRIERS
	.align		4
        /*0040*/ 	.byte	0x02, 0x4c
        /*0042*/ 	.byte	0x01
	.zero		1


	//----- nvinfo : EIATTR_MERCURY_ISA_VERSION
	.align		4
        /*0044*/ 	.byte	0x03, 0x5f
        /*0046*/ 	.short	0x0101


	//----- nvinfo : EIATTR_COOP_GROUP_MASK_REGIDS
	.align		4
        /*0048*/ 	.byte	0x04, 0x29
        /*004a*/ 	.short	(.L_669 - .L_668)


	//   ....[0]....
.L_668:
        /*004c*/ 	.word	0xffffffff


	//   ....[1]....
        /*0050*/ 	.word	0xffffffff


	//   ....[2]....
        /*0054*/ 	.word	0xffffffff


	//   ....[3]....
        /*0058*/ 	.word	0xffffffff


	//   ....[4]....
        /*005c*/ 	.word	0xffffffff


	//   ....[5]....
        /*0060*/ 	.word	0xffffffff


	//   ....[6]....
        /*0064*/ 	.word	0xffffffff


	//   ....[7]....
        /*0068*/ 	.word	0xffffffff


	//   ....[8]....
        /*006c*/ 	.word	0xffffffff


	//   ....[9]....
        /*0070*/ 	.word	0xffffffff


	//   ....[10]....
        /*0074*/ 	.word	0xffffffff


	//   ....[11]....
        /*0078*/ 	.word	0xffffffff


	//   ....[12]....
        /*007c*/ 	.word	0xffffffff


	//   ....[13]....
        /*0080*/ 	.word	0xffffffff


	//   ....[14]....
        /*0084*/ 	.word	0xffffffff


	//   ....[15]....
        /*0088*/ 	.word	0xffffffff


	//   ....[16]....
        /*008c*/ 	.word	0xffffffff


	//   ....[17]....
        /*0090*/ 	.word	0xffffffff


	//   ....[18]....
        /*0094*/ 	.word	0xffffffff


	//   ....[19]....
        /*0098*/ 	.word	0xffffffff


	//   ....[20]....
        /*009c*/ 	.word	0xffffffff


	//   ....[21]....
        /*00a0*/ 	.word	0xffffffff


	//   ....[22]....
        /*00a4*/ 	.word	0xffffffff


	//   ....[23]....
        /*00a8*/ 	.word	0xffffffff


	//   ....[24]....
        /*00ac*/ 	.word	0xffffffff


	//   ....[25]....
        /*00b0*/ 	.word	0xffffffff


	//   ....[26]....
        /*00b4*/ 	.word	0xffffffff


	//   ....[27]....
        /*00b8*/ 	.word	0xffffffff


	//   ....[28]....
        /*00bc*/ 	.word	0xffffffff


	//   ....[29]....
        /*00c0*/ 	.word	0xffffffff


	//   ....[30]....
        /*00c4*/ 	.word	0xffffffff


	//   ....[31]....
        /*00c8*/ 	.word	0xffffffff


	//   ....[32]....
        /*00cc*/ 	.word	0xffffffff


	//   ....[33]....
        /*00d0*/ 	.word	0xffffffff


	//   ....[34]....
        /*00d4*/ 	.word	0xffffffff


	//   ....[35]....
        /*00d8*/ 	.word	0xffffffff


	//   ....[36]....
        /*00dc*/ 	.word	0xffffffff


	//   ....[37]....
        /*00e0*/ 	.word	0xffffffff


	//   ....[38]....
        /*00e4*/ 	.word	0xffffffff


	//   ....[39]....
        /*00e8*/ 	.word	0xffffffff


	//   ....[40]....
        /*00ec*/ 	.word	0xffffffff


	//   ....[41]....
        /*00f0*/ 	.word	0xffffffff


	//   ....[42]....
        /*00f4*/ 	.word	0xffffffff


	//   ....[43]....
        /*00f8*/ 	.word	0xffffffff


	//   ....[44]....
        /*00fc*/ 	.word	0xffffffff


	//   ....[45]....
        /*0100*/ 	.word	0xffffffff


	//   ....[46]....
        /*0104*/ 	.word	0xffffffff


	//   ....[47]....
        /*0108*/ 	.word	0xffffffff


	//   ....[48]....
        /*010c*/ 	.word	0xffffffff


	//   ....[49]....
        /*0110*/ 	.word	0xffffffff


	//   ....[50]....
        /*0114*/ 	.word	0xffffffff


	//   ....[51]....
        /*0118*/ 	.word	0xffffffff


	//   ....[52]....
        /*011c*/ 	.word	0xffffffff


	//   ....[53]....
        /*0120*/ 	.word	0xffffffff


	//   ....[54]....
        /*0124*/ 	.word	0xffffffff


	//   ....[55]....
        /*0128*/ 	.word	0xffffffff


	//   ....[56]....
        /*012c*/ 	.word	0xffffffff


	//   ....[57]....
        /*0130*/ 	.word	0xffffffff


	//   ....[58]....
        /*0134*/ 	.word	0xffffffff


	//   ....[59]....
        /*0138*/ 	.word	0xffffffff


	//----- nvinfo : EIATTR_COOP_GROUP_INSTR_OFFSETS
	.align		4
.L_669:
        /*013c*/ 	.byte	0x04, 0x28
        /*013e*/ 	.short	(.L_671 - .L_670)


	//   ....[0]....
.L_670:
        /*0140*/ 	.word	0x00006c90


	//   ....[1]....
        /*0144*/ 	.word	0x00006cc0


	//   ....[2]....
        /*0148*/ 	.word	0x00006d00


	//   ....[3]....
        /*014c*/ 	.word	0x00006da0


	//   ....[4]....
        /*0150*/ 	.word	0x00007420


	//   ....[5]....
        /*0154*/ 	.word	0x00007580


	//   ....[6]....
        /*0158*/ 	.word	0x00007590


	//   ....[7]....
        /*015c*/ 	.word	0x000075a0


	//   ....[8]....
        /*0160*/ 	.word	0x000075b0


	//   ....[9]....
        /*0164*/ 	.word	0x000075c0


	//   ....[10]....
        /*0168*/ 	.word	0x000075d0


	//   ....[11]....
        /*016c*/ 	.word	0x000075e0


	//   ....[12]....
        /*0170*/ 	.word	0x000075f0


	//   ....[13]....
        /*0174*/ 	.word	0x00007670


	//   ....[14]....
        /*0178*/ 	.word	0x00007690


	//   ....[15]....
        /*017c*/ 	.word	0x000076a0


	//   ....[16]....
        /*0180*/ 	.word	0x000076b0


	//   ....[17]....
        /*0184*/ 	.word	0x000076c0


	//   ....[18]....
        /*0188*/ 	.word	0x000076d0


	//   ....[19]....
        /*018c*/ 	.word	0x000076e0


	//   ....[20]....
        /*0190*/ 	.word	0x000076f0


	//   ....[21]....
        /*0194*/ 	.word	0x00007700


	//   ....[22]....
        /*0198*/ 	.word	0x00007710


	//   ....[23]....
        /*019c*/ 	.word	0x00007720


	//   ....[24]....
        /*01a0*/ 	.word	0x000077e0


	//   ....[25]....
        /*01a4*/ 	.word	0x000077f0


	//   ....[26]....
        /*01a8*/ 	.word	0x00007800


	//   ....[27]....
        /*01ac*/ 	.word	0x00007810


	//   ....[28]....
        /*01b0*/ 	.word	0x00007820


	//   ....[29]....
        /*01b4*/ 	.word	0x00007830


	//   ....[30]....
        /*01b8*/ 	.word	0x00007840


	//   ....[31]....
        /*01bc*/ 	.word	0x00007850


	//   ....[32]....
        /*01c0*/ 	.word	0x00007860


	//   ....[33]....
        /*01c4*/ 	.word	0x00007870


	//   ....[34]....
        /*01c8*/ 	.word	0x00007880


	//   ....[35]....
        /*01cc*/ 	.word	0x00007890


	//   ....[36]....
        /*01d0*/ 	.word	0x00007960


	//   ....[37]....
        /*01d4*/ 	.word	0x00007970


	//   ....[38]....
        /*01d8*/ 	.word	0x00007980


	//   ....[39]....
        /*01dc*/ 	.word	0x00007990


	//   ....[40]....
        /*01e0*/ 	.word	0x000079a0


	//   ....[41]....
        /*01e4*/ 	.word	0x000079b0


	//   ....[42]....
        /*01e8*/ 	.word	0x000079c0


	//   ....[43]....
        /*01ec*/ 	.word	0x000079d0


	//   ....[44]....
        /*01f0*/ 	.word	0x000079e0


	//   ....[45]....
        /*01f4*/ 	.word	0x000079f0


	//   ....[46]....
        /*01f8*/ 	.word	0x00007a00


	//   ....[47]....
        /*01fc*/ 	.word	0x00007a10


	//   ....[48]....
        /*0200*/ 	.word	0x00007af0


	//   ....[49]....
        /*0204*/ 	.word	0x00007b00


	//   ....[50]....
        /*0208*/ 	.word	0x00007b10


	//   ....[51]....
        /*020c*/ 	.word	0x00007b20


	//   ....[52]....
        /*0210*/ 	.word	0x00007b30


	//   ....[53]....
        /*0214*/ 	.word	0x00007b40


	//   ....[54]....
        /*0218*/ 	.word	0x00007b50


	//   ....[55]....
        /*021c*/ 	.word	0x00007b60


	//   ....[56]....
        /*0220*/ 	.word	0x00007b70


	//   ....[57]....
        /*0224*/ 	.word	0x00007b80


	//   ....[58]....
        /*0228*/ 	.word	0x00007b90


	//   ....[59]....
        /*022c*/ 	.word	0x00007ba0


	//----- nvinfo : EIATTR_EXIT_INSTR_OFFSETS
	.align		4
.L_671:
        /*0230*/ 	.byte	0x04, 0x1c
        /*0232*/ 	.short	(.L_673 - .L_672)


	//   ....[0]....
.L_672:
        /*0234*/ 	.word	0x00008370


	//----- nvinfo : EIATTR_MAX_THREADS
	.align		4
.L_673:
        /*0238*/ 	.byte	0x04, 0x05
        /*023a*/ 	.short	(.L_675 - .L_674)
.L_674:
        /*023c*/ 	.word	0x00000080
        /*0240*/ 	.word	0x00000001
        /*0244*/ 	.word	0x00000001


	//----- nvinfo : EIATTR_CRS_STACK_SIZE
	.align		4
.L_675:
        /*0248*/ 	.byte	0x04, 0x1e
        /*024a*/ 	.short	(.L_677 - .L_676)
.L_676:
        /*024c*/ 	.word	0x00000000


	//----- nvinfo : EIATTR_CBANK_PARAM_SIZE
	.align		4
.L_677:
        /*0250*/ 	.byte	0x03, 0x19
        /*0252*/ 	.short	0x0018


	//----- nvinfo : EIATTR_PARAM_CBANK
	.align		4
        /*0254*/ 	.byte	0x04, 0x0a
        /*0256*/ 	.short	(.L_679 - .L_678)
	.align		4
.L_678:
        /*0258*/ 	.word	index@(.nv.constant0._Z30router_gemm_kernel_bf16_outputI13__nv_bfloat16Li128ELi8ELi12ELi256ELi7168EEvPS0_PKT_S4_)
        /*025c*/ 	.short	0x0210
        /*025e*/ 	.short	0x0018


	//----- nvinfo : EIATTR_SW_WAR
	.align		4
.L_679:
        /*0260*/ 	.byte	0x04, 0x36
        /*0262*/ 	.short	(.L_681 - .L_680)
.L_680:
        /*0264*/ 	.word	0x00000008
.L_681:


//--------------------- .nv.info._Z30router_gemm_kernel_bf16_outputI13__nv_bfloat16Li128ELi8ELi11ELi256ELi7168EEvPS0_PKT_S4_ --------------------------
	.section	.nv.info._Z30router_gemm_kernel_bf16_outputI13__nv_bfloat16Li128ELi8ELi11ELi256ELi7168EEvPS0_PKT_S4_,"",@"SHT_CUDA_INFO"
	.sectionflags	@""
	.align	4


	//----- nvinfo : EIATTR_CUDA_API_VERSION
	.align		4
        /*0000*/ 	.byte	0x04, 0x37
        /*0002*/ 	.short	(.L_683 - .L_682)
.L_682:
        /*0004*/ 	.word	0x00000082


	//----- nvinfo : EIATTR_KPARAM_INFO
	.align		4
.L_683:
        /*0008*/ 	.byte	0x04, 0x17
        /*000a*/ 	.short	(.L_685 - .L_684)
.L_684:
        /*000c*/ 	.word	0x00000000
        /*0010*/ 	.short	0x0002
        /*0012*/ 	.short	0x0010
        /*0014*/ 	.byte	0x00, 0xf0, 0x21, 0x00


	//----- nvinfo : EIATTR_KPARAM_INFO
	.align		4
.L_685:
        /*0018*/ 	.byte	0x04, 0x17
        /*001a*/ 	.short	(.L_687 - .L_686)
.L_686:
        /*001c*/ 	.word	0x00000000
        /*0020*/ 	.short	0x0001
        /*0022*/ 	.short	0x0008
        /*0024*/ 	.byte	0x00, 0xf0, 0x21, 0x00


	//----- nvinfo : EIATTR_KPARAM_INFO
	.align		4
.L_687:
        /*0028*/ 	.byte	0x04, 0x17
        /*002a*/ 	.short	(.L_689 - .L_688)
.L_688:
        /*002c*/ 	.word	0x00000000
        /*0030*/ 	.short	0x0000
        /*0032*/ 	.short	0x0000
        /*0034*/ 	.byte	0x00, 0xf0, 0x21, 0x00


	//----- nvinfo : EIATTR_SPARSE_MMA_MASK
	.align		4
.L_689:
        /*0038*/ 	.byte	0x03, 0x50
        /*003a*/ 	.short	0x0000


	//----- nvinfo : EIATTR_MAXREG_COUNT
	.align		4
        /*003c*/ 	.byte	0x03, 0x1b
        /*003e*/ 	.short	0x00ff


	//----- nvinfo : EIATTR_NUM_BARRIERS
	.align		4
        /*0040*/ 	.byte	0x02, 0x4c
        /*0042*/ 	.byte	0x01
	.zero		1


	//----- nvinfo : EIATTR_MERCURY_ISA_VERSION
	.align		4
        /*0044*/ 	.byte	0x03, 0x5f
        /*0046*/ 	.short	0x0101


	//----- nvinfo : EIATTR_COOP_GROUP_MASK_REGIDS
	.align		4
        /*0048*/ 	.byte	0x04, 0x29
        /*004a*/ 	.short	(.L_691 - .L_690)


	//   ....[0]....
.L_690:
        /*004c*/ 	.word	0xffffffff


	//   ....[1]....
        /*0050*/ 	.word	0xffffffff


	//   ....[2]....
        /*0054*/ 	.word	0xffffffff


	//   ....[3]....
        /*0058*/ 	.word	0xffffffff


	//   ....[4]....
        /*005c*/ 	.word	0xffffffff


	//   ....[5]....
        /*0060*/ 	.word	0xffffffff


	//   ....[6]....
        /*0064*/ 	.word	0xffffffff


	//   ....[7]....
        /*0068*/ 	.word	0xffffffff


	//   ....[8]....
        /*006c*/ 	.word	0xffffffff


	//   ....[9]....
        /*0070*/ 	.word	0xffffffff


	//   ....[10]....
        /*0074*/ 	.word	0xffffffff


	//   ....[11]....
        /*0078*/ 	.word	0xffffffff


	//   ....[12]....
        /*007c*/ 	.word	0xffffffff


	//   ....[13]....
        /*0080*/ 	.word	0xffffffff


	//   ....[14]....
        /*0084*/ 	.word	0xffffffff


	//   ....[15]....
        /*0088*/ 	.word	0xffffffff


	//   ....[16]....
        /*008c*/ 	.word	0xffffffff


	//   ....[17]....
        /*0090*/ 	.word	0xffffffff


	//   ....[18]....
        /*0094*/ 	.word	0xffffffff


	//   ....[19]....
        /*0098*/ 	.word	0xffffffff


	//   ....[20]....
        /*009c*/ 	.word	0xffffffff


	//   ....[21]....
        /*00a0*/ 	.word	0xffffffff


	//   ....[22]....
        /*00a4*/ 	.word	0xffffffff


	//   ....[23]....
        /*00a8*/ 	.word	0xffffffff


	//   ....[24]....
        /*00ac*/ 	.word	0xffffffff


	//   ....[25]....
        /*00b0*/ 	.word	0xffffffff


	//   ....[26]....
        /*00b4*/ 	.word	0xffffffff


	//   ....[27]....
        /*00b8*/ 	.word	0xffffffff


	//   ....[28]....
        /*00bc*/ 	.word	0xffffffff


	//   ....[29]....
        /*00c0*/ 	.word	0xffffffff


	//   ....[30]....
        /*00c4*/ 	.word	0xffffffff


	//   ....[31]....
        /*00c8*/ 	.word	0xffffffff


	//   ....[32]....
        /*00cc*/ 	.word	0xffffffff


	//   ....[33]....
        /*00d0*/ 	.word	0xffffffff


	//   ....[34]....
        /*00d4*/ 	.word	0xffffffff


	//   ....[35]....
        /*00d8*/ 	.word	0xffffffff


	//   ....[36]....
        /*00dc*/ 	.word	0xffffffff


	//   ....[37]....
        /*00e0*/ 	.word	0xffffffff


	//   ....[38]....
        /*00e4*/ 	.word	0xffffffff


	//   ....[39]....
        /*00e8*/ 	.word	0xffffffff


	//   ....[40]....
        /*00ec*/ 	.word	0xffffffff


	//   ....[41]....
        /*00f0*/ 	.word	0xffffffff


	//   ....[42]....
        /*00f4*/ 	.word	0xffffffff


	//   ....[43]....
        /*00f8*/ 	.word	0xffffffff


	//   ....[44]....
        /*00fc*/ 	.word	0xffffffff


	//   ....[45]....
        /*0100*/ 	.word	0xffffffff


	//   ....[46]....
        /*0104*/ 	.word	0xffffffff


	//   ....[47]....
        /*0108*/ 	.word	0xffffffff


	//   ....[48]....
        /*010c*/ 	.word	0xffffffff


	//   ....[49]....
        /*0110*/ 	.word	0xffffffff


	//   ....[50]....
        /*0114*/ 	.word	0xffffffff


	//   ....[51]....
        /*0118*/ 	.word	0xffffffff


	//   ....[52]....
        /*011c*/ 	.word	0xffffffff


	//   ....[53]....
        /*0120*/ 	.word	0xffffffff


	//   ....[54]....
        /*0124*/ 	.word	0xffffffff


	//----- nvinfo : EIATTR_COOP_GROUP_INSTR_OFFSETS
	.align		4
.L_691:
        /*0128*/ 	.byte	0x04, 0x28
        /*012a*/ 	.short	(.L_693 - .L_692)


	//   ....[0]....
.L_692:
        /*012c*/ 	.word	0x00006960


	//   ....[1]....
        /*0130*/ 	.word	0x00006a10


	//   ....[2]....
        /*0134*/ 	.word	0x00006a40


	//   ....[3]....
        /*0138*/ 	.word	0x00006ae0


	//   ....[4]....
        /*013c*/ 	.word	0x00006c20


	//   ....[5]....
        /*0140*/ 	.word	0x00006c40


	//   ....[6]....
        /*0144*/ 	.word	0x00006c50


	//   ....[7]....
        /*0148*/ 	.word	0x00006c60


	//   ....[8]....
        /*014c*/ 	.word	0x00006c70


	//   ....[9]....
        /*0150*/ 	.word	0x00006c80


	//   ....[10]....
        /*0154*/ 	.word	0x00006c90


	//   ....[11]....
        /*0158*/ 	.word	0x00006ca0


	//   ....[12]....
        /*015c*/ 	.word	0x00006d20


	//   ....[13]....
        /*0160*/ 	.word	0x00006d40


	//   ....[14]....
        /*0164*/ 	.word	0x00006d50


	//   ....[15]....
        /*0168*/ 	.word	0x00006d60


	//   ....[16]....
        /*016c*/ 	.word	0x00006d70


	//   ....[17]....
        /*0170*/ 	.word	0x00006d80


	//   ....[18]....
        /*0174*/ 	.word	0x00006d90


	//   ....[19]....
        /*0178*/ 	.word	0x00006da0


	//   ....[20]....
        /*017c*/ 	.word	0x00006db0


	//   ....[21]....
        /*0180*/ 	.word	0x00006dc0


	//   ....[22]....
        /*0184*/ 	.word	0x00006e70


	//   ....[23]....
        /*0188*/ 	.word	0x00006e80


	//   ....[24]....
        /*018c*/ 	.word	0x00006e90


	//   ....[25]....
        /*0190*/ 	.word	0x00006ea0


	//   ....[26]....
        /*0194*/ 	.word	0x00006eb0


	//   ....[27]....
        /*0198*/ 	.word	0x00006ec0


	//   ....[28]....
        /*019c*/ 	.word	0x00006ed0


	//   ....[29]....
        /*01a0*/ 	.word	0x00006ee0


	//   ....[30]....
        /*01a4*/ 	.word	0x00006ef0


	//   ....[31]....
        /*01a8*/ 	.word	0x00006f00


	//   ....[32]....
        /*01ac*/ 	.word	0x00006f10


	//   ....[33]....
        /*01b0*/ 	.word	0x00006fd0


	//   ....[34]....
        /*01b4*/ 	.word	0x00006fe0


	//   ....[35]....
        /*01b8*/ 	.word	0x00006ff0


	//   ....[36]....
        /*01bc*/ 	.word	0x00007000


	//   ....[37]....
        /*01c0*/ 	.word	0x00007010


	//   ....[38]....
        /*01c4*/ 	.word	0x00007020


	//   ....[39]....
        /*01c8*/ 	.word	0x00007030


	//   ....[40]....
        /*01cc*/ 	.word	0x00007040


	//   ....[41]....
        /*01d0*/ 	.word	0x00007050


	//   ....[42]....
        /*01d4*/ 	.word	0x00007060


	//   ....[43]....
        /*01d8*/ 	.word	0x00007070


	//   ....[44]....
        /*01dc*/ 	.word	0x00007140


	//   ....[45]....
        /*01e0*/ 	.word	0x00007150


	//   ....[46]....
        /*01e4*/ 	.word	0x00007160


	//   ....[47]....
        /*01e8*/ 	.word	0x00007170


	//   ....[48]....
        /*01ec*/ 	.word	0x00007180


	//   ....[49]....
        /*01f0*/ 	.word	0x00007190


	//   ....[50]....
        /*01f4*/ 	.word	0x000071a0


	//   ....[51]....
        /*01f8*/ 	.word	0x000071b0


	//   ....[52]....
        /*01fc*/ 	.word	0x000071c0


	//   ....[53]....
        /*0200*/ 	.word	0x000071d0


	//   ....[54]....
        /*0204*/ 	.word	0x000071e0


	//----- nvinfo : EIATTR_EXIT_INSTR_OFFSETS
	.align		4
.L_693:
        /*0208*/ 	.byte	0x04, 0x1c
        /*020a*/ 	.short	(.L_695 - .L_694)


	//   ....[0]....
.L_694:
        /*020c*/ 	.word	0x00007910


	//----- nvinfo : EIATTR_MAX_THREADS
	.align		4
.L_695:
        /*0210*/ 	.byte	0x04, 0x05
        /*0212*/ 	.short	(.L_697 - .L_696)
.L_696:
        /*0214*/ 	.word	0x00000080
        /*0218*/ 	.word	0x00000001
        /*021c*/ 	.word	0x00000001


	//----- nvinfo : EIATTR_CRS_STACK_SIZE
	.align		4
.L_697:
        /*0220*/ 	.byte	0x04, 0x1e
        /*0222*/ 	.short	(.L_699 - .L_698)
.L_698:
        /*0224*/ 	.word	0x00000000


	//----- nvinfo : EIATTR_CBANK_PARAM_SIZE
	.align		4
.L_699:
        /*0228*/ 	.byte	0x03, 0x19
        /*022a*/ 	.short	0x0018


	//----- nvinfo : EIATTR_PARAM_CBANK
	.align		4
        /*022c*/ 	.byte	0x04, 0x0a
        /*022e*/ 	.short	(.L_701 - .L_700)
	.align		4
.L_700:
        /*0230*/ 	.word	index@(.nv.constant0._Z30router_gemm_kernel_bf16_outputI13__nv_bfloat16Li128ELi8ELi11ELi256ELi7168EEvPS0_PKT_S4_)
        /*0234*/ 	.short	0x0210
        /*0236*/ 	.short	0x0018


	//----- nvinfo : EIATTR_SW_WAR
	.align		4
.L_701:
        /*0238*/ 	.byte	0x04, 0x36
        /*023a*/ 	.short	(.L_703 - .L_702)
.L_702:
        /*023c*/ 	.word	0x00000008
.L_703:


//--------------------- .nv.info._Z30router_gemm_kernel_bf16_outputI13__nv_bfloat16Li128ELi8ELi10ELi256ELi7168EEvPS0_PKT_S4_ --------------------------
	.section	.nv.info._Z30router_gemm_kernel_bf16_outputI13__nv_bfloat16Li128ELi8ELi10ELi256ELi7168EEvPS0_PKT_S4_,"",@"SHT_CUDA_INFO"
	.sectionflags	@""
	.align	4


	//----- nvinfo : EIATTR_CUDA_API_VERSION
	.align		4
        /*0000*/ 	.byte	0x04, 0x37
        /*0002*/ 	.short	(.L_705 - .L_704)
.L_704:
        /*0004*/ 	.word	0x00000082


	//----- nvinfo : EIATTR_KPARAM_INFO
	.align		4
.L_705:
        /*0008*/ 	.byte	0x04, 0x17
        /*000a*/ 	.short	(.L_707 - .L_706)
.L_706:
        /*000c*/ 	.word	0x00000000
        /*0010*/ 	.short	0x0002
        /*0012*/ 	.short	0x0010
        /*0014*/ 	.byte	0x00, 0xf0, 0x21, 0x00


	//----- nvinfo : EIATTR_KPARAM_INFO
	.align		4
.L_707:
        /*0018*/ 	.byte	0x04, 0x17
        /*001a*/ 	.short	(.L_709 - .L_708)
.L_708:
        /*001c*/ 	.word	0x00000000
        /*0020*/ 	.short	0x0001
        /*0022*/ 	.short	0x0008
        /*0024*/ 	.byte	0x00, 0xf0, 0x21, 0x00


	//----- nvinfo : EIATTR_KPARAM_INFO
	.align		4
.L_709:
        /*0028*/ 	.byte	0x04, 0x17
        /*002a*/ 	.short	(.L_711 - .L_710)
.L_710:
        /*002c*/ 	.word	0x00000000
        /*0030*/ 	.short	0x0000
        /*0032*/ 	.short	0x0000
        /*0034*/ 	.byte	0x00, 0xf0, 0x21, 0x00


	//----- nvinfo : EIATTR_SPARSE_MMA_MASK
	.align		4
.L_711:
        /*0038*/ 	.byte	0x03, 0x50
        /*003a*/ 	.short	0x0000


	//----- nvinfo : EIATTR_MAXREG_COUNT
	.align		4
        /*003c*/ 	.byte	0x03, 0x1b
        /*003e*/ 	.short	0x00ff


	//----- nvinfo : EIATTR_NUM_BARRIERS
	.align		4
        /*0040*/ 	.byte	0x02, 0x4c
        /*0042*/ 	.byte	0x01
	.zero		1


	//----- nvinfo : EIATTR_MERCURY_ISA_VERSION
	.align		4
        /*0044*/ 	.byte	0x03, 0x5f
        /*0046*/ 	.short	0x0101


	//----- nvinfo : EIATTR_COOP_GROUP_MASK_REGIDS
	.align		4
        /*0048*/ 	.byte	0x04, 0x29
        /*004a*/ 	.short	(.L_713 - .L_712)


	//   ....[0]....
.L_712:
        /*004c*/ 	.word	0xffffffff


	//   ....[1]....
        /*0050*/ 	.word	0xffffffff


	//   ....[2]....
        /*0054*/ 	.word	0xffffffff


	//   ....[3]....
        /*0058*/ 	.word	0xffffffff


	//   ....[4]....
        /*005c*/ 	.word	0xffffffff


	//   ....[5]....
        /*0060*/ 	.word	0xffffffff


	//   ....[6]....
        /*0064*/ 	.word	0xffffffff


	//   ....[7]....
        /*0068*/ 	.word	0xffffffff


	//   ....[8]....
        /*006c*/ 	.word	0xffffffff


	//   ....[9]....
        /*0070*/ 	.word	0xffffffff


	//   ....[10]....
        /*0074*/ 	.word	0xffffffff


	//   ....[11]....
        /*0078*/ 	.word	0xffffffff


	//   ....[12]....
        /*007c*/ 	.word	0xffffffff


	//   ....[13]....
        /*0080*/ 	.word	0xffffffff


	//   ....[14]....
        /*0084*/ 	.word	0xffffffff


	//   ....[15]....
        /*0088*/ 	.word	0xffffffff


	//   ....[16]....
        /*008c*/ 	.word	0xffffffff


	//   ....[17]....
        /*0090*/ 	.word	0xffffffff


	//   ....[18]....
        /*0094*/ 	.word	0xffffffff


	//   ....[19]....
        /*0098*/ 	.word	0xffffffff


	//   ....[20]....
        /*009c*/ 	.word	0xffffffff


	//   ....[21]....
        /*00a0*/ 	.word	0xffffffff


	//   ....[22]....
        /*00a4*/ 	.word	0xffffffff


	//   ....[23]....
        /*00a8*/ 	.word	0xffffffff


	//   ....[24]....
        /*00ac*/ 	.word	0xffffffff


	//   ....[25]....
        /*00b0*/ 	.word	0xffffffff


	//   ....[26]....
        /*00b4*/ 	.word	0xffffffff


	//   ....[27]....
        /*00b8*/ 	.word	0xffffffff


	//   ....[28]....
        /*00bc*/ 	.word	0xffffffff


	//   ....[29]....
        /*00c0*/ 	.word	0xffffffff


	//   ....[30]....
        /*00c4*/ 	.word	0xffffffff


	//   ....[31]....
        /*00c8*/ 	.word	0xffffffff


	//   ....[32]....
        /*00cc*/ 	.word	0xffffffff


	//   ....[33]....
        /*00d0*/ 	.word	0xffffffff


	//   ....[34]....
        /*00d4*/ 	.word	0xffffffff


	//   ....[35]....
        /*00d8*/ 	.word	0xffffffff


	//   ....[36]....
        /*00dc*/ 	.word	0xffffffff


	//   ....[37]....
        /*00e0*/ 	.word	0xffffffff


	//   ....[38]....
        /*00e4*/ 	.word	0xffffffff


	//   ....[39]....
        /*00e8*/ 	.word	0xffffffff


	//   ....[40]....
        /*00ec*/ 	.word	0xffffffff


	//   ....[41]....
        /*00f0*/ 	.word	0xffffffff


	//   ....[42]....
        /*00f4*/ 	.word	0xffffffff


	//   ....[43]....
        /*00f8*/ 	.word	0xffffffff


	//   ....[44]....
        /*00fc*/ 	.word	0xffffffff


	//   ....[45]....
        /*0100*/ 	.word	0xffffffff


	//   ....[46]....
        /*0104*/ 	.word	0xffffffff


	//   ....[47]....
        /*0108*/ 	.word	0xffffffff


	//   ....[48]....
        /*010c*/ 	.word	0xffffffff


	//   ....[49]....
        /*0110*/ 	.word	0xffffffff


	//----- nvinfo : EIATTR_COOP_GROUP_INSTR_OFFSETS
	.align		4
.L_713:
        /*0114*/ 	.byte	0x04, 0x28
        /*0116*/ 	.short	(.L_715 - .L_714)


	//   ....[0]....
.L_714:
        /*0118*/ 	.word	0x00006280


	//   ....[1]....
        /*011c*/ 	.word	0x00006290


	//   ....[2]....
        /*0120*/ 	.word	0x000062a0


	//   ....[3]....
        /*0124*/ 	.word	0x000062b0


	//   ....[4]....
        /*0128*/ 	.word	0x000062c0


	//   ....[5]....
        /*012c*/ 	.word	0x000062d0


	//   ....[6]....
        /*0130*/ 	.word	0x000062e0


	//   ....[7]....
        /*0134*/ 	.word	0x000062f0


	//   ....[8]....
        /*0138*/ 	.word	0x00006300


	//   ....[9]....
        /*013c*/ 	.word	0x00006310


	//   ....[10]....
        /*0140*/ 	.word	0x000063c0


	//   ....[11]....
        /*0144*/ 	.word	0x000063d0


	//   ....[12]....
        /*0148*/ 	.word	0x000063e0


	//   ....[13]....
        /*014c*/ 	.word	0x000063f0


	//   ....[14]....
        /*0150*/ 	.word	0x00006400


	//   ....[15]....
        /*0154*/ 	.word	0x00006410


	//   ....[16]....
        /*0158*/ 	.word	0x00006420


	//   ....[17]....
        /*015c*/ 	.word	0x00006430


	//   ....[18]....
        /*0160*/ 	.word	0x00006440


	//   ....[19]....
        /*0164*/ 	.word	0x00006450


	//   ....[20]....
        /*0168*/ 	.word	0x00006500


	//   ....[21]....
        /*016c*/ 	.word	0x00006510


	//   ....[22]....
        /*0170*/ 	.word	0x00006520


	//   ....[23]....
        /*0174*/ 	.word	0x00006530


	//   ....[24]....
        /*0178*/ 	.word	0x00006540


	//   ....[25]....
        /*017c*/ 	.word	0x00006550


	//   ....[26]....
        /*0180*/ 	.word	0x00006560


	//   ....[27]....
        /*0184*/ 	.word	0x00006570


	//   ....[28]....
        /*0188*/ 	.word	0x00006580


	//   ....[29]....
        /*018c*/ 	.word	0x00006590


	//   ....[30]....
        /*0190*/ 	.word	0x00006640


	//   ....[31]....
        /*0194*/ 	.word	0x00006650


	//   ....[32]....
        /*0198*/ 	.word	0x00006660


	//   ....[33]....
        /*019c*/ 	.word	0x00006670


	//   ....[34]....
        /*01a0*/ 	.word	0x00006680


	//   ....[35]....
        /*01a4*/ 	.word	0x00006690


	//   ....[36]....
        /*01a8*/ 	.word	0x000066a0


	//   ....[37]....
        /*01ac*/ 	.word	0x000066b0


	//   ....[38]....
        /*01b0*/ 	.word	0x000066c0


	//   ....[39]....
        /*01b4*/ 	.word	0x000066d0


	//   ....[40]....
        /*01b8*/ 	.word	0x00006790


	//   ....[41]....
        /*01bc*/ 	.word	0x000067a0


	//   ....[42]....
        /*01c0*/ 	.word	0x000067b0


	//   ....[43]....
        /*01c4*/ 	.word	0x000067c0


	//   ....[44]....
        /*01c8*/ 	.word	0x000067d0


	//   ....[45]....
        /*01cc*/ 	.word	0x000067e0


	//   ....[46]....
        /*01d0*/ 	.word	0x000067f0


	//   ....[47]....
        /*01d4*/ 	.word	0x00006800


	//   ....[48]....
        /*01d8*/ 	.word	0x00006810


	//   ....[49]....
        /*01dc*/ 	.word	0x00006820


	//----- nvinfo : EIATTR_EXIT_INSTR_OFFSETS
	.align		4
.L_715:
        /*01e0*/ 	.byte	0x04, 0x1c
        /*01e2*/ 	.short	(.L_717 - .L_716)


	//   ....[0]....
.L_716:
        /*01e4*/ 	.word	0x00006ec0


	//----- nvinfo : EIATTR_MAX_THREADS
	.align		4
.L_717:
        /*01e8*/ 	.byte	0x04, 0x05
        /*01ea*/ 	.short	(.L_719 - .L_718)
.L_718:
        /*01ec*/ 	.word	0x00000080
        /*01f0*/ 	.word	0x00000001
        /*01f4*/ 	.word	0x00000001


	//----- nvinfo : EIATTR_CRS_STACK_SIZE
	.align		4
.L_719:
        /*01f8*/ 	.byte	0x04, 0x1e
        /*01fa*/ 	.short	(.L_721 - .L_720)
.L_720:
        /*01fc*/ 	.word	0x00000000


	//----- nvinfo : EIATTR_CBANK_PARAM_SIZE
	.align		4
.L_721:
        /*0200*/ 	.byte	0x03, 0x19
        /*0202*/ 	.short	0x0018


	//----- nvinfo : EIATTR_PARAM_CBANK
	.align		4
        /*0204*/ 	.byte	0x04, 0x0a
        /*0206*/ 	.short	(.L_723 - .L_722)
	.align		4
.L_722:
        /*0208*/ 	.word	index@(.nv.constant0._Z30router_gemm_kernel_bf16_outputI13__nv_bfloat16Li128ELi8ELi10ELi256ELi7168EEvPS0_PKT_S4_)
        /*020c*/ 	.short	0x0210
        /*020e*/ 	.short	0x0018


	//----- nvinfo : EIATTR_SW_WAR
	.align		4
.L_723:
        /*0210*/ 	.byte	0x04, 0x36
        /*0212*/ 	.short	(.L_725 - .L_724)
.L_724:
        /*0214*/ 	.word	0x00000008
.L_725:


//--------------------- .nv.info._Z30router_gemm_kernel_bf16_outputI13__nv_bfloat16Li128ELi8ELi9ELi256ELi7168EEvPS0_PKT_S4_ --------------------------
	.section	.nv.info._Z30router_gemm_kernel_bf16_outputI13__nv_bfloat16Li128ELi8ELi9ELi256ELi7168EEvPS0_PKT_S4_,"",@"SHT_CUDA_INFO"
	.sectionflags	@""
	.align	4


	//----- nvinfo : EIATTR_CUDA_API_VERSION
	.align		4
        /*0000*/ 	.byte	0x04, 0x37
        /*0002*/ 	.short	(.L_727 - .L_726)
.L_726:
        /*0004*/ 	.word	0x00000082


	//----- nvinfo : EIATTR_KPARAM_INFO
	.align		4
.L_727:
        /*0008*/ 	.byte	0x04, 0x17
        /*000a*/ 	.short	(.L_729 - .L_728)
.L_728:
        /*000c*/ 	.word	0x00000000
        /*0010*/ 	.short	0x0002
        /*0012*/ 	.short	0x0010
        /*0014*/ 	.byte	0x00, 0xf0, 0x21, 0x00


	//----- nvinfo : EIATTR_KPARAM_INFO
	.align		4
.L_729:
        /*0018*/ 	.byte	0x04, 0x17
        /*001a*/ 	.short	(.L_731 - .L_730)
.L_730:
        /*001c*/ 	.word	0x00000000
        /*0020*/ 	.short	0x0001
        /*0022*/ 	.short	0x0008
        /*0024*/ 	.byte	0x00, 0xf0, 0x21, 0x00


	//----- nvinfo : EIATTR_KPARAM_INFO
	.align		4
.L_731:
        /*0028*/ 	.byte	0x04, 0x17
        /*002a*/ 	.short	(.L_733 - .L_732)
.L_732:
        /*002c*/ 	.word	0x00000000
        /*0030*/ 	.short	0x0000
        /*0032*/ 	.short	0x0000
        /*0034*/ 	.byte	0x00, 0xf0, 0x21, 0x00


	//----- nvinfo : EIATTR_SPARSE_MMA_MASK
	.align		4
.L_733:
        /*0038*/ 	.byte	0x03, 0x50
        /*003a*/ 	.short	0x0000


	//----- nvinfo : EIATTR_MAXREG_COUNT
	.align		4
        /*003c*/ 	.byte	0x03, 0x1b
        /*003e*/ 	.short	0x00ff


	//----- nvinfo : EIATTR_NUM_BARRIERS
	.align		4
        /*0040*/ 	.byte	0x02, 0x4c
        /*0042*/ 	.byte	0x01
	.zero		1


	//----- nvinfo : EIATTR_MERCURY_ISA_VERSION
	.align		4
        /*0044*/ 	.byte	0x03, 0x5f
        /*0046*/ 	.short	0x0101


	//----- nvinfo : EIATTR_COOP_GROUP_MASK_REGIDS
	.align		4
        /*0048*/ 	.byte	0x04, 0x29
        /*004a*/ 	.short	(.L_735 - .L_734)


	//   ....[0]....
.L_734:
        /*004c*/ 	.word	0xffffffff


	//   ....[1]....
        /*0050*/ 	.word	0xffffffff


	//   ....[2]....
        /*0054*/ 	.word	0xffffffff


	//   ....[3]....
        /*0058*/ 	.word	0xffffffff


	//   ....[4]....
        /*005c*/ 	.word	0xffffffff


	//   ....[5]....
        /*0060*/ 	.word	0xffffffff


	//   ....[6]....
        /*0064*/ 	.word	0xffffffff


	//   ....[7]....
        /*0068*/ 	.word	0xffffffff


	//   ....[8]....
        /*006c*/ 	.word	0xffffffff


	//   ....[9]....
        /*0070*/ 	.word	0xffffffff


	//   ....[10]....
        /*0074*/ 	.word	0xffffffff


	//   ....[11]....
        /*0078*/ 	.word	0xffffffff


	//   ....[12]....
        /*007c*/ 	.word	0xffffffff


	//   ....[13]....
        /*0080*/ 	.word	0xffffffff


	//   ....[14]....
        /*0084*/ 	.word	0xffffffff


	//   ....[15]....
        /*0088*/ 	.word	0xffffffff


	//   ....[16]....
        /*008c*/ 	.word	0xffffffff


	//   ....[17]....
        /*0090*/ 	.word	0xffffffff


	//   ....[18]....
        /*0094*/ 	.word	0xffffffff


	//   ....[19]....
        /*0098*/ 	.word	0xffffffff


	//   ....[20]....
        /*009c*/ 	.word	0xffffffff


	//   ....[21]....
        /*00a0*/ 	.word	0xffffffff


	//   ....[22]....
        /*00a4*/ 	.word	0xffffffff


	//   ....[23]....
        /*00a8*/ 	.word	0xffffffff


	//   ....[24]....
        /*00ac*/ 	.word	0xffffffff


	//   ....[25]....
        /*00b0*/ 	.word	0xffffffff


	//   ....[26]....
        /*00b4*/ 	.word	0xffffffff


	//   ....[27]....
        /*00b8*/ 	.word	0xffffffff


	//   ....[28]....
        /*00bc*/ 	.word	0xffffffff


	//   ....[29]....
        /*00c0*/ 	.word	0xffffffff


	//   ....[30]....
        /*00c4*/ 	.word	0xffffffff


	//   ....[31]....
        /*00c8*/ 	.word	0xffffffff


	//   ....[32]....
        /*00cc*/ 	.word	0xffffffff


	//   ....[33]....
        /*00d0*/ 	.word	0xffffffff


	//   ....[34]....
        /*00d4*/ 	.word	0xffffffff


	//   ....[35]....
        /*00d8*/ 	.word	0xffffffff


	//   ....[36]....
        /*00dc*/ 	.word	0xffffffff


	//   ....[37]....
        /*00e0*/ 	.word	0xffffffff


	//   ....[38]....
        /*00e4*/ 	.word	0xffffffff


	//   ....[39]....
        /*00e8*/ 	.word	0xffffffff


	//   ....[40]....
        /*00ec*/ 	.word	0xffffffff


	//   ....[41]....
        /*00f0*/ 	.word	0xffffffff


	//   ....[42]....
        /*00f4*/ 	.word	0xffffffff


	//   ....[43]....
        /*00f8*/ 	.word	0xffffffff


	//   ....[44]....
        /*00fc*/ 	.word	0xffffffff


	//----- nvinfo : EIATTR_COOP_GROUP_INSTR_OFFSETS
	.align		4
.L_735:
        /*0100*/ 	.byte	0x04, 0x28
        /*0102*/ 	.short	(.L_737 - .L_736)


	//   ....[0]....
.L_736:
        /*0104*/ 	.word	0x00005950


	//   ....[1]....
        /*0108*/ 	.word	0x00005960


	//   ....[2]....
        /*010c*/ 	.word	0x00005970


	//   ....[3]....
        /*0110*/ 	.word	0x00005980


	//   ....[4]....
        /*0114*/ 	.word	0x00005990


	//   ....[5]....
        /*0118*/ 	.word	0x000059a0


	//   ....[6]....
        /*011c*/ 	.word	0x000059b0


	//   ....[7]....
        /*0120*/ 	.word	0x000059c0


	//   ....[8]....
        /*0124*/ 	.word	0x000059d0


	//   ....[9]....
        /*0128*/ 	.word	0x00005a70


	//   ....[10]....
        /*012c*/ 	.word	0x00005a80


	//   ....[11]....
        /*0130*/ 	.word	0x00005a90


	//   ....[12]....
        /*0134*/ 	.word	0x00005aa0


	//   ....[13]....
        /*0138*/ 	.word	0x00005ab0


	//   ....[14]....
        /*013c*/ 	.word	0x00005ac0


	//   ....[15]....
        /*0140*/ 	.word	0x00005ad0


	//   ....[16]....
        /*0144*/ 	.word	0x00005ae0


	//   ....[17]....
        /*0148*/ 	.word	0x00005af0


	//   ....[18]....
        /*014c*/ 	.word	0x00005b90


	//   ....[19]....
        /*0150*/ 	.word	0x00005ba0


	//   ....[20]....
        /*0154*/ 	.word	0x00005bb0


	//   ....[21]....
        /*0158*/ 	.word	0x00005bc0


	//   ....[22]....
        /*015c*/ 	.word	0x00005bd0


	//   ....[23]....
        /*0160*/ 	.word	0x00005be0


	//   ....[24]....
        /*0164*/ 	.word	0x00005bf0


	//   ....[25]....
        /*0168*/ 	.word	0x00005c00


	//   ....[26]....
        /*016c*/ 	.word	0x00005c10


	//   ....[27]....
        /*0170*/ 	.word	0x00005cb0


	//   ....[28]....
        /*0174*/ 	.word	0x00005cc0


	//   ....[29]....
        /*0178*/ 	.word	0x00005cd0


	//   ....[30]....
        /*017c*/ 	.word	0x00005ce0


	//   ....[31]....
        /*0180*/ 	.word	0x00005cf0


	//   ....[32]....
        /*0184*/ 	.word	0x00005d00


	//   ....[33]....
        /*0188*/ 	.word	0x00005d10


	//   ....[34]....
        /*018c*/ 	.word	0x00005d20


	//   ....[35]....
        /*0190*/ 	.word	0x00005d30


	//   ....[36]....
        /*0194*/ 	.word	0x00005de0


	//   ....[37]....
        /*0198*/ 	.word	0x00005df0


	//   ....[38]....
        /*019c*/ 	.word	0x00005e00


	//   ....[39]....
        /*01a0*/ 	.word	0x00005e10


	//   ....[40]....
        /*01a4*/ 	.word	0x00005e20


	//   ....[41]....
        /*01a8*/ 	.word	0x00005e30


	//   ....[42]....
        /*01ac*/ 	.word	0x00005e40


	//   ....[43]....
        /*01b0*/ 	.word	0x00005e50


	//   ....[44]....
        /*01b4*/ 	.word	0x00005e60


	//----- nvinfo : EIATTR_EXIT_INSTR_OFFSETS
	.align		4
.L_737:
        /*01b8*/ 	.byte	0x04, 0x1c
        /*01ba*/ 	.short	(.L_739 - .L_738)


	//   ....[0]....
.L_738:
        /*01bc*/ 	.word	0x00006470


	//----- nvinfo : EIATTR_MAX_THREADS
	.align		4
.L_739:
        /*01c0*/ 	.byte	0x04, 0x05
        /*01c2*/ 	.short	(.L_741 - .L_740)
.L_740:
        /*01c4*/ 	.word	0x00000080
        /*01c8*/ 	.word	0x00000001
        /*01cc*/ 	.word	0x00000001


	//----- nvinfo : EIATTR_CRS_STACK_SIZE
	.align		4
.L_741:
        /*01d0*/ 	.byte	0x04, 0x1e
        /*01d2*/ 	.short	(.L_743 - .L_742)
.L_742:
        /*01d4*/ 	.word	0x00000000


	//----- nvinfo : EIATTR_CBANK_PARAM_SIZE
	.align		4
.L_743:
        /*01d8*/ 	.byte	0x03, 0x19
        /*01da*/ 	.short	0x0018


	//----- nvinfo : EIATTR_PARAM_CBANK
	.align		4
        /*01dc*/ 	.byte	0x04, 0x0a
        /*01de*/ 	.short	(.L_745 - .L_744)
	.align		4
.L_744:
        /*01e0*/ 	.word	index@(.nv.constant0._Z30router_gemm_kernel_bf16_outputI13__nv_bfloat16Li128ELi8ELi9ELi256ELi7168EEvPS0_PKT_S4_)
        /*01e4*/ 	.short	0x0210
        /*01e6*/ 	.short	0x0018


	//----- nvinfo : EIATTR_SW_WAR
	.align		4
.L_745:
        /*01e8*/ 	.byte	0x04, 0x36
        /*01ea*/ 	.short	(.L_747 - .L_746)
.L_746:
        /*01ec*/ 	.word	0x00000008
.L_747:


//--------------------- .nv.info._Z30router_gemm_kernel_bf16_outputI13__nv_bfloat16Li128ELi8ELi8ELi256ELi7168EEvPS0_PKT_S4_ --------------------------
	.section	.nv.info._Z30router_gemm_kernel_bf16_outputI13__nv_bfloat16Li128ELi8ELi8ELi256ELi7168EEvPS0_PKT_S4_,"",@"SHT_CUDA_INFO"
	.sectionflags	@""
	.align	4


	//----- nvinfo : EIATTR_CUDA_API_VERSION
	.align		4
        /*0000*/ 	.byte	0x04, 0x37
        /*0002*/ 	.short	(.L_749 - .L_748)
.L_748:
        /*0004*/ 	.word	0x00000082


	//----- nvinfo : EIATTR_KPARAM_INFO
	.align		4
.L_749:
        /*0008*/ 	.byte	0x04, 0x17
        /*000a*/ 	.short	(.L_751 - .L_750)
.L_750:
        /*000c*/ 	.word	0x00000000
        /*0010*/ 	.short	0x0002
        /*0012*/ 	.short	0x0010
        /*0014*/ 	.byte	0x00, 0xf0, 0x21, 0x00


	//----- nvinfo : EIATTR_KPARAM_INFO
	.align		4
.L_751:
        /*0018*/ 	.byte	0x04, 0x17
        /*001a*/ 	.short	(.L_753 - .L_752)
.L_752:
        /*001c*/ 	.word	0x00000000
        /*0020*/ 	.short	0x0001
        /*0022*/ 	.short	0x0008
        /*0024*/ 	.byte	0x00, 0xf0, 0x21, 0x00


	//----- nvinfo : EIATTR_KPARAM_INFO
	.align		4
.L_753:
        /*0028*/ 	.byte	0x04, 0x17
        /*002a*/ 	.short	(.L_755 - .L_754)
.L_754:
        /*002c*/ 	.word	0x00000000
        /*0030*/ 	.short	0x0000
        /*0032*/ 	.short	0x0000
        /*0034*/ 	.byte	0x00, 0xf0, 0x21, 0x00


	//----- nvinfo : EIATTR_SPARSE_MMA_MASK
	.align		4
.L_755:
        /*0038*/ 	.byte	0x03, 0x50
        /*003a*/ 	.short	0x0000


	//----- nvinfo : EIATTR_MAXREG_COUNT
	.align		4
        /*003c*/ 	.byte	0x03, 0x1b
        /*003e*/ 	.short	0x00ff


	//----- nvinfo : EIATTR_NUM_BARRIERS
	.align		4
        /*0040*/ 	.byte	0x02, 0x4c
        /*0042*/ 	.byte	0x01
	.zero		1


	//----- nvinfo : EIATTR_MERCURY_ISA_VERSION
	.align		4
        /*0044*/ 	.byte	0x03, 0x5f
        /*0046*/ 	.short	0x0101


	//----- nvinfo : EIATTR_COOP_GROUP_MASK_REGIDS
	.align		4
        /*0048*/ 	.byte	0x04, 0x29
        /*004a*/ 	.short	(.L_757 - .L_756)


	//   ....[0]....
.L_756:
        /*004c*/ 	.word	0xffffffff


	//   ....[1]....
        /*0050*/ 	.word	0xffffffff


	//   ....[2]....
        /*0054*/ 	.word	0xffffffff


	//   ....[3]....
        /*0058*/ 	.word	0xffffffff


	//   ....[4]....
        /*005c*/ 	.word	0xffffffff


	//   ....[5]....
        /*0060*/ 	.word	0xffffffff


	//   ....[6]....
        /*0064*/ 	.word	0xffffffff


	//   ....[7]....
        /*0068*/ 	.word	0xffffffff


	//   ....[8]....
        /*006c*/ 	.word	0xffffffff


	//   ....[9]....
        /*0070*/ 	.word	0xffffffff


	//   ....[10]....
        /*0074*/ 	.word	0xffffffff


	//   ....[11]....
        /*0078*/ 	.word	0xffffffff


	//   ....[12]....
        /*007c*/ 	.word	0xffffffff


	//   ....[13]....
        /*0080*/ 	.word	0xffffffff


	//   ....[14]....
        /*0084*/ 	.word	0xffffffff


	//   ....[15]....
        /*0088*/ 	.word	0xffffffff


	//   ....[16]....
        /*008c*/ 	.word	0xffffffff


	//   ....[17]....
        /*0090*/ 	.word	0xffffffff


	//   ....[18]....
        /*0094*/ 	.word	0xffffffff


	//   ....[19]....
        /*0098*/ 	.word	0xffffffff


	//   ....[20]....
        /*009c*/ 	.word	0xffffffff


	//   ....[21]....
        /*00a0*/ 	.word	0xffffffff


	//   ....[22]....
        /*00a4*/ 	.word	0xffffffff


	//   ....[23]....
        /*00a8*/ 	.word	0xffffffff


	//   ....[24]....
        /*00ac*/ 	.word	0xffffffff


	//   ....[25]....
        /*00b0*/ 	.word	0xffffffff


	//   ....[26]....
        /*00b4*/ 	.word	0xffffffff


	//   ....[27]....
        /*00b8*/ 	.word	0xffffffff


	//   ....[28]....
        /*00bc*/ 	.word	0xffffffff


	//   ....[29]....
        /*00c0*/ 	.word	0xffffffff


	//   ....[30]....
        /*00c4*/ 	.word	0xffffffff


	//   ....[31]....
        /*00c8*/ 	.word	0xffffffff


	//   ....[32]....
        /*00cc*/ 	.word	0xffffffff


	//   ....[33]....
        /*00d0*/ 	.word	0xffffffff


	//   ....[34]....
        /*00d4*/ 	.word	0xffffffff


	//   ....[35]....
        /*00d8*/ 	.word	0xffffffff


	//   ....[36]....
        /*00dc*/ 	.word	0xffffffff


	//   ....[37]....
        /*00e0*/ 	.word	0xffffffff


	//   ....[38]....
        /*00e4*/ 	.word	0xffffffff


	//   ....[39]....
        /*00e8*/ 	.word	0xffffffff


	//----- nvinfo : EIATTR_COOP_GROUP_INSTR_OFFSETS
	.align		4
.L_757:
        /*00ec*/ 	.byte	0x04, 0x28
        /*00ee*/ 	.short	(.L_759 - .L_758)


	//   ....[0]....
.L_758:
        /*00f0*/ 	.word	0x00005020


	//   ....[1]....
        /*00f4*/ 	.word	0x00005030


	//   ....[2]....
        /*00f8*/ 	.word	0x00005040


	//   ....[3]....
        /*00fc*/ 	.word	0x00005050


	//   ....[4]....
        /*0100*/ 	.word	0x00005060


	//   ....[5]....
        /*0104*/ 	.word	0x00005070


	//   ....[6]....
        /*0108*/ 	.word	0x00005080


	//   ....[7]....
        /*010c*/ 	.word	0x00005090


	//   ....[8]....
        /*0110*/ 	.word	0x00005120


	//   ....[9]....
        /*0114*/ 	.word	0x00005130


	//   ....[10]....
        /*0118*/ 	.word	0x00005140


	//   ....[11]....
        /*011c*/ 	.word	0x00005150


	//   ....[12]....
        /*0120*/ 	.word	0x00005160


	//   ....[13]....
        /*0124*/ 	.word	0x00005170


	//   ....[14]....
        /*0128*/ 	.word	0x00005180


	//   ....[15]....
        /*012c*/ 	.word	0x00005190


	//   ....[16]....
        /*0130*/ 	.word	0x00005220


	//   ....[17]....
        /*0134*/ 	.word	0x00005230


	//   ....[18]....
        /*0138*/ 	.word	0x00005240


	//   ....[19]....
        /*013c*/ 	.word	0x00005250


	//   ....[20]....
        /*0140*/ 	.word	0x00005260


	//   ....[21]....
        /*0144*/ 	.word	0x00005270


	//   ....[22]....
        /*0148*/ 	.word	0x00005280


	//   ....[23]....
        /*014c*/ 	.word	0x00005290


	//   ....[24]....
        /*0150*/ 	.word	0x00005320


	//   ....[25]....
        /*0154*/ 	.word	0x00005330


	//   ....[26]....
        /*0158*/ 	.word	0x00005340


	//   ....[27]....
        /*015c*/ 	.word	0x00005350


	//   ....[28]....
        /*0160*/ 	.word	0x00005360


	//   ....[29]....
        /*0164*/ 	.word	0x00005370


	//   ....[30]....
        /*0168*/ 	.word	0x00005380


	//   ....[31]....
        /*016c*/ 	.word	0x00005390


	//   ....[32]....
        /*0170*/ 	.word	0x00005430


	//   ....[33]....
        /*0174*/ 	.word	0x00005440


	//   ....[34]....
        /*0178*/ 	.word	0x00005450


	//   ....[35]....
        /*017c*/ 	.word	0x00005460


	//   ....[36]....
        /*0180*/ 	.word	0x00005470


	//   ....[37]....
        /*0184*/ 	.word	0x00005480


	//   ....[38]....
        /*0188*/ 	.word	0x00005490


	//   ....[39]....
        /*018c*/ 	.word	0x000054a0


	//----- nvinfo : EIATTR_EXIT_INSTR_OFFSETS
	.align		4
.L_759:
        /*0190*/ 	.byte	0x04, 0x1c
        /*0192*/ 	.short	(.L_761 - .L_760)


	//   ....[0]....
.L_760:
        /*0194*/ 	.word	0x00005a20


	//----- nvinfo : EIATTR_MAX_THREADS
	.align		4
.L_761:
        /*0198*/ 	.byte	0x04, 0x05
        /*019a*/ 	.short	(.L_763 - .L_762)
.L_762:
        /*019c*/ 	.word	0x00000080
        /*01a0*/ 	.word	0x00000001
        /*01a4*/ 	.word	0x00000001


	//----- nvinfo : EIATTR_CRS_STACK_SIZE
	.align		4
.L_763:
        /*01a8*/ 	.byte	0x04, 0x1e
        /*01aa*/ 	.short	(.L_765 - .L_764)
.L_764:
        /*01ac*/ 	.word	0x00000000


	//----- nvinfo : EIATTR_CBANK_PARAM_SIZE
	.align		4
.L_765:
        /*01b0*/ 	.byte	0x03, 0x19
        /*01b2*/ 	.short	0x0018


	//----- nvinfo : EIATTR_PARAM_CBANK
	.align		4
        /*01b4*/ 	.byte	0x04, 0x0a
        /*01b6*/ 	.short	(.L_767 - .L_766)
	.align		4
.L_766:
        /*01b8*/ 	.word	index@(.nv.constant0._Z30router_gemm_kernel_bf16_outputI13__nv_bfloat16Li128ELi8ELi8ELi256ELi7168EEvPS0_PKT_S4_)
        /*01bc*/ 	.short	0x0210
        /*01be*/ 	.short	0x0018


	//----- nvinfo : EIATTR_SW_WAR
	.align		4
.L_767:
        /*01c0*/ 	.byte	0x04, 0x36
        /*01c2*/ 	.short	(.L_769 - .L_768)
.L_768:
        /*01c4*/ 	.word	0x00000008
.L_769:


//--------------------- .nv.info._Z30router_gemm_kernel_bf16_outputI13__nv_bfloat16Li128ELi8ELi7ELi256ELi7168EEvPS0_PKT_S4_ --------------------------
	.section	.nv.info._Z30router_gemm_kernel_bf16_outputI13__nv_bfloat16Li128ELi8ELi7ELi256ELi7168EEvPS0_PKT_S4_,"",@"SHT_CUDA_INFO"
	.sectionflags	@""
	.align	4


	//----- nvinfo : EIATTR_CUDA_API_VERSION
	.align		4
        /*0000*/ 	.byte	0x04, 0x37
        /*0002*/ 	.short	(.L_771 - .L_770)
.L_770:
        /*0004*/ 	.word	0x00000082


	//----- nvinfo : EIATTR_KPARAM_INFO
	.align		4
.L_771:
        /*0008*/ 	.byte	0x04, 0x17
        /*000a*/ 	.short	(.L_773 - .L_772)
.L_772:
        /*000c*/ 	.word	0x00000000
        /*0010*/ 	.short	0x0002
        /*0012*/ 	.short	0x0010
        /*0014*/ 	.byte	0x00, 0xf0, 0x21, 0x00


	//----- nvinfo : EIATTR_KPARAM_INFO
	.align		4
.L_773:
        /*0018*/ 	.byte	0x04, 0x17
        /*001a*/ 	.short	(.L_775 - .L_774)
.L_774:
        /*001c*/ 	.word	0x00000000
        /*0020*/ 	.short	0x0001
        /*0022*/ 	.short	0x0008
        /*0024*/ 	.byte	0x00, 0xf0, 0x21, 0x00


	//----- nvinfo : EIATTR_KPARAM_INFO
	.align		4
.L_775:
        /*0028*/ 	.byte	0x04, 0x17
        /*002a*/ 	.short	(.L_777 - .L_776)
.L_776:
        /*002c*/ 	.word	0x00000000
        /*0030*/ 	.short	0x0000
        /*0032*/ 	.short	0x0000
        /*0034*/ 	.byte	0x00, 0xf0, 0x21, 0x00


	//----- nvinfo : EIATTR_SPARSE_MMA_MASK
	.align		4
.L_777:
        /*0038*/ 	.byte	0x03, 0x50
        /*003a*/ 	.short	0x0000


	//----- nvinfo : EIATTR_MAXREG_COUNT
	.align		4
        /*003c*/ 	.byte	0x03, 0x1b
        /*003e*/ 	.short	0x00ff


	//----- nvinfo : EIATTR_NUM_BARRIERS
	.align		4
        /*0040*/ 	.byte	0x02, 0x4c
        /*0042*/ 	.byte	0x01
	.zero		1


	//----- nvinfo : EIATTR_MERCURY_ISA_VERSION
	.align		4
        /*0044*/ 	.byte	0x03, 0x5f
        /*0046*/ 	.short	0x0101


	//----- nvinfo : EIATTR_COOP_GROUP_MASK_REGIDS
	.align		4
        /*0048*/ 	.byte	0x04, 0x29
        /*004a*/ 	.short	(.L_779 - .L_778)


	//   ....[0]....
.L_778:
        /*004c*/ 	.word	0xffffffff


	//   ....[1]....
        /*0050*/ 	.word	0xffffffff


	//   ....[2]....
        /*0054*/ 	.word	0xffffffff


	//   ....[3]....
        /*0058*/ 	.word	0xffffffff


	//   ....[4]....
        /*005c*/ 	.word	0xffffffff


	//   ....[5]....
        /*0060*/ 	.word	0xffffffff


	//   ....[6]....
        /*0064*/ 	.word	0xffffffff


	//   ....[7]....
        /*0068*/ 	.word	0xffffffff


	//   ....[8]....
        /*006c*/ 	.word	0xffffffff


	//   ....[9]....
        /*0070*/ 	.word	0xffffffff


	//   ....[10]....
        /*0074*/ 	.word	0xffffffff


	//   ....[11]....
        /*0078*/ 	.word	0xffffffff


	//   ....[12]....
        /*007c*/ 	.word	0xffffffff


	//   ....[13]....
        /*0080*/ 	.word	0xffffffff


	//   ....[14]....
        /*0084*/ 	.word	0xffffffff


	//   ....[15]....
        /*0088*/ 	.word	0xffffffff


	//   ....[16]....
        /*008c*/ 	.word	0xffffffff


	//   ....[17]....
        /*0090*/ 	.word	0xffffffff


	//   ....[18]....
        /*0094*/ 	.word	0xffffffff


	//   ....[19]....
        /*0098*/ 	.word	0xffffffff


	//   ....[20]....
        /*009c*/ 	.word	0xffffffff


	//   ....[21]....
        /*00a0*/ 	.word	0xffffffff


	//   ....[22]....
        /*00a4*/ 	.word	0xffffffff


	//   ....[23]....
        /*00a8*/ 	.word	0xffffffff


	//   ....[24]....
        /*00ac*/ 	.word	0xffffffff


	//   ....[25]....
        /*00b0*/ 	.word	0xffffffff


	//   ....[26]....
        /*00b4*/ 	.word	0xffffffff


	//   ....[27]....
        /*00b8*/ 	.word	0xffffffff


	//   ....[28]....
        /*00bc*/ 	.word	0xffffffff


	//   ....[29]....
        /*00c0*/ 	.word	0xffffffff


	//   ....[30]....
        /*00c4*/ 	.word	0xffffffff


	//   ....[31]....
        /*00c8*/ 	.word	0xffffffff


	//   ....[32]....
        /*00cc*/ 	.word	0xffffffff


	//   ....[33]....
        /*00d0*/ 	.word	0xffffffff


	//   ....[34]....
        /*00d4*/ 	.word	0xffffffff


	//----- nvinfo : EIATTR_COOP_GROUP_INSTR_OFFSETS
	.align		4
.L_779:
        /*00d8*/ 	.byte	0x04, 0x28
        /*00da*/ 	.short	(.L_781 - .L_780)


	//   ....[0]....
.L_780:
        /*00dc*/ 	.word	0x000046f0


	//   ....[1]....
        /*00e0*/ 	.word	0x00004700


	//   ....[2]....
        /*00e4*/ 	.word	0x00004710


	//   ....[3]....
        /*00e8*/ 	.word	0x00004720


	//   ....[4]....
        /*00ec*/ 	.word	0x00004730


	//   ....[5]....
        /*00f0*/ 	.word	0x00004740


	//   ....[6]....
        /*00f4*/ 	.word	0x00004750


	//   ....[7]....
        /*00f8*/ 	.word	0x000047d0


	//   ....[8]....
        /*00fc*/ 	.word	0x000047e0


	//   ....[9]....
        /*0100*/ 	.word	0x000047f0


	//   ....[10]....
        /*0104*/ 	.word	0x00004800


	//   ....[11]....
        /*0108*/ 	.word	0x00004810


	//   ....[12]....
        /*010c*/ 	.word	0x00004820


	//   ....[13]....
        /*0110*/ 	.word	0x00004830


	//   ....[14]....
        /*0114*/ 	.word	0x000048b0


	//   ....[15]....
        /*0118*/ 	.word	0x000048c0


	//   ....[16]....
        /*011c*/ 	.word	0x000048d0


	//   ....[17]....
        /*0120*/ 	.word	0x000048e0


	//   ....[18]....
        /*0124*/ 	.word	0x000048f0


	//   ....[19]....
        /*0128*/ 	.word	0x00004900


	//   ....[20]....
        /*012c*/ 	.word	0x00004910


	//   ....[21]....
        /*0130*/ 	.word	0x00004990


	//   ....[22]....
        /*0134*/ 	.word	0x000049a0


	//   ....[23]....
        /*0138*/ 	.word	0x000049b0


	//   ....[24]....
        /*013c*/ 	.word	0x000049c0


	//   ....[25]....
        /*0140*/ 	.word	0x000049d0


	//   ....[26]....
        /*0144*/ 	.word	0x000049e0


	//   ....[27]....
        /*0148*/ 	.word	0x000049f0


	//   ....[28]....
        /*014c*/ 	.word	0x00004a80


	//   ....[29]....
        /*0150*/ 	.word	0x00004a90


	//   ....[30]....
        /*0154*/ 	.word	0x00004aa0


	//   ....[31]....
        /*0158*/ 	.word	0x00004ab0


	//   ....[32]....
        /*015c*/ 	.word	0x00004ac0


	//   ....[33]....
        /*0160*/ 	.word	0x00004ad0


	//   ....[34]....
        /*0164*/ 	.word	0x00004ae0


	//----- nvinfo : EIATTR_EXIT_INSTR_OFFSETS
	.align		4
.L_781:
        /*0168*/ 	.byte	0x04, 0x1c
        /*016a*/ 	.short	(.L_783 - .L_782)


	//   ....[0]....
.L_782:
        /*016c*/ 	.word	0x00004fd0


	//----- nvinfo : EIATTR_MAX_THREADS
	.align		4
.L_783:
        /*0170*/ 	.byte	0x04, 0x05
        /*0172*/ 	.short	(.L_785 - .L_784)
.L_784:
        /*0174*/ 	.word	0x00000080
        /*0178*/ 	.word	0x00000001
        /*017c*/ 	.word	0x00000001


	//----- nvinfo : EIATTR_CRS_STACK_SIZE
	.align		4
.L_785:
        /*0180*/ 	.byte	0x04, 0x1e
        /*0182*/ 	.short	(.L_787 - .L_786)
.L_786:
        /*0184*/ 	.word	0x00000000


	//----- nvinfo : EIATTR_CBANK_PARAM_SIZE
	.align		4
.L_787:
        /*0188*/ 	.byte	0x03, 0x19
        /*018a*/ 	.short	0x0018


	//----- nvinfo : EIATTR_PARAM_CBANK
	.align		4
        /*018c*/ 	.byte	0x04, 0x0a
        /*018e*/ 	.short	(.L_789 - .L_788)
	.align		4
.L_788:
        /*0190*/ 	.word	index@(.nv.constant0._Z30router_gemm_kernel_bf16_outputI13__nv_bfloat16Li128ELi8ELi7ELi256ELi7168EEvPS0_PKT_S4_)
        /*0194*/ 	.short	0x0210
        /*0196*/ 	.short	0x0018


	//----- nvinfo : EIATTR_SW_WAR
	.align		4
.L_789:
        /*0198*/ 	.byte	0x04, 0x36
        /*019a*/ 	.short	(.L_791 - .L_790)
.L_790:
        /*019c*/ 	.word	0x00000008
.L_791:


//--------------------- .nv.info._Z30router_gemm_kernel_bf16_outputI13__nv_bfloat16Li128ELi8ELi6ELi256ELi7168EEvPS0_PKT_S4_ --------------------------
	.section	.nv.info._Z30router_gemm_kernel_bf16_outputI13__nv_bfloat16Li128ELi8ELi6ELi256ELi7168EEvPS0_PKT_S4_,"",@"SHT_CUDA_INFO"
	.sectionflags	@""
	.align	4


	//----- nvinfo : EIATTR_CUDA_API_VERSION
	.align		4
        /*0000*/ 	.byte	0x04, 0x37
        /*0002*/ 	.short	(.L_793 - .L_792)
.L_792:
        /*0004*/ 	.word	0x00000082


	//----- nvinfo : EIATTR_KPARAM_INFO
	.align		4
.L_793:
        /*0008*/ 	.byte	0x04, 0x17
        /*000a*/ 	.short	(.L_795 - .L_794)
.L_794:
        /*000c*/ 	.word	0x00000000
        /*0010*/ 	.short	0x0002
        /*0012*/ 	.short	0x0010
        /*0014*/ 	.byte	0x00, 0xf0, 0x21, 0x00


	//----- nvinfo : EIATTR_KPARAM_INFO
	.align		4
.L_795:
        /*0018*/ 	.byte	0x04, 0x17
        /*001a*/ 	.short	(.L_797 - .L_796)
.L_796:
        /*001c*/ 	.word	0x00000000
        /*0020*/ 	.short	0x0001
        /*0022*/ 	.short	0x0008
        /*0024*/ 	.byte	0x00, 0xf0, 0x21, 0x00


	//----- nvinfo : EIATTR_KPARAM_INFO
	.align		4
.L_797:
        /*0028*/ 	.byte	0x04, 0x17
        /*002a*/ 	.short	(.L_799 - .L_798)
.L_798:
        /*002c*/ 	.word	0x00000000
        /*0030*/ 	.short	0x0000
        /*0032*/ 	.short	0x0000
        /*0034*/ 	.byte	0x00, 0xf0, 0x21, 0x00


	//----- nvinfo : EIATTR_SPARSE_MMA_MASK
	.align		4
.L_799:
        /*0038*/ 	.byte	0x03, 0x50
        /*003a*/ 	.short	0x0000


	//----- nvinfo : EIATTR_MAXREG_COUNT
	.align		4
        /*003c*/ 	.byte	0x03, 0x1b
        /*003e*/ 	.short	0x00ff


	//----- nvinfo : EIATTR_NUM_BARRIERS
	.align		4
        /*0040*/ 	.byte	0x02, 0x4c
        /*0042*/ 	.byte	0x01
	.zero		1


	//----- nvinfo : EIATTR_MERCURY_ISA_VERSION
	.align		4
        /*0044*/ 	.byte	0x03, 0x5f
        /*0046*/ 	.short	0x0101


	//----- nvinfo : EIATTR_COOP_GROUP_MASK_REGIDS
	.align		4
        /*0048*/ 	.byte	0x04, 0x29
        /*004a*/ 	.short	(.L_801 - .L_800)


	//   ....[0]....
.L_800:
        /*004c*/ 	.word	0xffffffff


	//   ....[1]....
        /*0050*/ 	.word	0xffffffff


	//   ....[2]....
        /*0054*/ 	.word	0xffffffff


	//   ....[3]....
        /*0058*/ 	.word	0xffffffff


	//   ....[4]....
        /*005c*/ 	.word	0xffffffff


	//   ....[5]....
        /*0060*/ 	.word	0xffffffff


	//   ....[6]....
        /*0064*/ 	.word	0xffffffff


	//   ....[7]....
        /*0068*/ 	.word	0xffffffff


	//   ....[8]....
        /*006c*/ 	.word	0xffffffff


	//   ....[9]....
        /*0070*/ 	.word	0xffffffff


	//   ....[10]....
        /*0074*/ 	.word	0xffffffff


	//   ....[11]....
        /*0078*/ 	.word	0xffffffff


	//   ....[12]....
        /*007c*/ 	.word	0xffffffff


	//   ....[13]....
        /*0080*/ 	.word	0xffffffff


	//   ....[14]....
        /*0084*/ 	.word	0xffffffff


	//   ....[15]....
        /*0088*/ 	.word	0xffffffff


	//   ....[16]....
        /*008c*/ 	.word	0xffffffff


	//   ....[17]....
        /*0090*/ 	.word	0xffffffff


	//   ....[18]....
        /*0094*/ 	.word	0xffffffff


	//   ....[19]....
        /*0098*/ 	.word	0xffffffff


	//   ....[20]....
        /*009c*/ 	.word	0xffffffff


	//   ....[21]....
        /*00a0*/ 	.word	0xffffffff


	//   ....[22]....
        /*00a4*/ 	.word	0xffffffff


	//   ....[23]....
        /*00a8*/ 	.word	0xffffffff


	//   ....[24]....
        /*00ac*/ 	.word	0xffffffff


	//   ....[25]....
        /*00b0*/ 	.word	0xffffffff


	//   ....[26]....
        /*00b4*/ 	.word	0xffffffff


	//   ....[27]....
        /*00b8*/ 	.word	0xffffffff


	//   ....[28]....
        /*00bc*/ 	.word	0xffffffff


	//   ....[29]....
        /*00c0*/ 	.word	0xffffffff


	//----- nvinfo : EIATTR_COOP_GROUP_INSTR_OFFSETS
	.align		4
.L_801:
        /*00c4*/ 	.byte	0x04, 0x28
        /*00c6*/ 	.short	(.L_803 - .L_802)


	//   ....[0]....
.L_802:
        /*00c8*/ 	.word	0x00003dc0


	//   ....[1]....
        /*00cc*/ 	.word	0x00003dd0


	//   ....[2]....
        /*00d0*/ 	.word	0x00003de0


	//   ....[3]....
        /*00d4*/ 	.word	0x00003df0


	//   ....[4]....
        /*00d8*/ 	.word	0x00003e00


	//   ....[5]....
        /*00dc*/ 	.word	0x00003e10


	//   ....[6]....
        /*00e0*/ 	.word	0x00003e80


	//   ....[7]....
        /*00e4*/ 	.word	0x00003e90


	//   ....[8]....
        /*00e8*/ 	.word	0x00003ea0


	//   ....[9]....
        /*00ec*/ 	.word	0x00003eb0


	//   ....[10]....
        /*00f0*/ 	.word	0x00003ec0


	//   ....[11]....
        /*00f4*/ 	.word	0x00003ed0


	//   ....[12]....
        /*00f8*/ 	.word	0x00003f40


	//   ....[13]....
        /*00fc*/ 	.word	0x00003f50


	//   ....[14]....
        /*0100*/ 	.word	0x00003f60


	//   ....[15]....
        /*0104*/ 	.word	0x00003f70


	//   ....[16]....
        /*0108*/ 	.word	0x00003f80


	//   ....[17]....
        /*010c*/ 	.word	0x00003f90


	//   ....[18]....
        /*0110*/ 	.word	0x00004000


	//   ....[19]....
        /*0114*/ 	.word	0x00004010


	//   ....[20]....
        /*0118*/ 	.word	0x00004020


	//   ....[21]....
        /*011c*/ 	.word	0x00004030


	//   ....[22]....
        /*0120*/ 	.word	0x00004040


	//   ....[23]....
        /*0124*/ 	.word	0x00004050


	//   ....[24]....
        /*0128*/ 	.word	0x000040d0


	//   ....[25]....
        /*012c*/ 	.word	0x000040e0


	//   ....[26]....
        /*0130*/ 	.word	0x000040f0


	//   ....[27]....
        /*0134*/ 	.word	0x00004100


	//   ....[28]....
        /*0138*/ 	.word	0x00004110


	//   ....[29]....
        /*013c*/ 	.word	0x00004120


	//----- nvinfo : EIATTR_EXIT_INSTR_OFFSETS
	.align		4
.L_803:
        /*0140*/ 	.byte	0x04, 0x1c
        /*0142*/ 	.short	(.L_805 - .L_804)


	//   ....[0]....
.L_804:
        /*0144*/ 	.word	0x00004580


	//----- nvinfo : EIATTR_MAX_THREADS
	.align		4
.L_805:
        /*0148*/ 	.byte	0x04, 0x05
        /*014a*/ 	.short	(.L_807 - .L_806)
.L_806:
        /*014c*/ 	.word	0x00000080
        /*0150*/ 	.word	0x00000001
        /*0154*/ 	.word	0x00000001


	//----- nvinfo : EIATTR_CRS_STACK_SIZE
	.align		4
.L_807:
        /*0158*/ 	.byte	0x04, 0x1e
        /*015a*/ 	.short	(.L_809 - .L_808)
.L_808:
        /*015c*/ 	.word	0x00000000


	//----- nvinfo : EIATTR_CBANK_PARAM_SIZE
	.align		4
.L_809:
        /*0160*/ 	.byte	0x03, 0x19
        /*0162*/ 	.short	0x0018


	//----- nvinfo : EIATTR_PARAM_CBANK
	.align		4
        /*0164*/ 	.byte	0x04, 0x0a
        /*0166*/ 	.short	(.L_811 - .L_810)
	.align		4
.L_810:
        /*0168*/ 	.word	index@(.nv.constant0._Z30router_gemm_kernel_bf16_outputI13__nv_bfloat16Li128ELi8ELi6ELi256ELi7168EEvPS0_PKT_S4_)
        /*016c*/ 	.short	0x0210
        /*016e*/ 	.short	0x0018


	//----- nvinfo : EIATTR_SW_WAR
	.align		4
.L_811:
        /*0170*/ 	.byte	0x04, 0x36
        /*0172*/ 	.short	(.L_813 - .L_812)
.L_812:
        /*0174*/ 	.word	0x00000008
.L_813:


//--------------------- .nv.info._Z30router_gemm_kernel_bf16_outputI13__nv_bfloat16Li128ELi8ELi5ELi256ELi7168EEvPS0_PKT_S4_ --------------------------
	.section	.nv.info._Z30router_gemm_kernel_bf16_outputI13__nv_bfloat16Li128ELi8ELi5ELi256ELi7168EEvPS0_PKT_S4_,"",@"SHT_CUDA_INFO"
	.sectionflags	@""
	.align	4


	//----- nvinfo : EIATTR_CUDA_API_VERSION
	.align		4
        /*0000*/ 	.byte	0x04, 0x37
        /*0002*/ 	.short	(.L_815 - .L_814)
.L_814:
        /*0004*/ 	.word	0x00000082


	//----- nvinfo : EIATTR_KPARAM_INFO
	.align		4
.L_815:
        /*0008*/ 	.byte	0x04, 0x17
        /*000a*/ 	.short	(.L_817 - .L_816)
.L_816:
        /*000c*/ 	.word	0x00000000
        /*0010*/ 	.short	0x0002
        /*0012*/ 	.short	0x0010
        /*0014*/ 	.byte	0x00, 0xf0, 0x21, 0x00


	//----- nvinfo : EIATTR_KPARAM_INFO
	.align		4
.L_817:
        /*0018*/ 	.byte	0x04, 0x17
        /*001a*/ 	.short	(.L_819 - .L_818)
.L_818:
        /*001c*/ 	.word	0x00000000
        /*0020*/ 	.short	0x0001
        /*0022*/ 	.short	0x0008
        /*0024*/ 	.byte	0x00, 0xf0, 0x21, 0x00


	//----- nvinfo : EIATTR_KPARAM_INFO
	.align		4
.L_819:
        /*0028*/ 	.byte	0x04, 0x17
        /*002a*/ 	.short	(.L_821 - .L_820)
.L_820:
        /*002c*/ 	.word	0x00000000
        /*0030*/ 	.short	0x0000
        /*0032*/ 	.short	0x0000
        /*0034*/ 	.byte	0x00, 0xf0, 0x21, 0x00


	//----- nvinfo : EIATTR_SPARSE_MMA_MASK
	.align		4
.L_821:
        /*0038*/ 	.byte	0x03, 0x50
        /*003a*/ 	.short	0x0000


	//----- nvinfo : EIATTR_MAXREG_COUNT
	.align		4
        /*003c*/ 	.byte	0x03, 0x1b
        /*003e*/ 	.short	0x00ff


	//----- nvinfo : EIATTR_NUM_BARRIERS
	.align		4
        /*0040*/ 	.byte	0x02, 0x4c
        /*0042*/ 	.byte	0x01
	.zero		1


	//----- nvinfo : EIATTR_MERCURY_ISA_VERSION
	.align		4
        /*0044*/ 	.byte	0x03, 0x5f
        /*0046*/ 	.short	0x0101


	//----- nvinfo : EIATTR_COOP_GROUP_MASK_REGIDS
	.align		4
        /*0048*/ 	.byte	0x04, 0x29
        /*004a*/ 	.short	(.L_823 - .L_822)


	//   ....[0]....
.L_822:
        /*004c*/ 	.word	0xffffffff


	//   ....[1]....
        /*0050*/ 	.word	0xffffffff


	//   ....[2]....
        /*0054*/ 	.word	0xffffffff


	//   ....[3]....
        /*0058*/ 	.word	0xffffffff


	//   ....[4]....
        /*005c*/ 	.word	0xffffffff


	//   ....[5]....
        /*0060*/ 	.word	0xffffffff


	//   ....[6]....
        /*0064*/ 	.word	0xffffffff


	//   ....[7]....
        /*0068*/ 	.word	0xffffffff


	//   ....[8]....
        /*006c*/ 	.word	0xffffffff


	//   ....[9]....
        /*0070*/ 	.word	0xffffffff


	//   ....[10]....
        /*0074*/ 	.word	0xffffffff


	//   ....[11]....
        /*0078*/ 	.word	0xffffffff


	//   ....[12]....
        /*007c*/ 	.word	0xffffffff


	//   ....[13]....
        /*0080*/ 	.word	0xffffffff


	//   ....[14]....
        /*0084*/ 	.word	0xffffffff


	//   ....[15]....
        /*0088*/ 	.word	0xffffffff


	//   ....[16]....
        /*008c*/ 	.word	0xffffffff


	//   ....[17]....
        /*0090*/ 	.word	0xffffffff


	//   ....[18]....
        /*0094*/ 	.word	0xffffffff


	//   ....[19]....
        /*0098*/ 	.word	0xffffffff


	//   ....[20]....
        /*009c*/ 	.word	0xffffffff


	//   ....[21]....
        /*00a0*/ 	.word	0xffffffff


	//   ....[22]....
        /*00a4*/ 	.word	0xffffffff


	//   ....[23]....
        /*00a8*/ 	.word	0xffffffff


	//   ....[24]....
        /*00ac*/ 	.word	0xffffffff


	//----- nvinfo : EIATTR_COOP_GROUP_INSTR_OFFSETS
	.align		4
.L_823:
        /*00b0*/ 	.byte	0x04, 0x28
        /*00b2*/ 	.short	(.L_825 - .L_824)


	//   ....[0]....
.L_824:
        /*00b4*/ 	.word	0x00003490


	//   ....[1]....
        /*00b8*/ 	.word	0x000034a0


	//   ....[2]....
        /*00bc*/ 	.word	0x000034b0


	//   ....[3]....
        /*00c0*/ 	.word	0x000034c0


	//   ....[4]....
        /*00c4*/ 	.word	0x000034d0


	//   ....[5]....
        /*00c8*/ 	.word	0x00003530


	//   ....[6]....
        /*00cc*/ 	.word	0x00003540


	//   ....[7]....
        /*00d0*/ 	.word	0x00003550


	//   ....[8]....
        /*00d4*/ 	.word	0x00003560


	//   ....[9]....
        /*00d8*/ 	.word	0x00003570


	//   ....[10]....
        /*00dc*/ 	.word	0x000035d0


	//   ....[11]....
        /*00e0*/ 	.word	0x000035e0


	//   ....[12]....
        /*00e4*/ 	.word	0x000035f0


	//   ....[13]....
        /*00e8*/ 	.word	0x00003600


	//   ....[14]....
        /*00ec*/ 	.word	0x00003610


	//   ....[15]....
        /*00f0*/ 	.word	0x00003670


	//   ....[16]....
        /*00f4*/ 	.word	0x00003680


	//   ....[17]....
        /*00f8*/ 	.word	0x00003690


	//   ....[18]....
        /*00fc*/ 	.word	0x000036a0


	//   ....[19]....
        /*0100*/ 	.word	0x000036b0


	//   ....[20]....
        /*0104*/ 	.word	0x00003720


	//   ....[21]....
        /*0108*/ 	.word	0x00003730


	//   ....[22]....
        /*010c*/ 	.word	0x00003740


	//   ....[23]....
        /*0110*/ 	.word	0x00003750


	//   ....[24]....
        /*0114*/ 	.word	0x00003760


	//----- nvinfo : EIATTR_EXIT_INSTR_OFFSETS
	.align		4
.L_825:
        /*0118*/ 	.byte	0x04, 0x1c
        /*011a*/ 	.short	(.L_827 - .L_826)


	//   ....[0]....
.L_826:
        /*011c*/ 	.word	0x00003b30


	//----- nvinfo : EIATTR_MAX_THREADS
	.align		4
.L_827:
        /*0120*/ 	.byte	0x04, 0x05
        /*0122*/ 	.short	(.L_829 - .L_828)
.L_828:
        /*0124*/ 	.word	0x00000080
        /*0128*/ 	.word	0x00000001
        /*012c*/ 	.word	0x00000001


	//----- nvinfo : EIATTR_CRS_STACK_SIZE
	.align		4
.L_829:
        /*0130*/ 	.byte	0x04, 0x1e
        /*0132*/ 	.short	(.L_831 - .L_830)
.L_830:
        /*0134*/ 	.word	0x00000000


	//----- nvinfo : EIATTR_CBANK_PARAM_SIZE
	.align		4
.L_831:
        /*0138*/ 	.byte	0x03, 0x19
        /*013a*/ 	.short	0x0018


	//----- nvinfo : EIATTR_PARAM_CBANK
	.align		4
        /*013c*/ 	.byte	0x04, 0x0a
        /*013e*/ 	.short	(.L_833 - .L_832)
	.align		4
.L_832:
        /*0140*/ 	.word	index@(.nv.constant0._Z30router_gemm_kernel_bf16_outputI13__nv_bfloat16Li128ELi8ELi5ELi256ELi7168EEvPS0_PKT_S4_)
        /*0144*/ 	.short	0x0210
        /*0146*/ 	.short	0x0018


	//----- nvinfo : EIATTR_SW_WAR
	.align		4
.L_833:
        /*0148*/ 	.byte	0x04, 0x36
        /*014a*/ 	.short	(.L_835 - .L_834)
.L_834:
        /*014c*/ 	.word	0x00000008
.L_835:


//--------------------- .nv.info._Z30router_gemm_kernel_bf16_outputI13__nv_bfloat16Li128ELi8ELi4ELi256ELi7168EEvPS0_PKT_S4_ --------------------------
	.section	.nv.info._Z30router_gemm_kernel_bf16_outputI13__nv_bfloat16Li128ELi8ELi4ELi256ELi7168EEvPS0_PKT_S4_,"",@"SHT_CUDA_INFO"
	.sectionflags	@""
	.align	4


	//----- nvinfo : EIATTR_CUDA_API_VERSION
	.align		4
        /*0000*/ 	.byte	0x04, 0x37
        /*0002*/ 	.short	(.L_837 - .L_836)
.L_836:
        /*0004*/ 	.word	0x00000082


	//----- nvinfo : EIATTR_KPARAM_INFO
	.align		4
.L_837:
        /*0008*/ 	.byte	0x04, 0x17
        /*000a*/ 	.short	(.L_839 - .L_838)
.L_838:
        /*000c*/ 	.word	0x00000000
        /*0010*/ 	.short	0x0002
        /*0012*/ 	.short	0x0010
        /*0014*/ 	.byte	0x00, 0xf0, 0x21, 0x00


	//----- nvinfo : EIATTR_KPARAM_INFO
	.align		4
.L_839:
        /*0018*/ 	.byte	0x04, 0x17
        /*001a*/ 	.short	(.L_841 - .L_840)
.L_840:
        /*001c*/ 	.word	0x00000000
        /*0020*/ 	.short	0x0001
        /*0022*/ 	.short	0x0008
        /*0024*/ 	.byte	0x00, 0xf0, 0x21, 0x00


	//----- nvinfo : EIATTR_KPARAM_INFO
	.align		4
.L_841:
        /*0028*/ 	.byte	0x04, 0x17
        /*002a*/ 	.short	(.L_843 - .L_842)
.L_842:
        /*002c*/ 	.word	0x00000000
        /*0030*/ 	.short	0x0000
        /*0032*/ 	.short	0x0000
        /*0034*/ 	.byte	0x00, 0xf0, 0x21, 0x00


	//----- nvinfo : EIATTR_SPARSE_MMA_MASK
	.align		4
.L_843:
        /*0038*/ 	.byte	0x03, 0x50
        /*003a*/ 	.short	0x0000


	//----- nvinfo : EIATTR_MAXREG_COUNT
	.align		4
        /*003c*/ 	.byte	0x03, 0x1b
        /*003e*/ 	.short	0x00ff


	//----- nvinfo : EIATTR_NUM_BARRIERS
	.align		4
        /*0040*/ 	.byte	0x02, 0x4c
        /*0042*/ 	.byte	0x01
	.zero		1


	//----- nvinfo : EIATTR_MERCURY_ISA_VERSION
	.align		4
        /*0044*/ 	.byte	0x03, 0x5f
        /*0046*/ 	.short	0x0101


	//----- nvinfo : EIATTR_COOP_GROUP_MASK_REGIDS
	.align		4
        /*0048*/ 	.byte	0x04, 0x29
        /*004a*/ 	.short	(.L_845 - .L_844)


	//   ....[0]....
.L_844:
        /*004c*/ 	.word	0xffffffff


	//   ....[1]....
        /*0050*/ 	.word	0xffffffff


	//   ....[2]....
        /*0054*/ 	.word	0xffffffff


	//   ....[3]....
        /*0058*/ 	.word	0xffffffff


	//   ....[4]....
        /*005c*/ 	.word	0xffffffff


	//   ....[5]....
        /*0060*/ 	.word	0xffffffff


	//   ....[6]....
        /*0064*/ 	.word	0xffffffff


	//   ....[7]....
        /*0068*/ 	.word	0xffffffff


	//   ....[8]....
        /*006c*/ 	.word	0xffffffff


	//   ....[9]....
        /*0070*/ 	.word	0xffffffff


	//   ....[10]....
        /*0074*/ 	.word	0xffffffff


	//   ....[11]....
        /*0078*/ 	.word	0xffffffff


	//   ....[12]....
        /*007c*/ 	.word	0xffffffff


	//   ....[13]....
        /*0080*/ 	.word	0xffffffff


	//   ....[14]....
        /*0084*/ 	.word	0xffffffff


	//   ....[15]....
        /*0088*/ 	.word	0xffffffff


	//   ....[16]....
        /*008c*/ 	.word	0xffffffff


	//   ....[17]....
        /*0090*/ 	.word	0xffffffff


	//   ....[18]....
        /*0094*/ 	.word	0xffffffff


	//   ....[19]....
        /*0098*/ 	.word	0xffffffff


	//----- nvinfo : EIATTR_COOP_GROUP_INSTR_OFFSETS
	.align		4
.L_845:
        /*009c*/ 	.byte	0x04, 0x28
        /*009e*/ 	.short	(.L_847 - .L_846)


	//   ....[0]....
.L_846:
        /*00a0*/ 	.word	0x00002b60


	//   ....[1]....
        /*00a4*/ 	.word	0x00002b70


	//   ....[2]....
        /*00a8*/ 	.word	0x00002b80


	//   ....[3]....
        /*00ac*/ 	.word	0x00002b90


	//   ....[4]....
        /*00b0*/ 	.word	0x00002be0


	//   ....[5]....
        /*00b4*/ 	.word	0x00002bf0


	//   ....[6]....
        /*00b8*/ 	.word	0x00002c00


	//   ....[7]....
        /*00bc*/ 	.word	0x00002c10


	//   ....[8]....
        /*00c0*/ 	.word	0x00002c60


	//   ....[9]....
        /*00c4*/ 	.word	0x00002c70


	//   ....[10]....
        /*00c8*/ 	.word	0x00002c80


	//   ....[11]....
        /*00cc*/ 	.word	0x00002c90


	//   ....[12]....
        /*00d0*/ 	.word	0x00002ce0


	//   ....[13]....
        /*00d4*/ 	.word	0x00002cf0


	//   ....[14]....
        /*00d8*/ 	.word	0x00002d00


	//   ....[15]....
        /*00dc*/ 	.word	0x00002d10


	//   ....[16]....
        /*00e0*/ 	.word	0x00002d70


	//   ....[17]....
        /*00e4*/ 	.word	0x00002d80


	//   ....[18]....
        /*00e8*/ 	.word	0x00002d90


	//   ....[19]....
        /*00ec*/ 	.word	0x00002da0


	//----- nvinfo : EIATTR_EXIT_INSTR_OFFSETS
	.align		4
.L_847:
        /*00f0*/ 	.byte	0x04, 0x1c
        /*00f2*/ 	.short	(.L_849 - .L_848)


	//   ....[0]....
.L_848:
        /*00f4*/ 	.word	0x000030e0


	//----- nvinfo : EIATTR_MAX_THREADS
	.align		4
.L_849:
        /*00f8*/ 	.byte	0x04, 0x05
        /*00fa*/ 	.short	(.L_851 - .L_850)
.L_850:
        /*00fc*/ 	.word	0x00000080
        /*0100*/ 	.word	0x00000001
        /*0104*/ 	.word	0x00000001


	//----- nvinfo : EIATTR_CRS_STACK_SIZE
	.align		4
.L_851:
        /*0108*/ 	.byte	0x04, 0x1e
        /*010a*/ 	.short	(.L_853 - .L_852)
.L_852:
        /*010c*/ 	.word	0x00000000


	//----- nvinfo : EIATTR_CBANK_PARAM_SIZE
	.align		4
.L_853:
        /*0110*/ 	.byte	0x03, 0x19
        /*0112*/ 	.short	0x0018


	//----- nvinfo : EIATTR_PARAM_CBANK
	.align		4
        /*0114*/ 	.byte	0x04, 0x0a
        /*0116*/ 	.short	(.L_855 - .L_854)
	.align		4
.L_854:
        /*0118*/ 	.word	index@(.nv.constant0._Z30router_gemm_kernel_bf16_outputI13__nv_bfloat16Li128ELi8ELi4ELi256ELi7168EEvPS0_PKT_S4_)
        /*011c*/ 	.short	0x0210
        /*011e*/ 	.short	0x0018


	//----- nvinfo : EIATTR_SW_WAR
	.align		4
.L_855:
        /*0120*/ 	.byte	0x04, 0x36
        /*0122*/ 	.short	(.L_857 - .L_856)
.L_856:
        /*0124*/ 	.word	0x00000008
.L_857:


//--------------------- .nv.info._Z30router_gemm_kernel_bf16_outputI13__nv_bfloat16Li128ELi8ELi3ELi256ELi7168EEvPS0_PKT_S4_ --------------------------
	.section	.nv.info._Z30router_gemm_kernel_bf16_outputI13__nv_bfloat16Li128ELi8ELi3ELi256ELi7168EEvPS0_PKT_S4_,"",@"SHT_CUDA_INFO"
	.sectionflags	@""
	.align	4


	//----- nvinfo : EIATTR_CUDA_API_VERSION
	.align		4
        /*0000*/ 	.byte	0x04, 0x37
        /*0002*/ 	.short	(.L_859 - .L_858)
.L_858:
        /*0004*/ 	.word	0x00000082


	//----- nvinfo : EIATTR_KPARAM_INFO
	.align		4
.L_859:
        /*0008*/ 	.byte	0x04, 0x17
        /*000a*/ 	.short	(.L_861 - .L_860)
.L_860:
        /*000c*/ 	.word	0x00000000
        /*0010*/ 	.short	0x0002
        /*0012*/ 	.short	0x0010
        /*0014*/ 	.byte	0x00, 0xf0, 0x21, 0x00


	//----- nvinfo : EIATTR_KPARAM_INFO
	.align		4
.L_861:
        /*0018*/ 	.byte	0x04, 0x17
        /*001a*/ 	.short	(.L_863 - .L_862)
.L_862:
        /*001c*/ 	.word	0x00000000
        /*0020*/ 	.short	0x0001
        /*0022*/ 	.short	0x0008
        /*0024*/ 	.byte	0x00, 0xf0, 0x21, 0x00


	//----- nvinfo : EIATTR_KPARAM_INFO
	.align		4
.L_863:
        /*0028*/ 	.byte	0x04, 0x17
        /*002a*/ 	.short	(.L_865 - .L_864)
.L_864:
        /*002c*/ 	.word	0x00000000
        /*0030*/ 	.short	0x0000
        /*0032*/ 	.short	0x0000
        /*0034*/ 	.byte	0x00, 0xf0, 0x21, 0x00


	//----- nvinfo : EIATTR_SPARSE_MMA_MASK
	.align		4
.L_865:
        /*0038*/ 	.byte	0x03, 0x50
        /*003a*/ 	.short	0x0000


	//----- nvinfo : EIATTR_MAXREG_COUNT
	.align		4
        /*003c*/ 	.byte	0x03, 0x1b
        /*003e*/ 	.short	0x00ff


	//----- nvinfo : EIATTR_NUM_BARRIERS
	.align		4
        /*0040*/ 	.byte	0x02, 0x4c
        /*0042*/ 	.byte	0x01
	.zero		1


	//----- nvinfo : EIATTR_MERCURY_ISA_VERSION
	.align		4
        /*0044*/ 	.byte	0x03, 0x5f
        /*0046*/ 	.short	0x0101


	//----- nvinfo : EIATTR_COOP_GROUP_MASK_REGIDS
	.align		4
        /*0048*/ 	.byte	0x04, 0x29
        /*004a*/ 	.short	(.L_867 - .L_866)


	//   ....[0]....
.L_866:
        /*004c*/ 	.word	0xffffffff


	//   ....[1]....
        /*0050*/ 	.word	0xffffffff


	//   ....[2]....
        /*0054*/ 	.word	0xffffffff


	//   ....[3]....
        /*0058*/ 	.word	0xffffffff


	//   ....[4]....
        /*005c*/ 	.word	0xffffffff


	//   ....[5]....
        /*0060*/ 	.word	0xffffffff


	//   ....[6]....
        /*0064*/ 	.word	0xffffffff


	//   ....[7]....
        /*0068*/ 	.word	0xffffffff


	//   ....[8]....
        /*006c*/ 	.word	0xffffffff


	//   ....[9]....
        /*0070*/ 	.word	0xffffffff


	//   ....[10]....
        /*0074*/ 	.word	0xffffffff


	//   ....[11]....
        /*0078*/ 	.word	0xffffffff


	//   ....[12]....
        /*007c*/ 	.word	0xffffffff


	//   ....[13]....
        /*0080*/ 	.word	0xffffffff


	//   ....[14]....
        /*0084*/ 	.word	0xffffffff


	//----- nvinfo : EIATTR_COOP_GROUP_INSTR_OFFSETS
	.align		4
.L_867:
        /*0088*/ 	.byte	0x04, 0x28
        /*008a*/ 	.short	(.L_869 - .L_868)


	//   ....[0]....
.L_868:
        /*008c*/ 	.word	0x00002230


	//   ....[1]....
        /*0090*/ 	.word	0x00002240


	//   ....[2]....
        /*0094*/ 	.word	0x00002250


	//   ....[3]....
        /*0098*/ 	.word	0x00002290


	//   ....[4]....
        /*009c*/ 	.word	0x000022a0


	//   ....[5]....
        /*00a0*/ 	.word	0x000022b0


	//   ....[6]....
        /*00a4*/ 	.word	0x000022f0


	//   ....[7]....
        /*00a8*/ 	.word	0x00002300


	//   ....[8]....
        /*00ac*/ 	.word	0x00002310


	//   ....[9]....
        /*00b0*/ 	.word	0x00002350


	//   ....[10]....
        /*00b4*/ 	.word	0x00002360


	//   ....[11]....
        /*00b8*/ 	.word	0x00002370


	//   ....[12]....
        /*00bc*/ 	.word	0x000023c0


	//   ....[13]....
        /*00c0*/ 	.word	0x000023d0


	//   ....[14]....
        /*00c4*/ 	.word	0x000023e0


	//----- nvinfo : EIATTR_EXIT_INSTR_OFFSETS
	.align		4
.L_869:
        /*00c8*/ 	.byte	0x04, 0x1c
        /*00ca*/ 	.short	(.L_871 - .L_870)


	//   ....[0]....
.L_870:
        /*00cc*/ 	.word	0x00002690


	//----- nvinfo : EIATTR_MAX_THREADS
	.align		4
.L_871:
        /*00d0*/ 	.byte	0x04, 0x05
        /*00d2*/ 	.short	(.L_873 - .L_872)
.L_872:
        /*00d4*/ 	.word	0x00000080
        /*00d8*/ 	.word	0x00000001
        /*00dc*/ 	.word	0x00000001


	//----- nvinfo : EIATTR_CRS_STACK_SIZE
	.align		4
.L_873:
        /*00e0*/ 	.byte	0x04, 0x1e
        /*00e2*/ 	.short	(.L_875 - .L_874)
.L_874:
        /*00e4*/ 	.word	0x00000000


	//----- nvinfo : EIATTR_CBANK_PARAM_SIZE
	.align		4
.L_875:
        /*00e8*/ 	.byte	0x03, 0x19
        /*00ea*/ 	.short	0x0018


	//----- nvinfo : EIATTR_PARAM_CBANK
	.align		4
        /*00ec*/ 	.byte	0x04, 0x0a
        /*00ee*/ 	.short	(.L_877 - .L_876)
	.align		4
.L_876:
        /*00f0*/ 	.word	index@(.nv.constant0._Z30router_gemm_kernel_bf16_outputI13__nv_bfloat16Li128ELi8ELi3ELi256ELi7168EEvPS0_PKT_S4_)
        /*00f4*/ 	.short	0x0210
        /*00f6*/ 	.short	0x0018


	//----- nvinfo : EIATTR_SW_WAR
	.align		4
.L_877:
        /*00f8*/ 	.byte	0x04, 0x36
        /*00fa*/ 	.short	(.L_879 - .L_878)
.L_878:
        /*00fc*/ 	.word	0x00000008
.L_879:


//--------------------- .nv.info._Z30router_gemm_kernel_bf16_outputI13__nv_bfloat16Li128ELi8ELi2ELi256ELi7168EEvPS0_PKT_S4_ --------------------------
	.section	.nv.info._Z30router_gemm_kernel_bf16_outputI13__nv_bfloat16Li128ELi8ELi2ELi256ELi7168EEvPS0_PKT_S4_,"",@"SHT_CUDA_INFO"
	.sectionflags	@""
	.align	4


	//----- nvinfo : EIATTR_CUDA_API_VERSION
	.align		4
        /*0000*/ 	.byte	0x04, 0x37
        /*0002*/ 	.short	(.L_881 - .L_880)
.L_880:
        /*0004*/ 	.word	0x00000082


	//----- nvinfo : EIATTR_KPARAM_INFO
	.align		4
.L_881:
        /*0008*/ 	.byte	0x04, 0x17
        /*000a*/ 	.short	(.L_883 - .L_882)
.L_882:
        /*000c*/ 	.word	0x00000000
        /*0010*/ 	.short	0x0002
        /*0012*/ 	.short	0x0010
        /*0014*/ 	.byte	0x00, 0xf0, 0x21, 0x00


	//----- nvinfo : EIATTR_KPARAM_INFO
	.align		4
.L_883:
        /*0018*/ 	.byte	0x04, 0x17
        /*001a*/ 	.short	(.L_885 - .L_884)
.L_884:
        /*001c*/ 	.word	0x00000000
        /*0020*/ 	.short	0x0001
        /*0022*/ 	.short	0x0008
        /*0024*/ 	.byte	0x00, 0xf0, 0x21, 0x00


	//----- nvinfo : EIATTR_KPARAM_INFO
	.align		4
.L_885:
        /*0028*/ 	.byte	0x04, 0x17
        /*002a*/ 	.short	(.L_887 - .L_886)
.L_886:
        /*002c*/ 	.word	0x00000000
        /*0030*/ 	.short	0x0000
        /*0032*/ 	.short	0x0000
        /*0034*/ 	.byte	0x00, 0xf0, 0x21, 0x00


	//----- nvinfo : EIATTR_SPARSE_MMA_MASK
	.align		4
.L_887:
        /*0038*/ 	.byte	0x03, 0x50
        /*003a*/ 	.short	0x0000


	//----- nvinfo : EIATTR_MAXREG_COUNT
	.align		4
        /*003c*/ 	.byte	0x03, 0x1b
        /*003e*/ 	.short	0x00ff


	//----- nvinfo : EIATTR_NUM_BARRIERS
	.align		4
        /*0040*/ 	.byte	0x02, 0x4c
        /*0042*/ 	.byte	0x01
	.zero		1


	//----- nvinfo : EIATTR_MERCURY_ISA_VERSION
	.align		4
        /*0044*/ 	.byte	0x03, 0x5f
        /*0046*/ 	.short	0x0101


	//----- nvinfo : EIATTR_COOP_GROUP_MASK_REGIDS
	.align		4
        /*0048*/ 	.byte	0x04, 0x29
        /*004a*/ 	.short	(.L_889 - .L_888)


	//   ....[0]....
.L_888:
        /*004c*/ 	.word	0xffffffff


	//   ....[1]....
        /*0050*/ 	.word	0xffffffff


	//   ....[2]....
        /*0054*/ 	.word	0xffffffff


	//   ....[3]....
        /*0058*/ 	.word	0xffffffff


	//   ....[4]....
        /*005c*/ 	.word	0xffffffff


	//   ....[5]....
        /*0060*/ 	.word	0xffffffff


	//   ....[6]....
        /*0064*/ 	.word	0xffffffff


	//   ....[7]....
        /*0068*/ 	.word	0xffffffff


	//   ....[8]....
        /*006c*/ 	.word	0xffffffff


	//   ....[9]....
        /*0070*/ 	.word	0xffffffff


	//----- nvinfo : EIATTR_COOP_GROUP_INSTR_OFFSETS
	.align		4
.L_889:
        /*0074*/ 	.byte	0x04, 0x28
        /*0076*/ 	.short	(.L_891 - .L_890)


	//   ....[0]....
.L_890:
        /*0078*/ 	.word	0x00001900


	//   ....[1]....
        /*007c*/ 	.word	0x00001910


	//   ....[2]....
        /*0080*/ 	.word	0x00001940


	//   ....[3]....
        /*0084*/ 	.word	0x00001950


	//   ....[4]....
        /*0088*/ 	.word	0x00001980


	//   ....[5]....
        /*008c*/ 	.word	0x00001990


	//   ....[6]....
        /*0090*/ 	.word	0x000019c0


	//   ....[7]....
        /*0094*/ 	.word	0x000019d0


	//   ....[8]....
        /*0098*/ 	.word	0x00001a20


	//   ....[9]....
        /*009c*/ 	.word	0x00001a30


	//----- nvinfo : EIATTR_EXIT_INSTR_OFFSETS
	.align		4
.L_891:
        /*00a0*/ 	.byte	0x04, 0x1c
        /*00a2*/ 	.short	(.L_893 - .L_892)


	//   ....[0]....
.L_892:
        /*00a4*/ 	.word	0x00001c40


	//----- nvinfo : EIATTR_MAX_THREADS
	.align		4
.L_893:
        /*00a8*/ 	.byte	0x04, 0x05
        /*00aa*/ 	.short	(.L_895 - .L_894)
.L_894:
        /*00ac*/ 	.word	0x00000080
        /*00b0*/ 	.word	0x00000001
        /*00b4*/ 	.word	0x00000001


	//----- nvinfo : EIATTR_CRS_STACK_SIZE
	.align		4
.L_895:
        /*00b8*/ 	.byte	0x04, 0x1e
        /*00ba*/ 	.short	(.L_897 - .L_896)
.L_896:
        /*00bc*/ 	.word	0x00000000


	//----- nvinfo : EIATTR_CBANK_PARAM_SIZE
	.align		4
.L_897:
        /*00c0*/ 	.byte	0x03, 0x19
        /*00c2*/ 	.short	0x0018


	//----- nvinfo : EIATTR_PARAM_CBANK
	.align		4
        /*00c4*/ 	.byte	0x04, 0x0a
        /*00c6*/ 	.short	(.L_899 - .L_898)
	.align		4
.L_898:
        /*00c8*/ 	.word	index@(.nv.constant0._Z30router_gemm_kernel_bf16_outputI13__nv_bfloat16Li128ELi8ELi2ELi256ELi7168EEvPS0_PKT_S4_)
        /*00cc*/ 	.short	0x0210
        /*00ce*/ 	.short	0x0018


	//----- nvinfo : EIATTR_SW_WAR
	.align		4
.L_899:
        /*00d0*/ 	.byte	0x04, 0x36
        /*00d2*/ 	.short	(.L_901 - .L_900)
.L_900:
        /*00d4*/ 	.word	0x00000008
.L_901:


//--------------------- .nv.info._Z30router_gemm_kernel_bf16_outputI13__nv_bfloat16Li128ELi8ELi1ELi256ELi7168EEvPS0_PKT_S4_ --------------------------
	.section	.nv.info._Z30router_gemm_kernel_bf16_outputI13__nv_bfloat16Li128ELi8ELi1ELi256ELi7168EEvPS0_PKT_S4_,"",@"SHT_CUDA_INFO"
	.sectionflags	@""
	.align	4


	//----- nvinfo : EIATTR_CUDA_API_VERSION
	.align		4
        /*0000*/ 	.byte	0x04, 0x37
        /*0002*/ 	.short	(.L_903 - .L_902)
.L_902:
        /*0004*/ 	.word	0x00000082


	//----- nvinfo : EIATTR_KPARAM_INFO
	.align		4
.L_903:
        /*0008*/ 	.byte	0x04, 0x17
        /*000a*/ 	.short	(.L_905 - .L_904)
.L_904:
        /*000c*/ 	.word	0x00000000
        /*0010*/ 	.short	0x0002
        /*0012*/ 	.short	0x0010
        /*0014*/ 	.byte	0x00, 0xf0, 0x21, 0x00


	//----- nvinfo : EIATTR_KPARAM_INFO
	.align		4
.L_905:
        /*0018*/ 	.byte	0x04, 0x17
        /*001a*/ 	.short	(.L_907 - .L_906)
.L_906:
        /*001c*/ 	.word	0x00000000
        /*0020*/ 	.short	0x0001
        /*0022*/ 	.short	0x0008
        /*0024*/ 	.byte	0x00, 0xf0, 0x21, 0x00


	//----- nvinfo : EIATTR_KPARAM_INFO
	.align		4
.L_907:
        /*0028*/ 	.byte	0x04, 0x17
        /*002a*/ 	.short	(.L_909 - .L_908)
.L_908:
        /*002c*/ 	.word	0x00000000
        /*0030*/ 	.short	0x0000
        /*0032*/ 	.short	0x0000
        /*0034*/ 	.byte	0x00, 0xf0, 0x21, 0x00


	//----- nvinfo : EIATTR_SPARSE_MMA_MASK
	.align		4
.L_909:
        /*0038*/ 	.byte	0x03, 0x50
        /*003a*/ 	.short	0x0000


	//----- nvinfo : EIATTR_MAXREG_COUNT
	.align		4
        /*003c*/ 	.byte	0x03, 0x1b
        /*003e*/ 	.short	0x00ff


	//----- nvinfo : EIATTR_NUM_BARRIERS
	.align		4
        /*0040*/ 	.byte	0x02, 0x4c
        /*0042*/ 	.byte	0x01
	.zero		1


	//----- nvinfo : EIATTR_MERCURY_ISA_VERSION
	.align		4
        /*0044*/ 	.byte	0x03, 0x5f
        /*0046*/ 	.short	0x0101


	//----- nvinfo : EIATTR_COOP_GROUP_MASK_REGIDS
	.align		4
        /*0048*/ 	.byte	0x04, 0x29
        /*004a*/ 	.short	(.L_911 - .L_910)


	//   ....[0]....
.L_910:
        /*004c*/ 	.word	0xffffffff


	//   ....[1]....
        /*0050*/ 	.word	0xffffffff


	//   ....[2]....
        /*0054*/ 	.word	0xffffffff


	//   ....[3]....
        /*0058*/ 	.word	0xffffffff


	//   ....[4]....
        /*005c*/ 	.word	0xffffffff


	//----- nvinfo : EIATTR_COOP_GROUP_INSTR_OFFSETS
	.align		4
.L_911:
        /*0060*/ 	.byte	0x04, 0x28
        /*0062*/ 	.short	(.L_913 - .L_912)


	//   ....[0]....
.L_912:
        /*0064*/ 	.word	0x00000fd0


	//   ....[1]....
        /*0068*/ 	.word	0x00000ff0


	//   ....[2]....
        /*006c*/ 	.word	0x00001010


	//   ....[3]....
        /*0070*/ 	.word	0x00001040


	//   ....[4]....
        /*0074*/ 	.word	0x00001070


	//----- nvinfo : EIATTR_EXIT_INSTR_OFFSETS
	.align		4
.L_913:
        /*0078*/ 	.byte	0x04, 0x1c
        /*007a*/ 	.short	(.L_915 - .L_914)


	//   ....[0]....
.L_914:
        /*007c*/ 	.word	0x00001250


	//----- nvinfo : EIATTR_MAX_THREADS
	.align		4
.L_915:
        /*0080*/ 	.byte	0x04, 0x05
        /*0082*/ 	.short	(.L_917 - .L_916)
.L_916:
        /*0084*/ 	.word	0x00000080
        /*0088*/ 	.word	0x00000001
        /*008c*/ 	.word	0x00000001


	//----- nvinfo : EIATTR_CRS_STACK_SIZE
	.align		4
.L_917:
        /*0090*/ 	.byte	0x04, 0x1e
        /*0092*/ 	.short	(.L_919 - .L_918)
.L_918:
        /*0094*/ 	.word	0x00000000


	//----- nvinfo : EIATTR_CBANK_PARAM_SIZE
	.align		4
.L_919:
        /*0098*/ 	.byte	0x03, 0x19
        /*009a*/ 	.short	0x0018


	//----- nvinfo : EIATTR_PARAM_CBANK
	.align		4
        /*009c*/ 	.byte	0x04, 0x0a
        /*009e*/ 	.short	(.L_921 - .L_920)
	.align		4
.L_920:
        /*00a0*/ 	.word	index@(.nv.constant0._Z30router_gemm_kernel_bf16_outputI13__nv_bfloat16Li128ELi8ELi1ELi256ELi7168EEvPS0_PKT_S4_)
        /*00a4*/ 	.short	0x0210
        /*00a6*/ 	.short	0x0018


	//----- nvinfo : EIATTR_SW_WAR
	.align		4
.L_921:
        /*00a8*/ 	.byte	0x04, 0x36
        /*00aa*/ 	.short	(.L_923 - .L_922)
.L_922:
        /*00ac*/ 	.word	0x00000008
.L_923:


//--------------------- .nv.callgraph             --------------------------
	.section	.nv.callgraph,"",@"SHT_CUDA_CALLGRAPH"
	.align	4
	.sectionentsize	8
	.align		4
        /*0000*/ 	.word	0x00000000
	.align		4
        /*0004*/ 	.word	0xffffffff
	.align		4
        /*0008*/ 	.word	0x00000000
	.align		4
        /*000c*/ 	.word	0xfffffffe
	.align		4
        /*0010*/ 	.word	0x00000000
	.align		4
        /*0014*/ 	.word	0xfffffffd
	.align		4
        /*0018*/ 	.word	0x00000000
	.align		4
        /*001c*/ 	.word	0xfffffffc


//--------------------- .nv.constant4             --------------------------
	.section	.nv.constant4,"a",@progbits
	.align	8
	.align		8
.nv.constant4:
        /*0000*/ 	.dword	_ZN64_INTERNAL_f6dee865_28_dsv3_router_gemm_bf16_out_cu_e5f455ae_31564cuda3std3__45__cpo5beginE
	.align		8
        /*0008*/ 	.dword	_ZN64_INTERNAL_f6dee865_28_dsv3_router_gemm_bf16_out_cu_e5f455ae_31564cuda3std3__45__cpo3endE
	.align		8
        /*0010*/ 	.dword	_ZN64_INTERNAL_f6dee865_28_dsv3_router_gemm_bf16_out_cu_e5f455ae_31564cuda3std3__45__cpo6cbeginE
	.align		8
        /*0018*/ 	.dword	_ZN64_INTERNAL_f6dee865_28_dsv3_router_gemm_bf16_out_cu_e5f455ae_31564cuda3std3__45__cpo4cendE
	.align		8
        /*0020*/ 	.dword	_ZN64_INTERNAL_f6dee865_28_dsv3_router_gemm_bf16_out_cu_e5f455ae_31564cuda3std3__45__cpo6rbeginE
	.align		8
        /*0028*/ 	.dword	_ZN64_INTERNAL_f6dee865_28_dsv3_router_gemm_bf16_out_cu_e5f455ae_31564cuda3std3__45__cpo4rendE
	.align		8
        /*0030*/ 	.dword	_ZN64_INTERNAL_f6dee865_28_dsv3_router_gemm_bf16_out_cu_e5f455ae_31564cuda3std3__45__cpo7crbeginE
	.align		8
        /*0038*/ 	.dword	_ZN64_INTERNAL_f6dee865_28_dsv3_router_gemm_bf16_out_cu_e5f455ae_31564cuda3std3__45__cpo5crendE
	.align		8
        /*0040*/ 	.dword	_ZN64_INTERNAL_f6dee865_28_dsv3_router_gemm_bf16_out_cu_e5f455ae_31564cuda3std3__466_GLOBAL__N__f6dee865_28_dsv3_router_gemm_bf16_out_cu_e5f455ae_31566ignoreE
	.align		8
        /*0048*/ 	.dword	_ZN64_INTERNAL_f6dee865_28_dsv3_router_gemm_bf16_out_cu_e5f455ae_31564cuda3std3__419piecewise_constructE
	.align		8
        /*0050*/ 	.dword	_ZN64_INTERNAL_f6dee865_28_dsv3_router_gemm_bf16_out_cu_e5f455ae_31564cuda3std3__48in_placeE
	.align		8
        /*0058*/ 	.dword	_ZN64_INTERNAL_f6dee865_28_dsv3_router_gemm_bf16_out_cu_e5f455ae_31564cuda3std3__420unreachable_sentinelE
	.align		8
        /*0060*/ 	.dword	_ZN64_INTERNAL_f6dee865_28_dsv3_router_gemm_bf16_out_cu_e5f455ae_31564cuda3std6ranges3__45__cpo4swapE
	.align		8
        /*0068*/ 	.dword	_ZN64_INTERNAL_f6dee865_28_dsv3_router_gemm_bf16_out_cu_e5f455ae_31564cuda3std6ranges3__45__cpo9iter_moveE
	.align		8
        /*0070*/ 	.dword	_ZN64_INTERNAL_f6dee865_28_dsv3_router_gemm_bf16_out_cu_e5f455ae_31564cuda3std6ranges3__45__cpo5beginE
	.align		8
        /*0078*/ 	.dword	_ZN64_INTERNAL_f6dee865_28_dsv3_router_gemm_bf16_out_cu_e5f455ae_31564cuda3std6ranges3__45__cpo3endE
	.align		8
        /*0080*/ 	.dword	_ZN64_INTERNAL_f6dee865_28_dsv3_router_gemm_bf16_out_cu_e5f455ae_31564cuda3std6ranges3__45__cpo6cbeginE
	.align		8
        /*0088*/ 	.dword	_ZN64_INTERNAL_f6dee865_28_dsv3_router_gemm_bf16_out_cu_e5f455ae_31564cuda3std6ranges3__45__cpo4cendE
	.align		8
        /*0090*/ 	.dword	_ZN64_INTERNAL_f6dee865_28_dsv3_router_gemm_bf16_out_cu_e5f455ae_31564cuda3std6ranges3__45__cpo7advanceE
	.align		8
        /*0098*/ 	.dword	_ZN64_INTERNAL_f6dee865_28_dsv3_router_gemm_bf16_out_cu_e5f455ae_31564cuda3std6ranges3__45__cpo9iter_swapE
	.align		8
        /*00a0*/ 	.dword	_ZN64_INTERNAL_f6dee865_28_dsv3_router_gemm_bf16_out_cu_e5f455ae_31564cuda3std6ranges3__45__cpo4nextE
	.align		8
        /*00a8*/ 	.dword	_ZN64_INTERNAL_f6dee865_28_dsv3_router_gemm_bf16_out_cu_e5f455ae_31564cuda3std6ranges3__45__cpo4prevE
	.align		8
        /*00b0*/ 	.dword	_ZN64_INTERNAL_f6dee865_28_dsv3_router_gemm_bf16_out_cu_e5f455ae_31564cuda3std6ranges3__45__cpo4dataE
	.align		8
        /*00b8*/ 	.dword	_ZN64_INTERNAL_f6dee865_28_dsv3_router_gemm_bf16_out_cu_e5f455ae_31564cuda3std6ranges3__45__cpo5cdataE
	.align		8
        /*00c0*/ 	.dword	_ZN64_INTERNAL_f6dee865_28_dsv3_router_gemm_bf16_out_cu_e5f455ae_31564cuda3std6ranges3__45__cpo4sizeE
	.align		8
        /*00c8*/ 	.dword	_ZN64_INTERNAL_f6dee865_28_dsv3_router_gemm_bf16_out_cu_e5f455ae_31564cuda3std6ranges3__45__cpo5ssizeE
	.align		8
        /*00d0*/ 	.dword	_ZN64_INTERNAL_f6dee865_28_dsv3_router_gemm_bf16_out_cu_e5f455ae_31564cuda3std6ranges3__45__cpo8distanceE
	.align		8
        /*00d8*/ 	.dword	_ZN64_INTERNAL_f6dee865_28_dsv3_router_gemm_bf16_out_cu_e5f455ae_31566thrust23THRUST_300001_SM_900_NS6system6detail10sequential3seqE


//--------------------- .text._Z30router_gemm_kernel_bf16_outputI13__nv_bfloat16Li128ELi8ELi16ELi384ELi7168EEvPS0_PKT_S4_ --------------------------
	.section	.text._Z30router_gemm_kernel_bf16_outputI13__nv_bfloat16Li128ELi8ELi16ELi384ELi7168EEvPS0_PKT_S4_,"ax",@progbits
	.align	128
        .global         _Z30router_gemm_kernel_bf16_outputI13__nv_bfloat16Li128ELi8ELi16ELi384ELi7168EEvPS0_PKT_S4_
        .type           _Z30router_gemm_kernel_bf16_outputI13__nv_bfloat16Li128ELi8ELi16ELi384ELi7168EEvPS0_PKT_S4_,@function
        .size           _Z30router_gemm_kernel_bf16_outputI13__nv_bfloat16Li128ELi8ELi16ELi384ELi7168EEvPS0_PKT_S4_,(.L_x_100 - _Z30router_gemm_kernel_bf16_outputI13__nv_bfloat16Li128ELi8ELi16ELi384ELi7168EEvPS0_PKT_S4_)
        .other          _Z30router_gemm_kernel_bf16_outputI13__nv_bfloat16Li128ELi8ELi16ELi384ELi7168EEvPS0_PKT_S4_,@"STO_CUDA_ENTRY STV_DEFAULT"
_Z30router_gemm_kernel_bf16_outputI13__nv_bfloat16Li128ELi8ELi16ELi384ELi7168EEvPS0_PKT_S4_:
.text._Z30router_gemm_kernel_bf16_outputI13__nv_bfloat16Li128ELi8ELi16ELi384ELi7168EEvPS0_PKT_S4_:
[----:B------:R-:W-:Y:S01]  /*0000*/  LDC R1, c[0x0][0x28] ;  /* 0x00000a00ff017b82 */ /* 0x000fe20000000800 */
[----:B------:R-:W0:Y:S07]  /*0010*/  S2R R0, SR_CTAID.X ;  /* 0x0000000000007919 */ /* 0x000e2e0000002500 */
[----:B------:R-:W1:Y:S01]  /*0020*/  LDC.64 R100, c[0x0][0x218] ;  /* 0x00008600ff647b82 */ /* 0x000e620000000a00 */
[----:B------:R-:W-:Y:S01]  /*0030*/  ULDC.64 UR4, c[0x0][0x220] ;  /* 0x0000880000047ab9 */ /* 0x000fe20000000a00 */
[----:B------:R-:W-:Y:S01]  /*0040*/  ULDC.64 UR6, c[0x0][0x208] ;  /* 0x0000820000067ab9 */ /* 0x000fe20000000a00 */
[----:B------:R-:W2:Y:S01]  /*0050*/  S2R R2, SR_TID.X ;  /* 0x0000000000027919 */ /* 0x000ea20000002100 */
[----:B------:R-:W-:Y:S01]  /*0060*/  ACQBULK ;  /* 0x000000000000782e */ /* 0x000fe20000000000 */
[----:B0-----:R-:W-:Y:S01]  /*0070*/  IMAD R4, R0, 0x1c00, RZ ;  /* 0x00001c0000047824 */ /* 0x001fe200078e02ff */
[----:B--2---:R-:W-:-:S04]  /*0080*/  SHF.L.U32 R3, R2, 0x3, RZ ;  /* 0x0000000302037819 */ /* 0x004fc800000006ff */
[----:B------:R-:W-:Y:S01]  /*0090*/  SHF.R.S32.HI R5, RZ, 0x1f, R3 ;  /* 0x0000001fff057819 */ /* 0x000fe20000011403 */
[C---:B-1----:R-:W-:Y:S01]  /*00a0*/  IMAD.WIDE R100, R3.reuse, 0x2, R100 ;  /* 0x0000000203647825 */ /* 0x042fe200078e0264 */
[----:B------:R-:W-:-:S04]  /*00b0*/  IADD3 R6, P0, R3, R4, RZ ;  /* 0x0000000403067210 */ /* 0x000fc80007f1e0ff */
[----:B------:R-:W-:Y:S01]  /*00c0*/  LEA.HI.X.SX32 R5, R4, R5, 0x1, P0 ;  /* 0x0000000504057211 */ /* 0x000fe200000f0eff */
[----:B------:R-:W2:Y:S01]  /*00d0*/  LDG.E.128 R12, desc[UR6][R100.64] ;  /* 0x00000006640c7981 */ /* 0x000ea2000c1e1d00 */
[----:B------:R-:W-:-:S03]  /*00e0*/  LEA R102, P0, R6, UR4, 0x1 ;  /* 0x0000000406667c11 */ /* 0x000fc6000f8008ff */
[----:B------:R-:W3:Y:S01]  /*00f0*/  LDG.E.128 R68, desc[UR6][R100.64+0x3800] ;  /* 0x0038000664447981 */ /* 0x000ee2000c1e1d00 */
[----:B------:R-:W-:-:S03]  /*0100*/  LEA.HI.X R103, R6, UR5, R5, 0x1, P0 ;  /* 0x0000000506677c11 */ /* 0x000fc600080f0c05 */
[----:B------:R-:W4:Y:S04]  /*0110*/  LDG.E.128 R64, desc[UR6][R100.64+0x7000] ;  /* 0x0070000664407981 */ /* 0x000f28000c1e1d00 */
[----:B------:R-:W5:Y:S04]  /*0120*/  LDG.E.128 R36, desc[UR6][R102.64] ;  /* 0x0000000666247981 */ /* 0x000f68000c1e1d00 */
[----:B------:R-:W4:Y:S04]  /*0130*/  LDG.E.128 R52, desc[UR6][R100.64+0xa800] ;  /* 0x00a8000664347981 */ /* 0x000f28000c1e1d00 */
        /* <DEDUP_REMOVED lines=11> */
[----:B------:R-:W4:Y:S01]  /*01f0*/  LDG.E.128 R84, desc[UR6][R102.64+0x800] ;  /* 0x0008000666547981 */ /* 0x000f22000c1e1d00 */
[----:B--2---:R-:W-:-:S02]  /*0200*/  PRMT R3, R12, 0x7632, R3 ;  /* 0x000076320c037816 */ /* 0x004fc40000000003 */
[----:B------:R-:W-:-:S03]  /*0210*/  SHF.L.U32 R12, R12, 0x10, RZ ;  /* 0x000000100c0c7819 */ /* 0x000fc600000006ff */
[----:B------:R-:W-:Y:S01]  /*0220*/  IMAD.U32 R3, R3, 0x10000, RZ ;  /* 0x0001000003037824 */ /* 0x000fe200078e00ff */
[C---:B-----5:R-:W-:Y:S02]  /*0230*/  PRMT R80, R36.reuse, 0x7632, R80 ;  /* 0x0000763224507816 */ /* 0x060fe40000000050 */
[----:B------:R-:W-:Y:S02]  /*0240*/  SHF.L.U32 R81, R36, 0x10, RZ ;  /* 0x0000001024517819 */ /* 0x000fe400000006ff */
[----:B------:R-:W-:-:S03]  /*0250*/  SHF.L.U32 R80, R80, 0x10, RZ ;  /* 0x0000001050507819 */ /* 0x000fc600000006ff */
[----:B------:R-:W-:Y:S01]  /*0260*/  FFMA.FTZ R5, R81, R12, RZ ;  /* 0x0000000c51057223 */ /* 0x000fe200000100ff */
[----:B------:R-:W-:Y:S02]  /*0270*/  SHF.L.U32 R6, R13, 0x10, RZ ;  /* 0x000000100d067819 */ /* 0x000fe400000006ff */
[----:B------:R-:W-:Y:S01]  /*0280*/  SHF.L.U32 R75, R37, 0x10, RZ ;  /* 0x00000010254b7819 */ /* 0x000fe200000006ff */
[----:B------:R-:W-:Y:S01]  /*0290*/  FFMA.FTZ R12, R80, R3, R5 ;  /* 0x00000003500c7223 */ /* 0x000fe20000010005 */
[----:B------:R-:W-:Y:S02]  /*02a0*/  PRMT R4, R13, 0x7632, R4 ;  /* 0x000076320d047816 */ /* 0x000fe40000000004 */
[----:B------:R-:W-:Y:S01]  /*02b0*/  PRMT R74, R37, 0x7632, R74 ;  /* 0x00007632254a7816 */ /* 0x000fe2000000004a */
[----:B------:R-:W-:Y:S02]  /*02c0*/  FFMA.FTZ R5, R75, R6, R12 ;  /* 0x000000064b057223 */ /* 0x000fe4000001000c */
[----:B------:R-:W-:Y:S01]  /*02d0*/  IMAD.U32 R3, R4, 0x10000, RZ ;  /* 0x0001000004037824 */ /* 0x000fe200078e00ff */
[----:B------:R-:W-:-:S02]  /*02e0*/  SHF.L.U32 R74, R74, 0x10, RZ ;  /* 0x000000104a4a7819 */ /* 0x000fc400000006ff */
[----:B------:R-:W-:-:S03]  /*02f0*/  PRMT R12, R14, 0x7632, R12 ;  /* 0x000076320e0c7816 */ /* 0x000fc6000000000c */
[----:B------:R-:W-:Y:S01]  /*0300*/  FFMA.FTZ R73, R74, R3, R5 ;  /* 0x000000034a497223 */ /* 0x000fe20000010005 */
[----:B------:R-:W-:Y:S01]  /*0310*/  SHF.L.U32 R13, R14, 0x10, RZ ;  /* 0x000000100e0d7819 */ /* 0x000fe200000006ff */
[----:B------:R-:W2:Y:S01]  /*0320*/  LDG.E.128 R4, desc[UR6][R100.64+0x34800] ;  /* 0x0348000664047981 */ /* 0x000ea2000c1e1d00 */
[C---:B------:R-:W-:Y:S02]  /*0330*/  PRMT R3, R38.reuse, 0x7632, R3 ;  /* 0x0000763226037816 */ /* 0x040fe40000000003 */
[----:B------:R-:W-:Y:S02]  /*0340*/  SHF.L.U32 R72, R38, 0x10, RZ ;  /* 0x0000001026487819 */ /* 0x000fe400000006ff */
[C---:B---3--:R-:W-:Y:S01]  /*0350*/  PRMT R14, R68.reuse, 0x7632, R14 ;  /* 0x00007632440e7816 */ /* 0x048fe2000000000e */
[----:B------:R-:W-:Y:S01]  /*0360*/  IMAD.U32 R68, R68, 0x10000, RZ ;  /* 0x0001000044447824 */ /* 0x000fe200078e00ff */
[----:B------:R-:W-:Y:S01]  /*0370*/  SHF.L.U32 R37, R12, 0x10, RZ ;  /* 0x000000100c257819 */ /* 0x000fe200000006ff */
[----:B------:R-:W-:Y:S01]  /*0380*/  FFMA.FTZ R13, R72, R13, R73 ;  /* 0x0000000d480d7223 */ /* 0x000fe20000010049 */
[----:B------:R-:W-:Y:S01]  /*0390*/  SHF.L.U32 R38, R3, 0x10, RZ ;  /* 0x0000001003267819 */ /* 0x000fe200000006ff */
[----:B------:R-:W-:Y:S01]  /*03a0*/  FFMA.FTZ R73, R81, R68, RZ ;  /* 0x0000004451497223 */ /* 0x000fe200000100ff */
[----:B------:R-:W-:Y:S01]  /*03b0*/  SHF.L.U32 R3, R14, 0x10, RZ ;  /* 0x000000100e037819 */ /* 0x000fe200000006ff */
[C---:B------:R-:W-:Y:S01]  /*03c0*/  IMAD.U32 R14, R69.reuse, 0x10000, RZ ;  /* 0x00010000450e7824 */ /* 0x040fe200078e00ff */
[----:B------:R-:W-:Y:S01]  /*03d0*/  PRMT R12, R69, 0x7632, R12 ;  /* 0x00007632450c7816 */ /* 0x000fe2000000000c */
[----:B------:R-:W-:Y:S01]  /*03e0*/  FFMA.FTZ R37, R38, R37, R13 ;  /* 0x0000002526257223 */ /* 0x000fe2000001000d */
[----:B------:R-:W-:Y:S01]  /*03f0*/  SHF.L.U32 R13, R15, 0x10, RZ ;  /* 0x000000100f0d7819 */ /* 0x000fe200000006ff */
[----:B------:R-:W-:Y:S01]  /*0400*/  FFMA.FTZ R68, R80, R3, R73 ;  /* 0x0000000350447223 */ /* 0x000fe20000010049 */
[----:B------:R-:W-:-:S02]  /*0410*/  SHF.L.U32 R36, R39, 0x10, RZ ;  /* 0x0000001027247819 */ /* 0x000fc400000006ff */
[----:B------:R-:W-:Y:S01]  /*0420*/  SHF.L.U32 R69, R12, 0x10, RZ ;  /* 0x000000100c457819 */ /* 0x000fe200000006ff */
[----:B------:R-:W-:Y:S01]  /*0430*/  FFMA.FTZ R73, R75, R14, R68 ;  /* 0x0000000e4b497223 */ /* 0x000fe20000010044 */
[----:B------:R-:W-:Y:S01]  /*0440*/  PRMT R3, R15, 0x7632, R3 ;  /* 0x000076320f037816 */ /* 0x000fe20000000003 */
[----:B------:R-:W-:Y:S02]  /*0450*/  FFMA.FTZ R68, R36, R13, R37 ;  /* 0x0000000d24447223 */ /* 0x000fe40000010025 */
[----:B------:R-:W3:Y:S01]  /*0460*/  LDG.E.128 R12, desc[UR6][R100.64+0x800] ;  /* 0x00080006640c7981 */ /* 0x000ee2000c1e1d00 */
[----:B------:R-:W-:Y:S01]  /*0470*/  PRMT R93, R39, 0x7632, R93 ;  /* 0x00007632275d7816 */ /* 0x000fe2000000005d */
[C---:B------:R-:W-:Y:S01]  /*0480*/  IMAD.U32 R39, R70.reuse, 0x10000, RZ ;  /* 0x0001000046277824 */ /* 0x040fe200078e00ff */
[----:B------:R-:W-:Y:S01]  /*0490*/  PRMT R37, R70, 0x7632, R37 ;  /* 0x0000763246257816 */ /* 0x000fe20000000025 */
[----:B------:R-:W-:Y:S01]  /*04a0*/  FFMA.FTZ R69, R74, R69, R73 ;  /* 0x000000454a457223 */ /* 0x000fe20000010049 */
[----:B----4-:R-:W-:-:S02]  /*04b0*/  PRMT R70, R64, 0x7632, R70 ;  /* 0x0000763240467816 */ /* 0x010fc40000000046 */
[----:B------:R-:W-:Y:S01]  /*04c0*/  SHF.L.U32 R76, R64, 0x10, RZ ;  /* 0x00000010404c7819 */ /* 0x000fe200000006ff */
[----:B------:R-:W-:Y:S01]  /*04d0*/  FFMA.FTZ R39, R72, R39, R69 ;  /* 0x0000002748277223 */ /* 0x000fe20000010045 */
[----:B------:R-:W-:Y:S02]  /*04e0*/  SHF.L.U32 R64, R3, 0x10, RZ ;  /* 0x0000001003407819 */ /* 0x000fe400000006ff */
[----:B------:R-:W-:Y:S01]  /*04f0*/  SHF.L.U32 R93, R93, 0x10, RZ ;  /* 0x000000105d5d7819 */ /* 0x000fe200000006ff */
[----:B------:R-:W-:Y:S01]  /*0500*/  FFMA.FTZ R69, R81, R76, RZ ;  /* 0x0000004c51457223 */ /* 0x000fe200000100ff */
[----:B------:R-:W-:-:S03]  /*0510*/  SHF.L.U32 R3, R70, 0x10, RZ ;  /* 0x0000001046037819 */ /* 0x000fc600000006ff */
[----:B------:R-:W-:Y:S02]  /*0520*/  FFMA.FTZ R73, R93, R64, R68 ;  /* 0x000000405d497223 */ /* 0x000fe40000010044 */
[--C-:B------:R-:W-:Y:S01]  /*0530*/  FFMA.FTZ R68, R80, R3, R69.reuse ;  /* 0x0000000350447223 */ /* 0x100fe20000010045 */
[C---:B------:R-:W-:Y:S01]  /*0540*/  PRMT R69, R52.reuse, 0x7632, R69 ;  /* 0x0000763234457816 */ /* 0x040fe20000000045 */
[----:B------:R-:W-:Y:S01]  /*0550*/  IMAD.U32 R37, R37, 0x10000, RZ ;  /* 0x0001000025257824 */ /* 0x000fe200078e00ff */
[----:B------:R-:W-:Y:S02]  /*0560*/  SHF.L.U32 R52, R52, 0x10, RZ ;  /* 0x0000001034347819 */ /* 0x000fe400000006ff */
[----:B------:R-:W-:Y:S01]  /*0570*/  SHF.L.U32 R64, R65, 0x10, RZ ;  /* 0x0000001041407819 */ /* 0x000fe200000006ff */
[----:B------:R-:W-:Y:S01]  /*0580*/  FFMA.FTZ R37, R38, R37, R39 ;  /* 0x0000002526257223 */ /* 0x000fe20000010027 */
[----:B------:R-:W-:Y:S01]  /*0590*/  SHF.L.U32 R69, R69, 0x10, RZ ;  /* 0x0000001045457819 */ /* 0x000fe200000006ff */
[----:B------:R-:W-:Y:S01]  /*05a0*/  FFMA.FTZ R77, R81, R52, RZ ;  /* 0x00000034514d7223 */ /* 0x000fe200000100ff */
[----:B------:R-:W-:Y:S01]  /*05b0*/  PRMT R65, R65, 0x7632, R65 ;  /* 0x0000763241417816 */ /* 0x000fe20000000041 */
[----:B------:R-:W-:Y:S01]  /*05c0*/  FFMA.FTZ R39, R75, R64, R68 ;  /* 0x000000404b277223 */ /* 0x000fe20000010044 */
[----:B------:R-:W-:Y:S01]  /*05d0*/  SHF.L.U32 R68, R53, 0x10, RZ ;  /* 0x0000001035447819 */ /* 0x000fe200000006ff */
[----:B------:R-:W-:Y:S01]  /*05e0*/  IMAD.U32 R3, R71, 0x10000, RZ ;  /* 0x0001000047037824 */ /* 0x000fe200078e00ff */
[----:B------:R-:W-:Y:S01]  /*05f0*/  PRMT R53, R53, 0x7632, R53 ;  /* 0x0000763235357816 */ /* 0x000fe20000000035 */
[----:B------:R-:W-:Y:S01]  /*0600*/  FFMA.FTZ R70, R80, R69, R77 ;  /* 0x0000004550467223 */ /* 0x000fe2000001004d */
[----:B------:R-:W-:Y:S01]  /*0610*/  SHF.L.U32 R65, R65, 0x10, RZ ;  /* 0x0000001041417819 */ /* 0x000fe200000006ff */
[----:B------:R-:W-:Y:S01]  /*0620*/  FFMA.FTZ R64, R36, R3, R37 ;  /* 0x0000000324407223 */ /* 0x000fe20000010025 */
[----:B------:R-:W-:Y:S01]  /*0630*/  SHF.L.U32 R53, R53, 0x10, RZ ;  /* 0x0000001035357819 */ /* 0x000fe200000006ff */
[----:B------:R-:W-:Y:S01]  /*0640*/  FFMA.FTZ R69, R75, R68, R70 ;  /* 0x000000444b457223 */ /* 0x000fe20000010046 */
[----:B------:R-:W-:Y:S01]  /*0650*/  PRMT R3, R66, 0x7632, R3 ;  /* 0x0000763242037816 */ /* 0x000fe20000000003 */
[----:B------:R-:W-:Y:S01]  /*0660*/  FFMA.FTZ R39, R74, R65, R39 ;  /* 0x000000414a277223 */ /* 0x000fe20000010027 */
[----:B------:R-:W-:Y:S01]  /*0670*/  IMAD.U32 R37, R66, 0x10000, RZ ;  /* 0x0001000042257824 */ /* 0x000fe200078e00ff */
[----:B------:R-:W4:Y:S01]  /*0680*/  LDG.E.128 R76, desc[UR6][R100.64+0x4000] ;  /* 0x00400006644c7981 */ /* 0x000f22000c1e1d00 */
[----:B------:R-:W-:Y:S01]  /*0690*/  PRMT R71, R71, 0x7632, R71 ;  /* 0x0000763247477816 */ /* 0x000fe20000000047 */
[----:B------:R-:W-:Y:S01]  /*06a0*/  IMAD.U32 R65, R54, 0x10000, RZ ;  /* 0x0001000036417824 */ /* 0x000fe200078e00ff */
[----:B------:R-:W-:Y:S01]  /*06b0*/  SHF.L.U32 R3, R3, 0x10, RZ ;  /* 0x0000001003037819 */ /* 0x000fe200000006ff */
[----:B------:R-:W-:Y:S01]  /*06c0*/  FFMA.FTZ R53, R74, R53, R69 ;  /* 0x000000354a357223 */ /* 0x000fe20000010045 */
[----:B------:R-:W-:Y:S01]  /*06d0*/  FFMA.FTZ R37, R72, R37, R39 ;  /* 0x0000002548257223 */ /* 0x000fe20000010027 */
[----:B------:R-:W-:-:S02]  /*06e0*/  PRMT R54, R54, 0x7632, R54 ;  /* 0x0000763236367816 */ /* 0x000fc40000000036 */
[----:B------:R-:W-:Y:S01]  /*06f0*/  FFMA.FTZ R65, R72, R65, R53 ;  /* 0x0000004148417223 */ /* 0x000fe20000010035 */
[----:B------:R-:W-:Y:S01]  /*0700*/  SHF.L.U32 R52, R71, 0x10, RZ ;  /* 0x0000001047347819 */ /* 0x000fe200000006ff */
[----:B------:R-:W-:Y:S01]  /*0710*/  FFMA.FTZ R37, R38, R3, R37 ;  /* 0x0000000326257223 */ /* 0x000fe20000010025 */
[----:B------:R-:W-:Y:S01]  /*0720*/  SHF.L.U32 R53, R54, 0x10, RZ ;  /* 0x0000001036357819 */ /* 0x000fe200000006ff */
[----:B------:R-:W5:Y:S01]  /*0730*/  LDG.E.128 R68, desc[UR6][R100.64+0x7800] ;  /* 0x0078000664447981 */ /* 0x000f62000c1e1d00 */
[----:B------:R-:W-:Y:S02]  /*0740*/  SHF.L.U32 R3, R67, 0x10, RZ ;  /* 0x0000001043037819 */ /* 0x000fe400000006ff */
[C---:B------:R-:W-:Y:S02]  /*0750*/  PRMT R54, R16.reuse, 0x7632, R54 ;  /* 0x0000763210367816 */ /* 0x040fe40000000036 */
[----:B------:R-:W-:Y:S01]  /*0760*/  SHF.L.U32 R16, R16, 0x10, RZ ;  /* 0x0000001010107819 */ /* 0x000fe200000006ff */
[----:B------:R-:W-:Y:S01]  /*0770*/  FFMA.FTZ R39, R93, R52, R64 ;  /* 0x000000345d277223 */ /* 0x000fe20000010040 */
[----:B------:R-:W-:Y:S01]  /*0780*/  FFMA.FTZ R52, R36, R3, R37 ;  /* 0x0000000324347223 */ /* 0x000fe20000010025 */
[----:B------:R-:W-:Y:S01]  /*0790*/  FFMA.FTZ R53, R38, R53, R65 ;  /* 0x0000003526357223 */ /* 0x000fe20000010041 */
[----:B------:R-:W-:-:S02]  /*07a0*/  IMAD.U32 R37, R54, 0x10000, RZ ;  /* 0x0001000036257824 */ /* 0x000fc400078e00ff */
[----:B------:R-:W-:Y:S01]  /*07b0*/  FFMA.FTZ R65, R81, R16, RZ ;  /* 0x0000001051417223 */ /* 0x000fe200000100ff */
[----:B------:R-:W-:Y:S02]  /*07c0*/  SHF.L.U32 R3, R55, 0x10, RZ ;  /* 0x0000001037037819 */ /* 0x000fe400000006ff */
[C---:B------:R-:W-:Y:S01]  /*07d0*/  PRMT R16, R17.reuse, 0x7632, R16 ;  /* 0x0000763211107816 */ /* 0x040fe20000000010 */
[----:B------:R-:W-:Y:S01]  /*07e0*/  FFMA.FTZ R64, R80, R37, R65 ;  /* 0x0000002550407223 */ /* 0x000fe20000010041 */
[----:B------:R-:W-:Y:S01]  /*07f0*/  SHF.L.U32 R54, R17, 0x10, RZ ;  /* 0x0000001011367819 */ /* 0x000fe200000006ff */
[----:B------:R-:W-:Y:S01]  /*0800*/  FFMA.FTZ R37, R36, R3, R53 ;  /* 0x0000000324257223 */ /* 0x000fe20000010035 */
[----:B------:R-:W-:Y:S02]  /*0810*/  PRMT R67, R67, 0x7632, R67 ;  /* 0x0000763243437816 */ /* 0x000fe40000000043 */
[----:B------:R-:W-:Y:S01]  /*0820*/  SHF.L.U32 R3, R16, 0x10, RZ ;  /* 0x0000001010037819 */ /* 0x000fe200000006ff */
[----:B------:R-:W-:Y:S01]  /*0830*/  FFMA.FTZ R53, R75, R54, R64 ;  /* 0x000000364b357223 */ /* 0x000fe20000010040 */
[----:B------:R-:W-:Y:S01]  /*0840*/  PRMT R55, R55, 0x7632, R55 ;  /* 0x0000763237377816 */ /* 0x000fe20000000037 */
[----:B------:R-:W-:Y:S01]  /*0850*/  IMAD.U32 R16, R67, 0x10000, RZ ;  /* 0x0001000043107824 */ /* 0x000fe200078e00ff */
[----:B------:R-:W-:Y:S01]  /*0860*/  SHF.L.U32 R17, R18, 0x10, RZ ;  /* 0x0000001012117819 */ /* 0x000fe200000006ff */
[----:B------:R-:W-:Y:S01]  /*0870*/  FFMA.FTZ R53, R74, R3, R53 ;  /* 0x000000034a357223 */ /* 0x000fe20000010035 */
[----:B------:R-:W-:-:S02]  /*0880*/  SHF.L.U32 R54, R55, 0x10, RZ ;  /* 0x0000001037367819 */ /* 0x000fc400000006ff */
[----:B------:R-:W-:Y:S01]  /*0890*/  PRMT R18, R18, 0x7632, R18 ;  /* 0x0000763212127816 */ /* 0x000fe20000000012 */
[C-C-:B------:R-:W-:Y:S01]  /*08a0*/  FFMA.FTZ R3, R93.reuse, R16, R52.reuse ;  /* 0x000000105d037223 */ /* 0x140fe20000010034 */
[----:B------:R-:W-:Y:S01]  /*08b0*/  FFMA.FTZ R55, R72, R17, R53 ;  /* 0x0000001148377223 */ /* 0x000fe20000010035 */
[----:B------:R-:W-:Y:S01]  /*08c0*/  FFMA.FTZ R37, R93, R54, R37 ;  /* 0x000000365d257223 */ /* 0x000fe20000010025 */
[----:B------:R-:W-:Y:S01]  /*08d0*/  SHF.L.U32 R17, R18, 0x10, RZ ;  /* 0x0000001012117819 */ /* 0x000fe200000006ff */
[C---:B------:R-:W-:Y:S01]  /*08e0*/  IMAD.U32 R54, R60.reuse, 0x10000, RZ ;  /* 0x000100003c367824 */ /* 0x040fe200078e00ff */
[----:B------:R-:W-:Y:S02]  /*08f0*/  PRMT R52, R60, 0x7632, R52 ;  /* 0x000076323c347816 */ /* 0x000fe40000000034 */
[----:B------:R-:W-:Y:S01]  /*0900*/  PRMT R60, R19, 0x7632, R60 ;  /* 0x00007632133c7816 */ /* 0x000fe2000000003c */
[----:B------:R-:W-:Y:S01]  /*0910*/  FFMA.FTZ R55, R38, R17, R55 ;  /* 0x0000001126377223 */ /* 0x000fe20000010037 */
[----:B------:R-:W-:Y:S01]  /*0920*/  SHF.L.U32 R65, R52, 0x10, RZ ;  /* 0x0000001034417819 */ /* 0x000fe200000006ff */
[----:B------:R-:W-:Y:S01]  /*0930*/  FFMA.FTZ R67, R81, R54, RZ ;  /* 0x0000003651437223 */ /* 0x000fe200000100ff */
[----:B------:R-:W-:-:S02]  /*0940*/  SHF.L.U32 R53, R19, 0x10, RZ ;  /* 0x0000001013357819 */ /* 0x000fc400000006ff */
[----:B------:R-:W5:Y:S01]  /*0950*/  LDG.E.128 R16, desc[UR6][R100.64+0xb000] ;  /* 0x00b0000664107981 */ /* 0x000f62000c1e1d00 */
[C---:B------:R-:W-:Y:S01]  /*0960*/  SHF.L.U32 R54, R61.reuse, 0x10, RZ ;  /* 0x000000103d367819 */ /* 0x040fe200000006ff */
[----:B------:R-:W-:Y:S01]  /*0970*/  FFMA.FTZ R64, R80, R65, R67 ;  /* 0x0000004150407223 */ /* 0x000fe20000010043 */
[----:B------:R-:W-:Y:S01]  /*0980*/  PRMT R52, R61, 0x7632, R52 ;  /* 0x000076323d347816 */ /* 0x000fe20000000034 */
[----:B------:R-:W-:Y:S01]  /*0990*/  FFMA.FTZ R82, R36, R53, R55 ;  /* 0x0000003524527223 */ /* 0x000fe20000010037 */
[C---:B------:R-:W-:Y:S01]  /*09a0*/  PRMT R65, R40.reuse, 0x7632, R65 ;  /* 0x0000763228417816 */ /* 0x040fe20000000041 */
[----:B------:R-:W-:Y:S01]  /*09b0*/  IMAD.U32 R40, R40, 0x10000, RZ ;  /* 0x0001000028287824 */ /* 0x000fe200078e00ff */
[----:B------:R-:W-:Y:S01]  /*09c0*/  SHF.L.U32 R53, R52, 0x10, RZ ;  /* 0x0000001034357819 */ /* 0x000fe200000006ff */
[----:B------:R-:W-:Y:S01]  /*09d0*/  FFMA.FTZ R55, R75, R54, R64 ;  /* 0x000000364b377223 */ /* 0x000fe20000010040 */
[----:B------:R-:W-:Y:S01]  /*09e0*/  SHF.L.U32 R67, R65, 0x10, RZ ;  /* 0x0000001041437819 */ /* 0x000fe200000006ff */
[----:B------:R-:W-:-:S02]  /*09f0*/  FFMA.FTZ R83, R81, R40, RZ ;  /* 0x0000002851537223 */ /* 0x000fc400000100ff */
[----:B------:R-:W-:Y:S01]  /*0a00*/  FFMA.FTZ R65, R74, R53, R55 ;  /* 0x000000354a417223 */ /* 0x000fe20000010037 */
[----:B------:R-:W-:Y:S01]  /*0a10*/  SHF.L.U32 R61, R62, 0x10, RZ ;  /* 0x000000103e3d7819 */ /* 0x000fe200000006ff */
[----:B------:R-:W5:Y:S01]  /*0a20*/  LDG.E.128 R52, desc[UR6][R100.64+0xe800] ;  /* 0x00e8000664347981 */ /* 0x000f62000c1e1d00 */
[C---:B------:R-:W-:Y:S02]  /*0a30*/  IMAD.U32 R64, R41.reuse, 0x10000, RZ ;  /* 0x0001000029407824 */ /* 0x040fe400078e00ff */
[----:B------:R-:W-:Y:S01]  /*0a40*/  FFMA.FTZ R66, R80, R67, R83 ;  /* 0x0000004350427223 */ /* 0x000fe20000010053 */
[----:B------:R-:W-:Y:S02]  /*0a50*/  PRMT R62, R62, 0x7632, R62 ;  /* 0x000076323e3e7816 */ /* 0x000fe4000000003e */
[----:B------:R-:W-:Y:S01]  /*0a60*/  PRMT R40, R41, 0x7632, R40 ;  /* 0x0000763229287816 */ /* 0x000fe20000000028 */
[----:B------:R-:W-:Y:S01]  /*0a70*/  FFMA.FTZ R61, R72, R61, R65 ;  /* 0x0000003d483d7223 */ /* 0x000fe20000010041 */
[----:B------:R-:W-:Y:S01]  /*0a80*/  FFMA.FTZ R67, R75, R64, R66 ;  /* 0x000000404b437223 */ /* 0x000fe20000010042 */
[----:B------:R-:W-:-:S02]  /*0a90*/  SHF.L.U32 R41, R62, 0x10, RZ ;  /* 0x000000103e297819 */ /* 0x000fc400000006ff */
[----:B------:R-:W-:Y:S02]  /*0aa0*/  PRMT R64, R56, 0x7632, R64 ;  /* 0x0000763238407816 */ /* 0x000fe40000000040 */
[----:B------:R-:W-:Y:S02]  /*0ab0*/  SHF.L.U32 R65, R40, 0x10, RZ ;  /* 0x0000001028417819 */ /* 0x000fe400000006ff */
[----:B------:R-:W-:Y:S01]  /*0ac0*/  SHF.L.U32 R56, R56, 0x10, RZ ;  /* 0x0000001038387819 */ /* 0x000fe200000006ff */
[----:B------:R-:W-:Y:S01]  /*0ad0*/  FFMA.FTZ R41, R38, R41, R61 ;  /* 0x0000002926297223 */ /* 0x000fe2000001003d */
[----:B------:R-:W-:Y:S01]  /*0ae0*/  SHF.L.U32 R83, R64, 0x10, RZ ;  /* 0x0000001040537819 */ /* 0x000fe200000006ff */
[----:B------:R-:W-:Y:S02]  /*0af0*/  FFMA.FTZ R61, R74, R65, R67 ;  /* 0x000000414a3d7223 */ /* 0x000fe40000010043 */
[----:B------:R-:W-:Y:S01]  /*0b00*/  FFMA.FTZ R89, R81, R56, RZ ;  /* 0x0000003851597223 */ /* 0x000fe200000100ff */
[----:B------:R-:W5:Y:S01]  /*0b10*/  LDG.E.128 R64, desc[UR6][R100.64+0x12000] ;  /* 0x0120000664407981 */ /* 0x000f62000c1e1d00 */
[----:B------:R-:W-:-:S02]  /*0b20*/  PRMT R56, R57, 0x7632, R56 ;  /* 0x0000763239387816 */ /* 0x000fc40000000038 */
[----:B------:R-:W-:Y:S01]  /*0b30*/  SHF.L.U32 R62, R57, 0x10, RZ ;  /* 0x00000010393e7819 */ /* 0x000fe200000006ff */
[----:B------:R-:W-:Y:S01]  /*0b40*/  FFMA.FTZ R88, R80, R83, R89 ;  /* 0x0000005350587223 */ /* 0x000fe20000010059 */
[C---:B------:R-:W-:Y:S01]  /*0b50*/  PRMT R40, R63.reuse, 0x7632, R40 ;  /* 0x000076323f287816 */ /* 0x040fe20000000028 */
[----:B------:R-:W-:Y:S01]  /*0b60*/  IMAD.U32 R63, R63, 0x10000, RZ ;  /* 0x000100003f3f7824 */ /* 0x000fe200078e00ff */
[----:B------:R-:W-:Y:S01]  /*0b70*/  SHF.L.U32 R57, R42, 0x10, RZ ;  /* 0x000000102a397819 */ /* 0x000fe200000006ff */
[----:B------:R-:W-:Y:S01]  /*0b80*/  IMAD.U32 R83, R56, 0x10000, RZ ;  /* 0x0001000038537824 */ /* 0x000fe200078e00ff */
[----:B------:R-:W-:Y:S01]  /*0b90*/  PRMT R42, R42, 0x7632, R42 ;  /* 0x000076322a2a7816 */ /* 0x000fe2000000002a */
[----:B------:R-:W-:Y:S01]  /*0ba0*/  FFMA.FTZ R89, R75, R62, R88 ;  /* 0x0000003e4b597223 */ /* 0x000fe20000010058 */
[----:B------:R-:W-:Y:S01]  /*0bb0*/  FFMA.FTZ R41, R36, R63, R41 ;  /* 0x0000003f24297223 */ /* 0x000fe20000010029 */
[----:B------:R-:W-:Y:S01]  /*0bc0*/  FFMA.FTZ R63, R72, R57, R61 ;  /* 0x00000039483f7223 */ /* 0x000fe2000001003d */
[----:B------:R-:W-:Y:S01]  /*0bd0*/  SHF.L.U32 R57, R42, 0x10, RZ ;  /* 0x000000102a397819 */ /* 0x000fe200000006ff */
[----:B------:R-:W-:Y:S01]  /*0be0*/  FFMA.FTZ R89, R74, R83, R89 ;  /* 0x000000534a597223 */ /* 0x000fe20000010059 */
[----:B------:R-:W-:-:S02]  /*0bf0*/  PRMT R42, R58, 0x7632, R42 ;  /* 0x000076323a2a7816 */ /* 0x000fc4000000002a */
[----:B------:R-:W-:Y:S01]  /*0c00*/  SHF.L.U32 R83, R58, 0x10, RZ ;  /* 0x000000103a537819 */ /* 0x000fe200000006ff */
[----:B------:R-:W-:Y:S02]  /*0c10*/  FFMA.FTZ R57, R38, R57, R63 ;  /* 0x0000003926397223 */ /* 0x000fe4000001003f */
[----:B------:R-:W-:Y:S02]  /*0c20*/  IMAD.U32 R63, R42, 0x10000, RZ ;  /* 0x000100002a3f7824 */ /* 0x000fe400078e00ff */
[----:B------:R-:W-:Y:S01]  /*0c30*/  FFMA.FTZ R83, R72, R83, R89 ;  /* 0x0000005348537223 */ /* 0x000fe20000010059 */
[C---:B------:R-:W-:Y:S02]  /*0c40*/  PRMT R56, R59.reuse, 0x7632, R56 ;  /* 0x000076323b387816 */ /* 0x040fe40000000038 */
[----:B------:R-:W-:Y:S01]  /*0c50*/  SHF.L.U32 R59, R59, 0x10, RZ ;  /* 0x000000103b3b7819 */ /* 0x000fe200000006ff */
[----:B------:R-:W-:Y:S01]  /*0c60*/  FFMA.FTZ R63, R38, R63, R83 ;  /* 0x0000003f263f7223 */ /* 0x000fe20000010053 */
[----:B------:R-:W-:-:S02]  /*0c70*/  SHF.L.U32 R61, R43, 0x10, RZ ;  /* 0x000000102b3d7819 */ /* 0x000fc400000006ff */
[----:B------:R-:W-:Y:S01]  /*0c80*/  SHF.L.U32 R56, R56, 0x10, RZ ;  /* 0x0000001038387819 */ /* 0x000fe200000006ff */
[C---:B------:R-:W-:Y:S01]  /*0c90*/  FFMA.FTZ R59, R36.reuse, R59, R63 ;  /* 0x0000003b243b7223 */ /* 0x040fe2000001003f */
[----:B------:R-:W-:Y:S01]  /*0ca0*/  PRMT R43, R43, 0x7632, R43 ;  /* 0x000076322b2b7816 */ /* 0x000fe2000000002b */
[----:B------:R-:W-:Y:S01]  /*0cb0*/  FFMA.FTZ R57, R36, R61, R57 ;  /* 0x0000003d24397223 */ /* 0x000fe20000010039 */
[----:B------:R-:W-:Y:S01]  /*0cc0*/  SHF.L.U32 R40, R40, 0x10, RZ ;  /* 0x0000001028287819 */ /* 0x000fe200000006ff */
[----:B------:R-:W-:Y:S01]  /*0cd0*/  FFMA.FTZ R107, R93, R56, R59 ;  /* 0x000000385d6b7223 */ /* 0x000fe2000001003b */
[C---:B------:R-:W-:Y:S01]  /*0ce0*/  PRMT R56, R48.reuse, 0x7632, R56 ;  /* 0x0000763230387816 */ /* 0x040fe20000000038 */
[----:B------:R-:W-:Y:S01]  /*0cf0*/  IMAD.U32 R42, R43, 0x10000, RZ ;  /* 0x000100002b2a7824 */ /* 0x000fe200078e00ff */
[----:B------:R-:W-:Y:S01]  /*0d00*/  SHF.L.U32 R48, R48, 0x10, RZ ;  /* 0x0000001030307819 */ /* 0x000fe200000006ff */
[C---:B------:R-:W-:Y:S01]  /*0d10*/  FFMA.FTZ R109, R93.reuse, R40, R41 ;  /* 0x000000285d6d7223 */ /* 0x040fe20000010029 */
[----:B------:R-:W-:Y:S01]  /*0d20*/  SHF.L.U32 R60, R60, 0x10, RZ ;  /* 0x000000103c3c7819 */ /* 0x000fe200000006ff */
[--C-:B------:R-:W-:Y:S01]  /*0d30*/  FFMA.FTZ R115, R93, R42, R57.reuse ;  /* 0x0000002a5d737223 */ /* 0x100fe20000010039 */
[C---:B------:R-:W-:Y:S01]  /*0d40*/  PRMT R57, R49.reuse, 0x7632, R57 ;  /* 0x0000763231397816 */ /* 0x040fe20000000039 */
[----:B------:R-:W5:Y:S01]  /*0d50*/  LDG.E.128 R40, desc[UR6][R100.64+0x15800] ;  /* 0x0158000664287981 */ /* 0x000f62000c1e1d00 */
[----:B------:R-:W-:Y:S01]  /*0d60*/  SHF.L.U32 R58, R49, 0x10, RZ ;  /* 0x00000010313a7819 */ /* 0x000fe200000006ff */
[----:B------:R-:W-:Y:S01]  /*0d70*/  FFMA.FTZ R61, R81, R48, RZ ;  /* 0x00000030513d7223 */ /* 0x000fe200000100ff */
[----:B------:R-:W-:-:S02]  /*0d80*/  IMAD.U32 R49, R56, 0x10000, RZ ;  /* 0x0001000038317824 */ /* 0x000fc400078e00ff */
[----:B------:R-:W-:Y:S02]  /*0d90*/  FFMA.FTZ R111, R93, R60, R82 ;  /* 0x0000003c5d6f7223 */ /* 0x000fe40000010052 */
[----:B------:R-:W-:Y:S02]  /*0da0*/  FFMA.FTZ R48, R80, R49, R61 ;  /* 0x0000003150307223 */ /* 0x000fe4000001003d */
[----:B------:R-:W5:Y:S01]  /*0db0*/  LDG.E.128 R60, desc[UR6][R100.64+0x19000] ;  /* 0x01900006643c7981 */ /* 0x000f62000c1e1d00 */
[C---:B------:R-:W-:Y:S02]  /*0dc0*/  PRMT R59, R50.reuse, 0x7632, R59 ;  /* 0x00007632323b7816 */ /* 0x040fe4000000003b */
[----:B------:R-:W-:Y:S02]  /*0dd0*/  SHF.L.U32 R83, R50, 0x10, RZ ;  /* 0x0000001032537819 */ /* 0x000fe400000006ff */
[C---:B------:R-:W-:Y:S02]  /*0de0*/  PRMT R50, R44.reuse, 0x7632, R50 ;  /* 0x000076322c327816 */ /* 0x040fe40000000032 */
[----:B------:R-:W-:-:S02]  /*0df0*/  SHF.L.U32 R44, R44, 0x10, RZ ;  /* 0x000000102c2c7819 */ /* 0x000fc400000006ff */
[----:B------:R-:W-:Y:S01]  /*0e00*/  SHF.L.U32 R89, R50, 0x10, RZ ;  /* 0x0000001032597819 */ /* 0x000fe200000006ff */
[----:B------:R-:W-:Y:S02]  /*0e10*/  IMAD.U32 R57, R57, 0x10000, RZ ;  /* 0x0001000039397824 */ /* 0x000fe400078e00ff */
[----:B------:R-:W-:Y:S01]  /*0e20*/  FFMA.FTZ R49, R75, R58, R48 ;  /* 0x0000003a4b317223 */ /* 0x000fe20000010030 */
[----:B------:R-:W-:Y:S01]  /*0e30*/  FFMA.FTZ R91, R81, R44, RZ ;  /* 0x0000002c515b7223 */ /* 0x000fe200000100ff */
[C---:B------:R-:W-:Y:S02]  /*0e40*/  PRMT R44, R45.reuse, 0x7632, R44 ;  /* 0x000076322d2c7816 */ /* 0x040fe4000000002c */
[----:B------:R-:W-:Y:S01]  /*0e50*/  SHF.L.U32 R48, R45, 0x10, RZ ;  /* 0x000000102d307819 */ /* 0x000fe200000006ff */
[----:B------:R-:W-:Y:S01]  /*0e60*/  FFMA.FTZ R50, R80, R89, R91 ;  /* 0x0000005950327223 */ /* 0x000fe2000001005b */
[----:B------:R-:W-:Y:S01]  /*0e70*/  FFMA.FTZ R49, R74, R57, R49 ;  /* 0x000000394a317223 */ /* 0x000fe20000010031 */
[----:B------:R-:W-:Y:S01]  /*0e80*/  SHF.L.U32 R59, R59, 0x10, RZ ;  /* 0x000000103b3b7819 */ /* 0x000fe200000006ff */
[----:B------:R-:W-:-:S02]  /*0e90*/  IMAD.U32 R45, R44, 0x10000, RZ ;  /* 0x000100002c2d7824 */ /* 0x000fc400078e00ff */
[----:B------:R-:W-:Y:S01]  /*0ea0*/  FFMA.FTZ R57, R75, R48, R50 ;  /* 0x000000304b397223 */ /* 0x000fe20000010032 */
[----:B------:R-:W-:Y:S01]  /*0eb0*/  FFMA.FTZ R49, R72, R83, R49 ;  /* 0x0000005348317223 */ /* 0x000fe20000010031 */
[----:B------:R-:W-:Y:S02]  /*0ec0*/  PRMT R44, R32, 0x7632, R44 ;  /* 0x00007632202c7816 */ /* 0x000fe4000000002c */
[C---:B------:R-:W-:Y:S01]  /*0ed0*/  PRMT R56, R51.reuse, 0x7632, R56 ;  /* 0x0000763233387816 */ /* 0x040fe20000000038 */
[----:B------:R-:W-:Y:S01]  /*0ee0*/  FFMA.FTZ R57, R74, R45, R57 ;  /* 0x0000002d4a397223 */ /* 0x000fe20000010039 */
[----:B------:R-:W-:Y:S01]  /*0ef0*/  SHF.L.U32 R32, R32, 0x10, RZ ;  /* 0x0000001020207819 */ /* 0x000fe200000006ff */
[----:B------:R-:W-:Y:S01]  /*0f00*/  FFMA.FTZ R49, R38, R59, R49 ;  /* 0x0000003b26317223 */ /* 0x000fe20000010031 */
[----:B------:R-:W-:Y:S02]  /*0f10*/  SHF.L.U32 R51, R51, 0x10, RZ ;  /* 0x0000001033337819 */ /* 0x000fe400000006ff */
[----:B------:R-:W-:-:S02]  /*0f20*/  SHF.L.U32 R45, R46, 0x10, RZ ;  /* 0x000000102e2d7819 */ /* 0x000fc400000006ff */
[----:B------:R-:W-:Y:S01]  /*0f30*/  PRMT R46, R46, 0x7632, R46 ;  /* 0x000076322e2e7816 */ /* 0x000fe2000000002e */
[----:B------:R-:W-:Y:S01]  /*0f40*/  FFMA.FTZ R83, R81, R32, RZ ;  /* 0x0000002051537223 */ /* 0x000fe200000100ff */
[----:B------:R-:W-:Y:S01]  /*0f50*/  SHF.L.U32 R59, R44, 0x10, RZ ;  /* 0x000000102c3b7819 */ /* 0x000fe200000006ff */
[----:B------:R-:W-:Y:S01]  /*0f60*/  FFMA.FTZ R32, R36, R51, R49 ;  /* 0x0000003324207223 */ /* 0x000fe20000010031 */
[----:B------:R-:W-:Y:S01]  /*0f70*/  FFMA.FTZ R57, R72, R45, R57 ;  /* 0x0000002d48397223 */ /* 0x000fe20000010039 */
[----:B------:R-:W-:Y:S01]  /*0f80*/  IMAD.U32 R45, R46, 0x10000, RZ ;  /* 0x000100002e2d7824 */ /* 0x000fe200078e00ff */
[----:B------:R-:W5:Y:S01]  /*0f90*/  LDG.E.128 R48, desc[UR6][R100.64+0x1c800] ;  /* 0x01c8000664307981 */ /* 0x000f62000c1e1d00 */
[C---:B------:R-:W-:Y:S01]  /*0fa0*/  PRMT R44, R33.reuse, 0x7632, R44 ;  /* 0x00007632212c7816 */ /* 0x040fe2000000002c */
[----:B------:R-:W-:Y:S01]  /*0fb0*/  FFMA.FTZ R58, R80, R59, R83 ;  /* 0x0000003b503a7223 */ /* 0x000fe20000010053 */
[----:B------:R-:W-:Y:S01]  /*0fc0*/  SHF.L.U32 R46, R33, 0x10, RZ ;  /* 0x00000010212e7819 */ /* 0x000fe200000006ff */
[----:B------:R-:W-:Y:S01]  /*0fd0*/  FFMA.FTZ R45, R38, R45, R57 ;  /* 0x0000002d262d7223 */ /* 0x000fe20000010039 */
[----:B------:R-:W-:Y:S01]  /*0fe0*/  SHF.L.U32 R56, R56, 0x10, RZ ;  /* 0x0000001038387819 */ /* 0x000fe200000006ff */
[----:B------:R-:W-:Y:S01]  /*0ff0*/  IMAD.U32 R57, R44, 0x10000, RZ ;  /* 0x000100002c397824 */ /* 0x000fe200078e00ff */
[----:B------:R-:W-:Y:S01]  /*1000*/  SHF.L.U32 R33, R47, 0x10, RZ ;  /* 0x000000102f217819 */ /* 0x000fe200000006ff */
[----:B------:R-:W-:Y:S01]  /*1010*/  FFMA.FTZ R59, R75, R46, R58 ;  /* 0x0000002e4b3b7223 */ /* 0x000fe2000001003a */
[----:B------:R-:W-:Y:S01]  /*1020*/  PRMT R47, R47, 0x7632, R47 ;  /* 0x000076322f2f7816 */ /* 0x000fe2000000002f */
[----:B------:R-:W-:-:S02]  /*1030*/  FFMA.FTZ R105, R93, R56, R32 ;  /* 0x000000385d697223 */ /* 0x000fc40000010020 */
[----:B------:R-:W-:Y:S01]  /*1040*/  FFMA.FTZ R32, R36, R33, R45 ;  /* 0x0000002124207223 */ /* 0x000fe2000001002d */
[----:B------:R-:W-:Y:S01]  /*1050*/  FFMA.FTZ R45, R74, R57, R59 ;  /* 0x000000394a2d7223 */ /* 0x000fe2000001003b */
[C---:B------:R-:W-:Y:S01]  /*1060*/  PRMT R44, R28.reuse, 0x7632, R44 ;  /* 0x000076321c2c7816 */ /* 0x040fe2000000002c */
[----:B------:R-:W5:Y:S01]  /*1070*/  LDG.E.128 R56, desc[UR6][R100.64+0x20000] ;  /* 0x0200000664387981 */ /* 0x000f62000c1e1d00 */
[----:B------:R-:W-:Y:S02]  /*1080*/  SHF.L.U32 R46, R28, 0x10, RZ ;  /* 0x000000101c2e7819 */ /* 0x000fe400000006ff */
[C---:B------:R-:W-:Y:S02]  /*1090*/  SHF.L.U32 R33, R34.reuse, 0x10, RZ ;  /* 0x0000001022217819 */ /* 0x040fe400000006ff */
[----:B------:R-:W-:Y:S02]  /*10a0*/  SHF.L.U32 R28, R47, 0x10, RZ ;  /* 0x000000102f1c7819 */ /* 0x000fe400000006ff */
[----:B------:R-:W-:Y:S01]  /*10b0*/  PRMT R34, R34, 0x7632, R34 ;  /* 0x0000763222227816 */ /* 0x000fe20000000022 */
[----:B------:R-:W-:-:S02]  /*10c0*/  IMAD.U32 R47, R44, 0x10000, RZ ;  /* 0x000100002c2f7824 */ /* 0x000fc400078e00ff */
[----:B------:R-:W-:Y:S01]  /*10d0*/  FFMA.FTZ R83, R81, R46, RZ ;  /* 0x0000002e51537223 */ /* 0x000fe200000100ff */
[----:B------:R-:W-:Y:S01]  /*10e0*/  FFMA.FTZ R45, R72, R33, R45 ;  /* 0x00000021482d7223 */ /* 0x000fe2000001002d */
[----:B------:R-:W-:Y:S01]  /*10f0*/  FFMA.FTZ R99, R93, R28, R32 ;  /* 0x0000001c5d637223 */ /* 0x000fe20000010020 */
[----:B------:R-:W-:Y:S02]  /*1100*/  SHF.L.U32 R33, R34, 0x10, RZ ;  /* 0x0000001022217819 */ /* 0x000fe400000006ff */
[C---:B------:R-:W-:Y:S01]  /*1110*/  SHF.L.U32 R32, R29.reuse, 0x10, RZ ;  /* 0x000000101d207819 */ /* 0x040fe200000006ff */
[----:B------:R-:W-:Y:S01]  /*1120*/  FFMA.FTZ R44, R80, R47, R83 ;  /* 0x0000002f502c7223 */ /* 0x000fe20000010053 */
[----:B------:R-:W-:Y:S02]  /*1130*/  PRMT R29, R29, 0x7632, R29 ;  /* 0x000076321d1d7816 */ /* 0x000fe4000000001d */
[C---:B------:R-:W-:Y:S01]  /*1140*/  PRMT R28, R35.reuse, 0x7632, R28 ;  /* 0x00007632231c7816 */ /* 0x040fe2000000001c */
[----:B------:R-:W-:Y:S01]  /*1150*/  FFMA.FTZ R33, R38, R33, R45 ;  /* 0x0000002126217223 */ /* 0x000fe2000001002d */
[----:B------:R-:W-:Y:S01]  /*1160*/  SHF.L.U32 R35, R35, 0x10, RZ ;  /* 0x0000001023237819 */ /* 0x000fe200000006ff */
[----:B------:R-:W-:Y:S01]  /*1170*/  FFMA.FTZ R45, R75, R32, R44 ;  /* 0x000000204b2d7223 */ /* 0x000fe2000001002c */
[----:B------:R-:W-:Y:S01]  /*1180*/  IMAD.U32 R29, R29, 0x10000, RZ ;  /* 0x000100001d1d7824 */ /* 0x000fe200078e00ff */
[----:B------:R-:W-:-:S02]  /*1190*/  PRMT R32, R24, 0x7632, R32 ;  /* 0x0000763218207816 */ /* 0x000fc40000000020 */
[----:B------:R-:W-:Y:S01]  /*11a0*/  SHF.L.U32 R34, R24, 0x10, RZ ;  /* 0x0000001018227819 */ /* 0x000fe200000006ff */
[----:B------:R-:W-:Y:S01]  /*11b0*/  FFMA.FTZ R24, R36, R35, R33 ;  /* 0x0000002324187223 */ /* 0x000fe20000010021 */
[----:B------:R-:W-:Y:S01]  /*11c0*/  SHF.L.U32 R33, R30, 0x10, RZ ;  /* 0x000000101e217819 */ /* 0x000fe200000006ff */
[----:B------:R-:W-:Y:S01]  /*11d0*/  FFMA.FTZ R29, R74, R29, R45 ;  /* 0x0000001d4a1d7223 */ /* 0x000fe2000001002d */
[----:B------:R-:W-:Y:S01]  /*11e0*/  PRMT R30, R30, 0x7632, R30 ;  /* 0x000076321e1e7816 */ /* 0x000fe2000000001e */
[----:B------:R-:W-:Y:S01]  /*11f0*/  FFMA.FTZ R83, R81, R34, RZ ;  /* 0x0000002251537223 */ /* 0x000fe200000100ff */
[----:B------:R-:W-:Y:S01]  /*1200*/  SHF.L.U32 R35, R32, 0x10, RZ ;  /* 0x0000001020237819 */ /* 0x000fe200000006ff */
[----:B------:R-:W-:Y:S01]  /*1210*/  FFMA.FTZ R33, R72, R33, R29 ;  /* 0x0000002148217223 */ /* 0x000fe2000001001d */
[----:B------:R-:W5:Y:S01]  /*1220*/  LDG.E.128 R44, desc[UR6][R100.64+0x23800] ;  /* 0x02380006642c7981 */ /* 0x000f62000c1e1d00 */
[----:B------:R-:W-:Y:S01]  /*1230*/  IMAD.U32 R29, R30, 0x10000, RZ ;  /* 0x000100001e1d7824 */ /* 0x000fe200078e00ff */
[C---:B------:R-:W-:Y:S01]  /*1240*/  SHF.L.U32 R32, R25.reuse, 0x10, RZ ;  /* 0x0000001019207819 */ /* 0x040fe200000006ff */
[----:B------:R-:W-:Y:S01]  /*1250*/  FFMA.FTZ R34, R80, R35, R83 ;  /* 0x0000002350227223 */ /* 0x000fe20000010053 */
[----:B------:R-:W-:Y:S01]  /*1260*/  PRMT R30, R25, 0x7632, R30 ;  /* 0x00007632191e7816 */ /* 0x000fe2000000001e */
[----:B------:R-:W-:Y:S01]  /*1270*/  FFMA.FTZ R29, R38, R29, R33 ;  /* 0x0000001d261d7223 */ /* 0x000fe20000010021 */
[----:B------:R-:W-:Y:S01]  /*1280*/  PRMT R25, R31, 0x7632, R25 ;  /* 0x000076321f197816 */ /* 0x000fe20000000019 */
[----:B------:R-:W-:Y:S01]  /*1290*/  FFMA.FTZ R35, R75, R32, R34 ;  /* 0x000000204b237223 */ /* 0x000fe20000010022 */
[----:B------:R-:W-:-:S02]  /*12a0*/  SHF.L.U32 R31, R31, 0x10, RZ ;  /* 0x000000101f1f7819 */ /* 0x000fc400000006ff */
[----:B------:R-:W-:Y:S02]  /*12b0*/  SHF.L.U32 R33, R30, 0x10, RZ ;  /* 0x000000101e217819 */ /* 0x000fe400000006ff */
[----:B------:R-:W-:Y:S01]  /*12c0*/  SHF.L.U32 R30, R25, 0x10, RZ ;  /* 0x00000010191e7819 */ /* 0x000fe200000006ff */
[----:B------:R-:W-:Y:S01]  /*12d0*/  IMAD.U32 R28, R28, 0x10000, RZ ;  /* 0x000100001c1c7824 */ /* 0x000fe200078e00ff */
[----:B------:R-:W-:Y:S01]  /*12e0*/  SHF.L.U32 R25, R26, 0x10, RZ ;  /* 0x000000101a197819 */ /* 0x000fe200000006ff */
[----:B------:R-:W-:Y:S01]  /*12f0*/  FFMA.FTZ R29, R36, R31, R29 ;  /* 0x0000001f241d7223 */ /* 0x000fe2000001001d */
[----:B------:R-:W-:Y:S01]  /*1300*/  FFMA.FTZ R33, R74, R33, R35 ;  /* 0x000000214a217223 */ /* 0x000fe20000010023 */
[----:B------:R-:W-:Y:S01]  /*1310*/  PRMT R26, R26, 0x7632, R26 ;  /* 0x000076321a1a7816 */ /* 0x000fe2000000001a */
[C---:B------:R-:W-:Y:S01]  /*1320*/  FFMA.FTZ R97, R93.reuse, R28, R24 ;  /* 0x0000001c5d617223 */ /* 0x040fe20000010018 */
[----:B------:R-:W-:Y:S01]  /*1330*/  FFMA.FTZ R95, R93, R30, R29 ;  /* 0x0000001e5d5f7223 */ /* 0x000fe2000001001d */
[----:B------:R-:W-:Y:S01]  /*1340*/  FFMA.FTZ R33, R72, R25, R33 ;  /* 0x0000001948217223 */ /* 0x000fe20000010021 */
[----:B------:R-:W-:Y:S01]  /*1350*/  SHF.L.U32 R25, R26, 0x10, RZ ;  /* 0x000000101a197819 */ /* 0x000fe200000006ff */
[----:B------:R-:W5:Y:S01]  /*1360*/  LDG.E.128 R28, desc[UR6][R100.64+0x27000] ;  /* 0x02700006641c7981 */ /* 0x000f62000c1e1d00 */
[C---:B------:R-:W-:Y:S01]  /*1370*/  PRMT R26, R20.reuse, 0x7632, R26 ;  /* 0x00007632141a7816 */ /* 0x040fe2000000001a */
[----:B------:R-:W-:Y:S01]  /*1380*/  IMAD.U32 R20, R20, 0x10000, RZ ;  /* 0x0001000014147824 */ /* 0x000fe200078e00ff */
[----:B------:R-:W-:Y:S01]  /*1390*/  SHF.L.U32 R32, R8, 0x10, RZ ;  /* 0x0000001008207819 */ /* 0x000fe200000006ff */
[----:B------:R-:W-:Y:S01]  /*13a0*/  FFMA.FTZ R25, R38, R25, R33 ;  /* 0x0000001926197223 */ /* 0x000fe20000010021 */
[----:B------:R-:W-:Y:S01]  /*13b0*/  SHF.L.U32 R33, R26, 0x10, RZ ;  /* 0x000000101a217819 */ /* 0x000fe200000006ff */
[----:B------:R-:W-:Y:S01]  /*13c0*/  FFMA.FTZ R35, R81, R20, RZ ;  /* 0x0000001451237223 */ /* 0x000fe200000100ff */
[----:B------:R-:W-:Y:S01]  /*13d0*/  PRMT R26, R8, 0x7632, R26 ;  /* 0x00007632081a7816 */ /* 0x000fe2000000001a */
[----:B------:R-:W-:-:S02]  /*13e0*/  IMAD.U32 R8, R21, 0x10000, RZ ;  /* 0x0001000015087824 */ /* 0x000fc400078e00ff */
[----:B------:R-:W-:Y:S01]  /*13f0*/  FFMA.FTZ R91, R81, R32, RZ ;  /* 0x00000020515b7223 */ /* 0x000fe200000100ff */
[----:B------:R-:W-:Y:S01]  /*1400*/  FFMA.FTZ R20, R80, R33, R35 ;  /* 0x0000002150147223 */ /* 0x000fe20000010023 */
[----:B------:R-:W-:Y:S01]  /*1410*/  PRMT R21, R21, 0x7632, R21 ;  /* 0x0000763215157816 */ /* 0x000fe20000000015 */
[----:B------:R-:W5:Y:S01]  /*1420*/  LDG.E.128 R32, desc[UR6][R100.64+0x2a800] ;  /* 0x02a8000664207981 */ /* 0x000f62000c1e1d00 */
[----:B------:R-:W-:Y:S01]  /*1430*/  SHF.L.U32 R89, R26, 0x10, RZ ;  /* 0x000000101a597819 */ /* 0x000fe200000006ff */
[----:B------:R-:W-:Y:S01]  /*1440*/  FFMA.FTZ R83, R75, R8, R20 ;  /* 0x000000084b537223 */ /* 0x000fe20000010014 */
[----:B------:R-:W-:Y:S02]  /*1450*/  SHF.L.U32 R21, R21, 0x10, RZ ;  /* 0x0000001015157819 */ /* 0x000fe400000006ff */
[C---:B------:R-:W-:Y:S02]  /*1460*/  PRMT R8, R9.reuse, 0x7632, R8 ;  /* 0x0000763209087816 */ /* 0x040fe40000000008 */
[----:B------:R-:W-:Y:S01]  /*1470*/  SHF.L.U32 R20, R9, 0x10, RZ ;  /* 0x0000001009147819 */ /* 0x000fe200000006ff */
[----:B------:R-:W-:-:S02]  /*1480*/  IMAD.U32 R9, R22, 0x10000, RZ ;  /* 0x0001000016097824 */ /* 0x000fc400078e00ff */
[----:B------:R-:W-:Y:S01]  /*1490*/  FFMA.FTZ R21, R74, R21, R83 ;  /* 0x000000154a157223 */ /* 0x000fe20000010053 */
[C---:B------:R-:W-:Y:S01]  /*14a0*/  PRMT R24, R27.reuse, 0x7632, R24 ;  /* 0x000076321b187816 */ /* 0x040fe20000000018 */
[----:B------:R-:W-:Y:S01]  /*14b0*/  FFMA.FTZ R26, R80, R89, R91 ;  /* 0x00000059501a7223 */ /* 0x000fe2000001005b */
[----:B------:R-:W-:Y:S02]  /*14c0*/  PRMT R22, R22, 0x7632, R22 ;  /* 0x0000763216167816 */ /* 0x000fe40000000016 */
[----:B------:R-:W-:Y:S01]  /*14d0*/  SHF.L.U32 R27, R27, 0x10, RZ ;  /* 0x000000101b1b7819 */ /* 0x000fe200000006ff */
[----:B------:R-:W-:Y:S01]  /*14e0*/  FFMA.FTZ R21, R72, R9, R21 ;  /* 0x0000000948157223 */ /* 0x000fe20000010015 */
[C---:B------:R-:W-:Y:S02]  /*14f0*/  SHF.L.U32 R89, R10.reuse, 0x10, RZ ;  /* 0x000000100a597819 */ /* 0x040fe400000006ff */
[----:B------:R-:W-:Y:S01]  /*1500*/  PRMT R10, R10, 0x7632, R10 ;  /* 0x000076320a0a7816 */ /* 0x000fe2000000000a */
[----:B------:R-:W-:Y:S01]  /*1510*/  FFMA.FTZ R91, R75, R20, R26 ;  /* 0x000000144b5b7223 */ /* 0x000fe2000001001a */
[----:B------:R-:W-:-:S02]  /*1520*/  SHF.L.U32 R83, R8, 0x10, RZ ;  /* 0x0000001008537819 */ /* 0x000fc400000006ff */
[----:B------:R-:W-:Y:S01]  /*1530*/  SHF.L.U32 R9, R22, 0x10, RZ ;  /* 0x0000001016097819 */ /* 0x000fe200000006ff */
[----:B------:R-:W-:Y:S01]  /*1540*/  FFMA.FTZ R8, R36, R27, R25 ;  /* 0x0000001b24087223 */ /* 0x000fe20000010019 */
[----:B------:R-:W-:Y:S01]  /*1550*/  SHF.L.U32 R25, R10, 0x10, RZ ;  /* 0x000000100a197819 */ /* 0x000fe200000006ff */
[----:B------:R-:W-:Y:S01]  /*1560*/  FFMA.FTZ R83, R74, R83, R91 ;  /* 0x000000534a537223 */ /* 0x000fe2000001005b */
[----:B--2---:R-:W-:Y:S01]  /*1570*/  PRMT R10, R4, 0x7632, R10 ;  /* 0x00007632040a7816 */ /* 0x004fe2000000000a */
[----:B------:R-:W-:Y:S01]  /*1580*/  FFMA.FTZ R21, R38, R9, R21 ;  /* 0x0000000926157223 */ /* 0x000fe20000010015 */
[----:B------:R-:W-:Y:S01]  /*1590*/  SHF.L.U32 R20, R4, 0x10, RZ ;  /* 0x0000001004147819 */ /* 0x000fe200000006ff */
[C---:B------:R-:W-:Y:S01]  /*15a0*/  IMAD.U32 R9, R23.reuse, 0x10000, RZ ;  /* 0x0001000017097824 */ /* 0x040fe200078e00ff */
[----:B------:R-:W-:Y:S01]  /*15b0*/  SHF.L.U32 R27, R10, 0x10, RZ ;  /* 0x000000100a1b7819 */ /* 0x000fe200000006ff */
[----:B------:R-:W-:Y:S01]  /*15c0*/  FFMA.FTZ R83, R72, R89, R83 ;  /* 0x0000005948537223 */ /* 0x000fe20000010053 */
[----:B------:R-:W-:Y:S01]  /*15d0*/  PRMT R4, R23, 0x7632, R4 ;  /* 0x0000763217047816 */ /* 0x000fe20000000004 */
[----:B------:R-:W-:Y:S01]  /*15e0*/  FFMA.FTZ R81, R81, R20, RZ ;  /* 0x0000001451517223 */ /* 0x000fe200000100ff */
[----:B------:R-:W-:Y:S01]  /*15f0*/  FFMA.FTZ R9, R36, R9, R21 ;  /* 0x0000000924097223 */ /* 0x000fe20000010015 */
[C---:B------:R-:W-:Y:S01]  /*1600*/  SHF.L.U32 R10, R5.reuse, 0x10, RZ ;  /* 0x00000010050a7819 */ /* 0x040fe200000006ff */
[----:B------:R-:W2:Y:S01]  /*1610*/  LDG.E.128 R20, desc[UR6][R100.64+0x2e000] ;  /* 0x02e0000664147981 */ /* 0x000ea2000c1e1d00 */
[----:B------:R-:W-:Y:S01]  /*1620*/  PRMT R5, R5, 0x7632, R5 ;  /* 0x0000763205057816 */ /* 0x000fe20000000005 */
[----:B------:R-:W-:Y:S01]  /*1630*/  FFMA.FTZ R83, R38, R25, R83 ;  /* 0x0000001926537223 */ /* 0x000fe20000010053 */
[----:B------:R-:W-:Y:S01]  /*1640*/  FFMA.FTZ R80, R80, R27, R81 ;  /* 0x0000001b50507223 */ /* 0x000fe20000010051 */
[C---:B------:R-:W-:Y:S01]  /*1650*/  IMAD.U32 R25, R11.reuse, 0x10000, RZ ;  /* 0x000100000b197824 */ /* 0x040fe200078e00ff */
[----:B------:R-:W-:Y:S01]  /*1660*/  PRMT R11, R11, 0x7632, R11 ;  /* 0x000076320b0b7816 */ /* 0x000fe2000000000b */
[----:B------:R-:W-:Y:S01]  /*1670*/  IMAD.U32 R4, R4, 0x10000, RZ ;  /* 0x0001000004047824 */ /* 0x000fe200078e00ff */
[----:B------:R-:W-:Y:S01]  /*1680*/  SHF.L.U32 R5, R5, 0x10, RZ ;  /* 0x0000001005057819 */ /* 0x000fe200000006ff */
[----:B------:R-:W-:Y:S01]  /*1690*/  FFMA.FTZ R75, R75, R10, R80 ;  /* 0x0000000a4b4b7223 */ /* 0x000fe20000010050 */
[----:B------:R-:W-:Y:S01]  /*16a0*/  SHF.L.U32 R10, R11, 0x10, RZ ;  /* 0x000000100b0a7819 */ /* 0x000fe200000006ff */
[----:B------:R-:W-:Y:S01]  /*16b0*/  FFMA.FTZ R89, R93, R4, R9 ;  /* 0x000000045d597223 */ /* 0x000fe20000010009 */
[----:B------:R-:W-:Y:S01]  /*16c0*/  SHF.L.U32 R11, R6, 0x10, RZ ;  /* 0x00000010060b7819 */ /* 0x000fe200000006ff */
[----:B------:R-:W-:Y:S01]  /*16d0*/  FFMA.FTZ R5, R74, R5, R75 ;  /* 0x000000054a057223 */ /* 0x000fe2000001004b */
[----:B------:R-:W-:Y:S01]  /*16e0*/  SHF.L.U32 R24, R24, 0x10, RZ ;  /* 0x0000001018187819 */ /* 0x000fe200000006ff */
[----:B------:R-:W-:Y:S01]  /*16f0*/  FFMA.FTZ R25, R36, R25, R83 ;  /* 0x0000001924197223 */ /* 0x000fe20000010053 */
[----:B---3--:R-:W-:-:S02]  /*1700*/  PRMT R4, R12, 0x7632, R4 ;  /* 0x000076320c047816 */ /* 0x008fc40000000004 */
[----:B------:R-:W-:Y:S02]  /*1710*/  PRMT R6, R6, 0x7632, R6 ;  /* 0x0000763206067816 */ /* 0x000fe40000000006 */
[----:B------:R-:W-:Y:S02]  /*1720*/  SHF.L.U32 R12, R12, 0x10, RZ ;  /* 0x000000100c0c7819 */ /* 0x000fe400000006ff */
[C---:B------:R-:W-:Y:S01]  /*1730*/  PRMT R75, R84.reuse, 0x7632, R75 ;  /* 0x00007632544b7816 */ /* 0x040fe2000000004b */
[----:B------:R-:W-:Y:S02]  /*1740*/  IMAD.U32 R84, R84, 0x10000, RZ ;  /* 0x0001000054547824 */ /* 0x000fe400078e00ff */
[----:B------:R-:W-:Y:S01]  /*1750*/  FFMA.FTZ R27, R72, R11, R5 ;  /* 0x0000000b481b7223 */ /* 0x000fe20000010005 */
[C---:B------:R-:W-:Y:S01]  /*1760*/  FFMA.FTZ R91, R93.reuse, R24, R8 ;  /* 0x000000185d5b7223 */ /* 0x040fe20000010008 */
[----:B------:R-:W-:Y:S01]  /*1770*/  FFMA.FTZ R113, R93, R10, R25 ;  /* 0x0000000a5d717223 */ /* 0x000fe20000010019 */
[----:B------:R-:W-:Y:S01]  /*1780*/  SHF.L.U32 R5, R6, 0x10, RZ ;  /* 0x0000001006057819 */ /* 0x000fe200000006ff */
[----:B------:R-:W3:Y:S01]  /*1790*/  LDG.E.128 R8, desc[UR6][R100.64+0x31800] ;  /* 0x0318000664087981 */ /* 0x000ee2000c1e1d00 */
[----:B------:R-:W-:Y:S01]  /*17a0*/  SHF.L.U32 R4, R4, 0x10, RZ ;  /* 0x0000001004047819 */ /* 0x000fe200000006ff */
[----:B------:R-:W-:Y:S01]  /*17b0*/  FFMA.FTZ R6, R84, R12, R73 ;  /* 0x0000000c54067223 */ /* 0x000fe20000010049 */
[----:B------:R-:W-:Y:S01]  /*17c0*/  SHF.L.U32 R75, R75, 0x10, RZ ;  /* 0x000000104b4b7819 */ /* 0x000fe200000006ff */
[C---:B------:R-:W-:Y:S01]  /*17d0*/  IMAD.U32 R25, R7.reuse, 0x10000, RZ ;  /* 0x0001000007197824 */ /* 0x040fe200078e00ff */
[----:B------:R-:W-:Y:S01]  /*17e0*/  PRMT R12, R7, 0x7632, R12 ;  /* 0x00007632070c7816 */ /* 0x000fe2000000000c */
[----:B------:R-:W-:-:S02]  /*17f0*/  FFMA.FTZ R27, R38, R5, R27 ;  /* 0x00000005261b7223 */ /* 0x000fc4000001001b */
[----:B------:R-:W-:Y:S02]  /*1800*/  FFMA.FTZ R81, R75, R4, R6 ;  /* 0x000000044b517223 */ /* 0x000fe40000010006 */
[----:B------:R-:W3:Y:S01]  /*1810*/  LDG.E.128 R4, desc[UR6][R100.64+0x35000] ;  /* 0x0350000664047981 */ /* 0x000ee2000c1e1d00 */
[C---:B------:R-:W-:Y:S02]  /*1820*/  PRMT R26, R13.reuse, 0x7632, R26 ;  /* 0x000076320d1a7816 */ /* 0x040fe4000000001a */
[----:B------:R-:W-:Y:S02]  /*1830*/  SHF.L.U32 R73, R13, 0x10, RZ ;  /* 0x000000100d497819 */ /* 0x000fe400000006ff */
[C---:B------:R-:W-:Y:S02]  /*1840*/  PRMT R13, R85.reuse, 0x7632, R13 ;  /* 0x00007632550d7816 */ /* 0x040fe4000000000d */
[----:B------:R-:W-:Y:S01]  /*1850*/  SHF.L.U32 R74, R85, 0x10, RZ ;  /* 0x00000010554a7819 */ /* 0x000fe200000006ff */
[----:B------:R-:W-:Y:S01]  /*1860*/  FFMA.FTZ R24, R36, R25, R27 ;  /* 0x0000001924187223 */ /* 0x000fe2000001001b */
[----:B------:R-:W-:Y:S01]  /*1870*/  SHF.L.U32 R36, R13, 0x10, RZ ;  /* 0x000000100d247819 */ /* 0x000fe200000006ff */
[----:B------:R-:W-:Y:S01]  /*1880*/  IMAD.U32 R25, R26, 0x10000, RZ ;  /* 0x000100001a197824 */ /* 0x000fe200078e00ff */
[----:B------:R-:W-:Y:S01]  /*1890*/  SHF.L.U32 R12, R12, 0x10, RZ ;  /* 0x000000100c0c7819 */ /* 0x000fe200000006ff */
[----:B------:R-:W-:Y:S01]  /*18a0*/  FFMA.FTZ R73, R74, R73, R81 ;  /* 0x000000494a497223 */ /* 0x000fe20000010051 */
[----:B------:R-:W-:-:S02]  /*18b0*/  SHF.L.U32 R13, R14, 0x10, RZ ;  /* 0x000000100e0d7819 */ /* 0x000fc400000006ff */
[----:B------:R-:W-:Y:S01]  /*18c0*/  SHF.L.U32 R38, R86, 0x10, RZ ;  /* 0x0000001056267819 */ /* 0x000fe200000006ff */
[----:B------:R-:W-:Y:S01]  /*18d0*/  FFMA.FTZ R25, R36, R25, R73 ;  /* 0x0000001924197223 */ /* 0x000fe20000010049 */
[----:B------:R-:W-:Y:S01]  /*18e0*/  FFMA.FTZ R93, R93, R12, R24 ;  /* 0x0000000c5d5d7223 */ /* 0x000fe20000010018 */
[----:B------:R-:W-:Y:S01]  /*18f0*/  PRMT R14, R14, 0x7632, R14 ;  /* 0x000076320e0e7816 */ /* 0x000fe2000000000e */
[----:B----4-:R-:W-:Y:S01]  /*1900*/  IMAD.U32 R12, R76, 0x10000, RZ ;  /* 0x000100004c0c7824 */ /* 0x010fe200078e00ff */
[----:B------:R-:W-:Y:S01]  /*1910*/  PRMT R72, R86, 0x7632, R72 ;  /* 0x0000763256487816 */ /* 0x000fe20000000048 */
[----:B------:R-:W-:Y:S01]  /*1920*/  FFMA.FTZ R25, R38, R13, R25 ;  /* 0x0000000d26197223 */ /* 0x000fe20000010019 */
[----:B------:R-:W-:Y:S02]  /*1930*/  PRMT R76, R76, 0x7632, R76 ;  /* 0x000076324c4c7816 */ /* 0x000fe4000000004c */
[----:B------:R-:W-:Y:S02]  /*1940*/  SHF.L.U32 R13, R14, 0x10, RZ ;  /* 0x000000100e0d7819 */ /* 0x000fe400000006ff */
[----:B------:R-:W-:Y:S01]  /*1950*/  SHF.L.U32 R72, R72, 0x10, RZ ;  /* 0x0000001048487819 */ /* 0x000fe200000006ff */
[----:B------:R-:W-:Y:S01]  /*1960*/  FFMA.FTZ R12, R84, R12, R39 ;  /* 0x0000000c540c7223 */ /* 0x000fe20000010027 */
[----:B------:R-:W-:-:S02]  /*1970*/  SHF.L.U32 R76, R76, 0x10, RZ ;  /* 0x000000104c4c7819 */ /* 0x000fc400000006ff */
[----:B-----5:R-:W-:Y:S01]  /*1980*/  PRMT R24, R68, 0x7632, R24 ;  /* 0x0000763244187816 */ /* 0x020fe20000000018 */
[----:B------:R-:W-:Y:S01]  /*1990*/  FFMA.FTZ R14, R72, R13, R25 ;  /* 0x0000000d480e7223 */ /* 0x000fe20000010019 */
[----:B------:R-:W-:Y:S01]  /*19a0*/  SHF.L.U32 R13, R77, 0x10, RZ ;  /* 0x000000104d0d7819 */ /* 0x000fe200000006ff */
[----:B------:R-:W-:Y:S01]  /*19b0*/  FFMA.FTZ R25, R75, R76, R12 ;  /* 0x0000004c4b197223 */ /* 0x000fe2000001000c */
[----:B------:R-:W-:Y:S02]  /*19c0*/  SHF.L.U32 R68, R68, 0x10, RZ ;  /* 0x0000001044447819 */ /* 0x000fe400000006ff */
[----:B------:R-:W-:Y:S01]  /*19d0*/  PRMT R77, R77, 0x7632, R77 ;  /* 0x000076324d4d7816 */ /* 0x000fe2000000004d */
[----:B------:R-:W-:Y:S01]  /*19e0*/  FFMA.FTZ R13, R74, R13, R25 ;  /* 0x0000000d4a0d7223 */ /* 0x000fe20000010019 */
[----:B------:R-:W-:Y:S01]  /*19f0*/  SHF.L.U32 R24, R24, 0x10, RZ ;  /* 0x0000001018187819 */ /* 0x000fe200000006ff */
[----:B------:R-:W-:Y:S01]  /*1a00*/  FFMA.FTZ R68, R84, R68, R3 ;  /* 0x0000004454447223 */ /* 0x000fe20000010003 */
[----:B------:R-:W-:Y:S01]  /*1a10*/  SHF.L.U32 R12, R15, 0x10, RZ ;  /* 0x000000100f0c7819 */ /* 0x000fe200000006ff */
[----:B------:R-:W-:-:S02]  /*1a20*/  IMAD.U32 R73, R87, 0x10000, RZ ;  /* 0x0001000057497824 */ /* 0x000fc400078e00ff */
[----:B------:R-:W-:Y:S01]  /*1a30*/  IMAD.U32 R77, R77, 0x10000, RZ ;  /* 0x000100004d4d7824 */ /* 0x000fe200078e00ff */
[----:B------:R-:W-:Y:S01]  /*1a40*/  PRMT R80, R69, 0x7632, R80 ;  /* 0x0000763245507816 */ /* 0x000fe20000000050 */
[----:B------:R-:W-:Y:S01]  /*1a50*/  FFMA.FTZ R85, R75, R24, R68 ;  /* 0x000000184b557223 */ /* 0x000fe20000010044 */
[----:B------:R-:W-:Y:S01]  /*1a60*/  SHF.L.U32 R81, R69, 0x10, RZ ;  /* 0x0000001045517819 */ /* 0x000fe200000006ff */
[----:B------:R-:W-:Y:S01]  /*1a70*/  FFMA.FTZ R76, R73, R12, R14 ;  /* 0x0000000c494c7223 */ /* 0x000fe2000001000e */
[----:B------:R-:W-:Y:S01]  /*1a80*/  PRMT R3, R15, 0x7632, R3 ;  /* 0x000076320f037816 */ /* 0x000fe20000000003 */
[----:B------:R-:W-:Y:S01]  /*1a90*/  FFMA.FTZ R77, R36, R77, R13 ;  /* 0x0000004d244d7223 */ /* 0x000fe2000001000d */
[----:B------:R-:W-:Y:S01]  /*1aa0*/  SHF.L.U32 R69, R78, 0x10, RZ ;  /* 0x000000104e457819 */ /* 0x000fe200000006ff */
[----:B------:R-:W4:Y:S01]  /*1ab0*/  LDG.E.128 R12, desc[UR6][R100.64+0x1000] ;  /* 0x00100006640c7981 */ /* 0x000f22000c1e1d00 */
[----:B------:R-:W-:Y:S01]  /*1ac0*/  SHF.L.U32 R83, R80, 0x10, RZ ;  /* 0x0000001050537819 */ /* 0x000fe200000006ff */
[----:B------:R-:W-:Y:S01]  /*1ad0*/  FFMA.FTZ R81, R74, R81, R85 ;  /* 0x000000514a517223 */ /* 0x000fe20000010055 */
[----:B------:R-:W-:Y:S01]  /*1ae0*/  PRMT R78, R78, 0x7632, R78 ;  /* 0x000076324e4e7816 */ /* 0x000fe2000000004e */
[----:B------:R-:W5:Y:S01]  /*1af0*/  LDG.E.128 R24, desc[UR6][R102.64+0x1000] ;  /* 0x0010000666187981 */ /* 0x000f62000c1e1d00 */
[----:B------:R-:W-:Y:S01]  /*1b00*/  FFMA.FTZ R77, R38, R69, R77 ;  /* 0x00000045264d7223 */ /* 0x000fe2000001004d */
[----:B------:R-:W-:Y:S01]  /*1b10*/  PRMT R39, R87, 0x7632, R39 ;  /* 0x0000763257277816 */ /* 0x000fe20000000027 */
[----:B------:R-:W-:Y:S01]  /*1b20*/  FFMA.FTZ R83, R36, R83, R81 ;  /* 0x0000005324537223 */ /* 0x000fe20000010051 */
[----:B------:R-:W-:Y:S01]  /*1b30*/  SHF.L.U32 R69, R78, 0x10, RZ ;  /* 0x000000104e457819 */ /* 0x000fe200000006ff */
[C---:B------:R-:W-:Y:S01]  /*1b40*/  IMAD.U32 R81, R70.reuse, 0x10000, RZ ;  /* 0x0001000046517824 */ /* 0x040fe200078e00ff */
[----:B------:R-:W-:Y:S01]  /*1b50*/  SHF.L.U32 R68, R3, 0x10, RZ ;  /* 0x0000001003447819 */ /* 0x000fe200000006ff */
[----:B------:R-:W-:Y:S01]  /*1b60*/  IMAD.U32 R3, R39, 0x10000, RZ ;  /* 0x0001000027037824 */ /* 0x000fe200078e00ff */
[----:B------:R-:W-:Y:S01]  /*1b70*/  PRMT R78, R70, 0x7632, R78 ;  /* 0x00007632464e7816 */ /* 0x000fe2000000004e */
[----:B------:R-:W-:Y:S01]  /*1b80*/  FFMA.FTZ R70, R72, R69, R77 ;  /* 0x0000004548467223 */ /* 0x000fe2000001004d */
[----:B------:R-:W-:-:S02]  /*1b90*/  FFMA.FTZ R77, R38, R81, R83 ;  /* 0x00000051264d7223 */ /* 0x000fc40000010053 */
[----:B------:R-:W5:Y:S01]  /*1ba0*/  LDG.E.128 R80, desc[UR6][R100.64+0x4800] ;  /* 0x0048000664507981 */ /* 0x000f62000c1e1d00 */
[----:B------:R-:W-:Y:S01]  /*1bb0*/  FFMA.FTZ R39, R3, R68, R76 ;  /* 0x0000004403277223 */ /* 0x000fe2000001004c */
[C---:B------:R-:W-:Y:S02]  /*1bc0*/  PRMT R68, R79.reuse, 0x7632, R68 ;  /* 0x000076324f447816 */ /* 0x040fe40000000044 */
[----:B------:R-:W-:Y:S02]  /*1bd0*/  SHF.L.U32 R76, R79, 0x10, RZ ;  /* 0x000000104f4c7819 */ /* 0x000fe400000006ff */
[----:B------:R-:W-:Y:S02]  /*1be0*/  SHF.L.U32 R69, R78, 0x10, RZ ;  /* 0x000000104e457819 */ /* 0x000fe400000006ff */
[C---:B------:R-:W-:Y:S02]  /*1bf0*/  PRMT R78, R16.reuse, 0x7632, R78 ;  /* 0x00007632104e7816 */ /* 0x040fe4000000004e */
[----:B------:R-:W-:-:S02]  /*1c00*/  SHF.L.U32 R79, R16, 0x10, RZ ;  /* 0x00000010104f7819 */ /* 0x000fc400000006ff */
[----:B------:R-:W-:Y:S01]  /*1c10*/  SHF.L.U32 R78, R78, 0x10, RZ ;  /* 0x000000104e4e7819 */ /* 0x000fe200000006ff */
[----:B------:R-:W-:Y:S01]  /*1c20*/  FFMA.FTZ R70, R73, R76, R70 ;  /* 0x0000004c49467223 */ /* 0x000fe20000010046 */
[C---:B------:R-:W-:Y:S02]  /*1c30*/  IMAD.U32 R16, R71.reuse, 0x10000, RZ ;  /* 0x0001000047107824 */ /* 0x040fe400078e00ff */
[----:B------:R-:W-:Y:S01]  /*1c40*/  FFMA.FTZ R86, R84, R79, R37 ;  /* 0x0000004f54567223 */ /* 0x000fe20000010025 */
[----:B------:R-:W-:Y:S01]  /*1c50*/  FFMA.FTZ R76, R72, R69, R77 ;  /* 0x00000045484c7223 */ /* 0x000fe2000001004d */
[----:B------:R-:W-:Y:S02]  /*1c60*/  PRMT R71, R71, 0x7632, R71 ;  /* 0x0000763247477816 */ /* 0x000fe40000000047 */
[----:B------:R-:W-:Y:S01]  /*1c70*/  SHF.L.U32 R37, R17, 0x10, RZ ;  /* 0x0000001011257819 */ /* 0x000fe200000006ff */
[----:B------:R-:W-:Y:S01]  /*1c80*/  FFMA.FTZ R69, R75, R78, R86 ;  /* 0x0000004e4b457223 */ /* 0x000fe20000010056 */
[----:B------:R-:W-:Y:S01]  /*1c90*/  PRMT R17, R17, 0x7632, R17 ;  /* 0x0000763211117816 */ /* 0x000fe20000000011 */
[----:B------:R-:W-:Y:S01]  /*1ca0*/  FFMA.FTZ R87, R73, R16, R76 ;  /* 0x0000001049577223 */ /* 0x000fe2000001004c */
[----:B------:R-:W-:-:S02]  /*1cb0*/  IMAD.U32 R16, R71, 0x10000, RZ ;  /* 0x0001000047107824 */ /* 0x000fc400078e00ff */
[----:B------:R-:W-:Y:S01]  /*1cc0*/  FFMA.FTZ R69, R74, R37, R69 ;  /* 0x000000254a457223 */ /* 0x000fe20000010045 */
[----:B------:R-:W-:Y:S02]  /*1cd0*/  SHF.L.U32 R17, R17, 0x10, RZ ;  /* 0x0000001011117819 */ /* 0x000fe400000006ff */
[----:B------:R-:W-:Y:S02]  /*1ce0*/  SHF.L.U32 R71, R52, 0x10, RZ ;  /* 0x0000001034477819 */ /* 0x000fe400000006ff */
[----:B------:R-:W-:Y:S02]  /*1cf0*/  SHF.L.U32 R68, R68, 0x10, RZ ;  /* 0x0000001044447819 */ /* 0x000fe400000006ff */
[----:B------:R-:W-:Y:S01]  /*1d00*/  PRMT R52, R52, 0x7632, R52 ;  /* 0x0000763234347816 */ /* 0x000fe20000000034 */
[----:B------:R-:W-:Y:S01]  /*1d10*/  FFMA.FTZ R69, R36, R17, R69 ;  /* 0x0000001124457223 */ /* 0x000fe20000010045 */
[C---:B------:R-:W-:Y:S01]  /*1d20*/  FFMA.FTZ R87, R3.reuse, R16, R87 ;  /* 0x0000001003577223 */ /* 0x040fe20000010057 */
[----:B------:R-:W-:Y:S01]  /*1d30*/  SHF.L.U32 R17, R18, 0x10, RZ ;  /* 0x0000001012117819 */ /* 0x000fe200000006ff */
[----:B------:R-:W-:Y:S01]  /*1d40*/  FFMA.FTZ R37, R3, R68, R70 ;  /* 0x0000004403257223 */ /* 0x000fe20000010046 */
[----:B------:R-:W-:Y:S01]  /*1d50*/  IMAD.U32 R16, R52, 0x10000, RZ ;  /* 0x0001000034107824 */ /* 0x000fe200078e00ff */
[----:B------:R-:W-:Y:S01]  /*1d60*/  PRMT R18, R18, 0x7632, R18 ;  /* 0x0000763212127816 */ /* 0x000fe20000000012 */
[----:B------:R-:W-:Y:S01]  /*1d70*/  FFMA.FTZ R70, R84, R71, R111 ;  /* 0x0000004754467223 */ /* 0x000fe2000001006f */
[----:B------:R-:W-:Y:S01]  /*1d80*/  FFMA.FTZ R71, R38, R17, R69 ;  /* 0x0000001126477223 */ /* 0x000fe20000010045 */
[----:B------:R-:W-:-:S02]  /*1d90*/  PRMT R52, R19, 0x7632, R52 ;  /* 0x0000763213347816 */ /* 0x000fc40000000034 */
[----:B------:R-:W-:Y:S01]  /*1da0*/  SHF.L.U32 R68, R19, 0x10, RZ ;  /* 0x0000001013447819 */ /* 0x000fe200000006ff */
[--C-:B------:R-:W-:Y:S01]  /*1db0*/  FFMA.FTZ R79, R75, R16, R70.reuse ;  /* 0x000000104b4f7223 */ /* 0x100fe20000010046 */
[----:B------:R-:W-:Y:S01]  /*1dc0*/  SHF.L.U32 R69, R18, 0x10, RZ ;  /* 0x0000001012457819 */ /* 0x000fe200000006ff */
[C---:B------:R-:W-:Y:S01]  /*1dd0*/  IMAD.U32 R76, R64.reuse, 0x10000, RZ ;  /* 0x00010000404c7824 */ /* 0x040fe200078e00ff */
[----:B------:R-:W5:Y:S01]  /*1de0*/  LDG.E.128 R16, desc[UR6][R100.64+0x8000] ;  /* 0x0080000664107981 */ /* 0x000f62000c1e1d00 */
[C---:B------:R-:W-:Y:S02]  /*1df0*/  SHF.L.U32 R77, R53.reuse, 0x10, RZ ;  /* 0x00000010354d7819 */ /* 0x040fe400000006ff */
[----:B------:R-:W-:Y:S01]  /*1e00*/  PRMT R70, R64, 0x7632, R70 ;  /* 0x0000763240467816 */ /* 0x000fe20000000046 */
[----:B------:R-:W-:Y:S01]  /*1e10*/  FFMA.FTZ R64, R72, R69, R71 ;  /* 0x0000004548407223 */ /* 0x000fe20000010047 */
[----:B------:R-:W-:Y:S01]  /*1e20*/  PRMT R53, R53, 0x7632, R53 ;  /* 0x0000763235357816 */ /* 0x000fe20000000035 */
[----:B------:R-:W-:Y:S01]  /*1e30*/  FFMA.FTZ R69, R74, R77, R79 ;  /* 0x0000004d4a457223 */ /* 0x000fe2000001004f */
[----:B------:R-:W-:Y:S01]  /*1e40*/  SHF.L.U32 R70, R70, 0x10, RZ ;  /* 0x0000001046467819 */ /* 0x000fe200000006ff */
[----:B------:R-:W-:-:S02]  /*1e50*/  FFMA.FTZ R86, R84, R76, R109 ;  /* 0x0000004c54567223 */ /* 0x000fc4000001006d */
[----:B------:R-:W5:Y:S01]  /*1e60*/  LDG.E.128 R76, desc[UR6][R100.64+0xb800] ;  /* 0x00b80006644c7981 */ /* 0x000f62000c1e1d00 */
[----:B------:R-:W-:Y:S01]  /*1e70*/  SHF.L.U32 R71, R65, 0x10, RZ ;  /* 0x0000001041477819 */ /* 0x000fe200000006ff */
[----:B------:R-:W-:Y:S01]  /*1e80*/  FFMA.FTZ R85, R75, R70, R86 ;  /* 0x000000464b557223 */ /* 0x000fe20000010056 */
[----:B------:R-:W-:Y:S02]  /*1e90*/  SHF.L.U32 R53, R53, 0x10, RZ ;  /* 0x0000001035357819 */ /* 0x000fe400000006ff */
[----:B------:R-:W-:Y:S01]  /*1ea0*/  PRMT R65, R65, 0x7632, R65 ;  /* 0x0000763241417816 */ /* 0x000fe20000000041 */
[----:B------:R-:W-:Y:S02]  /*1eb0*/  FFMA.FTZ R109, R74, R71, R85 ;  /* 0x000000474a6d7223 */ /* 0x000fe40000010055 */
[----:B------:R-:W-:Y:S01]  /*1ec0*/  FFMA.FTZ R69, R36, R53, R69 ;  /* 0x0000003524457223 */ /* 0x000fe20000010045 */
[C---:B------:R-:W-:Y:S01]  /*1ed0*/  PRMT R53, R54.reuse, 0x7632, R53 ;  /* 0x0000763236357816 */ /* 0x040fe20000000035 */
[----:B------:R-:W-:Y:S01]  /*1ee0*/  IMAD.U32 R71, R65, 0x10000, RZ ;  /* 0x0001000041477824 */ /* 0x000fe200078e00ff */
[----:B------:R-:W-:-:S02]  /*1ef0*/  SHF.L.U32 R65, R54, 0x10, RZ ;  /* 0x0000001036417819 */ /* 0x000fc400000006ff */
[C---:B------:R-:W-:Y:S02]  /*1f00*/  PRMT R54, R66.reuse, 0x7632, R54 ;  /* 0x0000763242367816 */ /* 0x040fe40000000036 */
[----:B------:R-:W-:Y:S01]  /*1f10*/  SHF.L.U32 R85, R66, 0x10, RZ ;  /* 0x0000001042557819 */ /* 0x000fe200000006ff */
[----:B------:R-:W-:Y:S01]  /*1f20*/  FFMA.FTZ R66, R36, R71, R109 ;  /* 0x0000004724427223 */ /* 0x000fe2000001006d */
[----:B------:R-:W-:Y:S01]  /*1f30*/  SHF.L.U32 R53, R53, 0x10, RZ ;  /* 0x0000001035357819 */ /* 0x000fe200000006ff */
[----:B------:R-:W-:Y:S01]  /*1f40*/  FFMA.FTZ R65, R38, R65, R69 ;  /* 0x0000004126417223 */ /* 0x000fe20000010045 */
[----:B------:R-:W-:Y:S02]  /*1f50*/  IMAD.U32 R69, R54, 0x10000, RZ ;  /* 0x0001000036457824 */ /* 0x000fe400078e00ff */
[----:B------:R-:W-:Y:S01]  /*1f60*/  FFMA.FTZ R70, R38, R85, R66 ;  /* 0x0000005526467223 */ /* 0x000fe20000010042 */
[C---:B------:R-:W-:Y:S01]  /*1f70*/  SHF.L.U32 R54, R55.reuse, 0x10, RZ ;  /* 0x0000001037367819 */ /* 0x040fe200000006ff */
[----:B------:R-:W-:Y:S01]  /*1f80*/  FFMA.FTZ R66, R72, R53, R65 ;  /* 0x0000003548427223 */ /* 0x000fe20000010041 */
[----:B------:R-:W-:Y:S01]  /*1f90*/  PRMT R55, R55, 0x7632, R55 ;  /* 0x0000763237377816 */ /* 0x000fe20000000037 */
[C---:B------:R-:W-:Y:S01]  /*1fa0*/  FFMA.FTZ R64, R73.reuse, R68, R64 ;  /* 0x0000004449407223 */ /* 0x040fe20000010040 */
[----:B------:R-:W-:Y:S01]  /*1fb0*/  SHF.L.U32 R85, R52, 0x10, RZ ;  /* 0x0000001034557819 */ /* 0x000fe200000006ff */
[----:B------:R-:W-:-:S02]  /*1fc0*/  FFMA.FTZ R111, R73, R54, R66 ;  /* 0x00000036496f7223 */ /* 0x000fc40000010042 */
[----:B------:R-:W-:Y:S01]  /*1fd0*/  IMAD.U32 R66, R55, 0x10000, RZ ;  /* 0x0001000037427824 */ /* 0x000fe200078e00ff */
[C---:B------:R-:W-:Y:S01]  /*1fe0*/  SHF.L.U32 R68, R67.reuse, 0x10, RZ ;  /* 0x0000001043447819 */ /* 0x040fe200000006ff */
[----:B------:R-:W5:Y:S01]  /*1ff0*/  LDG.E.128 R52, desc[UR6][R100.64+0xf000] ;  /* 0x00f0000664347981 */ /* 0x000f62000c1e1d00 */
[----:B------:R-:W-:Y:S01]  /*2000*/  FFMA.FTZ R69, R72, R69, R70 ;  /* 0x0000004548457223 */ /* 0x000fe20000010046 */
[----:B------:R-:W-:Y:S02]  /*2010*/  PRMT R67, R67, 0x7632, R67 ;  /* 0x0000763243437816 */ /* 0x000fe40000000043 */
[C---:B------:R-:W-:Y:S01]  /*2020*/  SHF.L.U32 R65, R40.reuse, 0x10, RZ ;  /* 0x0000001028417819 */ /* 0x040fe200000006ff */
[----:B------:R-:W-:Y:S01]  /*2030*/  FFMA.FTZ R69, R73, R68, R69 ;  /* 0x0000004449457223 */ /* 0x000fe20000010045 */
[----:B------:R-:W-:Y:S02]  /*2040*/  SHF.L.U32 R68, R67, 0x10, RZ ;  /* 0x0000001043447819 */ /* 0x000fe400000006ff */
[----:B------:R-:W-:Y:S01]  /*2050*/  PRMT R40, R40, 0x7632, R40 ;  /* 0x0000763228287816 */ /* 0x000fe20000000028 */
[C---:B------:R-:W-:Y:S01]  /*2060*/  FFMA.FTZ R111, R3.reuse, R66, R111 ;  /* 0x00000042036f7223 */ /* 0x040fe2000001006f */
[C---:B------:R-:W-:Y:S01]  /*2070*/  PRMT R66, R42.reuse, 0x7632, R66 ;  /* 0x000076322a427816 */ /* 0x040fe20000000042 */
[----:B------:R-:W-:Y:S01]  /*2080*/  FFMA.FTZ R109, R3, R68, R69 ;  /* 0x00000044036d7223 */ /* 0x000fe20000010045 */
[----:B------:R-:W-:Y:S01]  /*2090*/  IMAD.U32 R67, R42, 0x10000, RZ ;  /* 0x000100002a437824 */ /* 0x000fe200078e00ff */
[----:B------:R-:W-:Y:S01]  /*20a0*/  SHF.L.U32 R40, R40, 0x10, RZ ;  /* 0x0000001028287819 */ /* 0x000fe200000006ff */
[----:B------:R-:W-:Y:S01]  /*20b0*/  FFMA.FTZ R68, R84, R65, R115 ;  /* 0x0000004154447223 */ /* 0x000fe20000010073 */
[----:B------:R-:W-:-:S02]  /*20c0*/  SHF.L.U32 R69, R60, 0x10, RZ ;  /* 0x000000103c457819 */ /* 0x000fc400000006ff */
[----:B------:R-:W-:Y:S01]  /*20d0*/  PRMT R42, R60, 0x7632, R42 ;  /* 0x000076323c2a7816 */ /* 0x000fe2000000002a */
[----:B------:R-:W-:Y:S01]  /*20e0*/  FFMA.FTZ R85, R3, R85, R64 ;  /* 0x0000005503557223 */ /* 0x000fe20000010040 */
[C---:B------:R-:W-:Y:S02]  /*20f0*/  PRMT R65, R41.reuse, 0x7632, R65 ;  /* 0x0000763229417816 */ /* 0x040fe40000000041 */
[----:B------:R-:W-:Y:S02]  /*2100*/  SHF.L.U32 R41, R41, 0x10, RZ ;  /* 0x0000001029297819 */ /* 0x000fe400000006ff */
[C---:B------:R-:W-:Y:S02]  /*2110*/  PRMT R60, R43.reuse, 0x7632, R60 ;  /* 0x000076322b3c7816 */ /* 0x040fe4000000003c */
[----:B------:R-:W-:Y:S01]  /*2120*/  SHF.L.U32 R64, R43, 0x10, RZ ;  /* 0x000000102b407819 */ /* 0x000fe200000006ff */
[----:B------:R-:W-:Y:S01]  /*2130*/  FFMA.FTZ R43, R75, R40, R68 ;  /* 0x000000284b2b7223 */ /* 0x000fe20000010044 */
[----:B------:R-:W-:Y:S01]  /*2140*/  FFMA.FTZ R68, R84, R69, R107 ;  /* 0x0000004554447223 */ /* 0x000fe2000001006b */
[----:B------:R-:W-:Y:S01]  /*2150*/  IMAD.U32 R42, R42, 0x10000, RZ ;  /* 0x000100002a2a7824 */ /* 0x000fe200078e00ff */
[----:B------:R-:W-:Y:S01]  /*2160*/  SHF.L.U32 R65, R65, 0x10, RZ ;  /* 0x0000001041417819 */ /* 0x000fe200000006ff */
[----:B------:R-:W-:Y:S01]  /*2170*/  FFMA.FTZ R41, R74, R41, R43 ;  /* 0x000000294a297223 */ /* 0x000fe2000001002b */
[----:B------:R-:W-:Y:S01]  /*2180*/  PRMT R40, R61, 0x7632, R40 ;  /* 0x000076323d287816 */ /* 0x000fe20000000028 */
[----:B------:R-:W-:Y:S01]  /*2190*/  FFMA.FTZ R107, R75, R42, R68 ;  /* 0x0000002a4b6b7223 */ /* 0x000fe20000010044 */
[----:B------:R-:W-:Y:S01]  /*21a0*/  SHF.L.U32 R61, R61, 0x10, RZ ;  /* 0x000000103d3d7819 */ /* 0x000fe200000006ff */
[----:B------:R-:W-:Y:S01]  /*21b0*/  FFMA.FTZ R41, R36, R65, R41 ;  /* 0x0000004124297223 */ /* 0x000fe20000010029 */
[----:B------:R-:W-:Y:S01]  /*21c0*/  SHF.L.U32 R43, R40, 0x10, RZ ;  /* 0x00000010282b7819 */ /* 0x000fe200000006ff */
[----:B------:R-:W5:Y:S02]  /*21d0*/  LDG.E.128 R68, desc[UR6][R100.64+0x12800] ;  /* 0x0128000664447981 */ /* 0x000f64000c1e1d00 */
[----:B------:R-:W-:Y:S01]  /*21e0*/  FFMA.FTZ R65, R74, R61, R107 ;  /* 0x0000003d4a417223 */ /* 0x000fe2000001006b */
[----:B------:R-:W-:-:S03]  /*21f0*/  FFMA.FTZ R67, R38, R67, R41 ;  /* 0x0000004326437223 */ /* 0x000fc60000010029 */
[--C-:B------:R-:W-:Y:S02]  /*2200*/  FFMA.FTZ R115, R36, R43, R65.reuse ;  /* 0x0000002b24737223 */ /* 0x100fe40000010041 */
[----:B------:R-:W5:Y:S01]  /*2210*/  LDG.E.128 R40, desc[UR6][R100.64+0x16000] ;  /* 0x0160000664287981 */ /* 0x000f62000c1e1d00 */
[----:B------:R-:W-:Y:S01]  /*2220*/  IMAD.U32 R61, R66, 0x10000, RZ ;  /* 0x00010000423d7824 */ /* 0x000fe200078e00ff */
[C---:B------:R-:W-:Y:S02]  /*2230*/  SHF.L.U32 R107, R62.reuse, 0x10, RZ ;  /* 0x000000103e6b7819 */ /* 0x040fe400000006ff */
[----:B------:R-:W-:Y:S01]  /*2240*/  PRMT R65, R62, 0x7632, R65 ;  /* 0x000076323e417816 */ /* 0x000fe20000000041 */
[----:B------:R-:W-:Y:S01]  /*2250*/  FFMA.FTZ R62, R72, R61, R67 ;  /* 0x0000003d483e7223 */ /* 0x000fe20000010043 */
[C---:B------:R-:W-:Y:S02]  /*2260*/  PRMT R61, R48.reuse, 0x7632, R61 ;  /* 0x00007632303d7816 */ /* 0x040fe4000000003d */
[----:B------:R-:W-:Y:S01]  /*2270*/  SHF.L.U32 R66, R48, 0x10, RZ ;  /* 0x0000001030427819 */ /* 0x000fe200000006ff */
[----:B------:R-:W-:Y:S01]  /*2280*/  FFMA.FTZ R107, R38, R107, R115 ;  /* 0x0000006b266b7223 */ /* 0x000fe20000010073 */
[----:B------:R-:W-:Y:S01]  /*2290*/  SHF.L.U32 R65, R65, 0x10, RZ ;  /* 0x0000001041417819 */ /* 0x000fe200000006ff */
[----:B------:R-:W-:Y:S01]  /*22a0*/  FFMA.FTZ R62, R73, R64, R62 ;  /* 0x00000040493e7223 */ /* 0x000fe2000001003e */
[----:B------:R-:W-:Y:S01]  /*22b0*/  SHF.L.U32 R86, R61, 0x10, RZ ;  /* 0x000000103d567819 */ /* 0x000fe200000006ff */
[----:B------:R-:W-:-:S02]  /*22c0*/  IMAD.U32 R48, R63, 0x10000, RZ ;  /* 0x000100003f307824 */ /* 0x000fc400078e00ff */
[----:B------:R-:W-:Y:S01]  /*22d0*/  FFMA.FTZ R66, R84, R66, R105 ;  /* 0x0000004254427223 */ /* 0x000fe20000010069 */
[----:B------:R-:W-:Y:S01]  /*22e0*/  FFMA.FTZ R64, R72, R65, R107 ;  /* 0x0000004148407223 */ /* 0x000fe2000001006b */
[----:B------:R-:W-:Y:S02]  /*22f0*/  PRMT R63, R63, 0x7632, R63 ;  /* 0x000076323f3f7816 */ /* 0x000fe4000000003f */
[----:B------:R-:W-:Y:S01]  /*2300*/  SHF.L.U32 R61, R49, 0x10, RZ ;  /* 0x00000010313d7819 */ /* 0x000fe200000006ff */
[----:B------:R-:W-:Y:S01]  /*2310*/  FFMA.FTZ R65, R75, R86, R66 ;  /* 0x000000564b417223 */ /* 0x000fe20000010042 */
[----:B------:R-:W-:Y:S01]  /*2320*/  PRMT R49, R49, 0x7632, R49 ;  /* 0x0000763231317816 */ /* 0x000fe20000000031 */
[----:B------:R-:W-:Y:S01]  /*2330*/  FFMA.FTZ R105, R73, R48, R64 ;  /* 0x0000003049697223 */ /* 0x000fe20000010040 */
[----:B------:R-:W-:Y:S01]  /*2340*/  IMAD.U32 R48, R63, 0x10000, RZ ;  /* 0x000100003f307824 */ /* 0x000fe200078e00ff */
[----:B------:R-:W-:Y:S01]  /*2350*/  SHF.L.U32 R63, R56, 0x10, RZ ;  /* 0x00000010383f7819 */ /* 0x000fe200000006ff */
[----:B------:R-:W-:Y:S01]  /*2360*/  FFMA.FTZ R61, R74, R61, R65 ;  /* 0x0000003d4a3d7223 */ /* 0x000fe20000010041 */
[----:B------:R-:W-:-:S02]  /*2370*/  SHF.L.U32 R49, R49, 0x10, RZ ;  /* 0x0000001031317819 */ /* 0x000fc400000006ff */
[----:B------:R-:W-:Y:S01]  /*2380*/  PRMT R56, R56, 0x7632, R56 ;  /* 0x0000763238387816 */ /* 0x000fe20000000038 */
[----:B------:R-:W-:Y:S02]  /*2390*/  FFMA.FTZ R64, R84, R63, R99 ;  /* 0x0000003f54407223 */ /* 0x000fe40000010063 */
[----:B------:R-:W-:Y:S01]  /*23a0*/  FFMA.FTZ R65, R36, R49, R61 ;  /* 0x0000003124417223 */ /* 0x000fe2000001003d */
[----:B------:R-:W-:Y:S01]  /*23b0*/  SHF.L.U32 R56, R56, 0x10, RZ ;  /* 0x0000001038387819 */ /* 0x000fe200000006ff */
[----:B------:R-:W-:Y:S01]  /*23c0*/  IMAD.U32 R49, R50, 0x10000, RZ ;  /* 0x0001000032317824 */ /* 0x000fe200078e00ff */
[----:B------:R-:W-:Y:S01]  /*23d0*/  SHF.L.U32 R60, R60, 0x10, RZ ;  /* 0x000000103c3c7819 */ /* 0x000fe200000006ff */
[----:B------:R-:W-:Y:S01]  /*23e0*/  FFMA.FTZ R105, R3, R48, R105 ;  /* 0x0000003003697223 */ /* 0x000fe20000010069 */
[----:B------:R-:W-:Y:S02]  /*23f0*/  PRMT R50, R50, 0x7632, R50 ;  /* 0x0000763232327816 */ /* 0x000fe40000000032 */
[----:B------:R-:W-:Y:S01]  /*2400*/  PRMT R48, R57, 0x7632, R48 ;  /* 0x0000763239307816 */ /* 0x000fe20000000030 */
[----:B------:R-:W-:Y:S01]  /*2410*/  FFMA.FTZ R99, R75, R56, R64 ;  /* 0x000000384b637223 */ /* 0x000fe20000010040 */
[----:B------:R-:W-:Y:S01]  /*2420*/  SHF.L.U32 R57, R57, 0x10, RZ ;  /* 0x0000001039397819 */ /* 0x000fe200000006ff */
[----:B------:R-:W-:Y:S01]  /*2430*/  FFMA.FTZ R65, R38, R49, R65 ;  /* 0x0000003126417223 */ /* 0x000fe20000010041 */
[----:B------:R-:W-:Y:S01]  /*2440*/  SHF.L.U32 R49, R50, 0x10, RZ ;  /* 0x0000001032317819 */ /* 0x000fe200000006ff */
[----:B------:R-:W-:Y:S01]  /*2450*/  FFMA.FTZ R107, R3, R60, R62 ;  /* 0x0000003c036b7223 */ /* 0x000fe2000001003e */
[----:B------:R-:W-:Y:S01]  /*2460*/  SHF.L.U32 R67, R48, 0x10, RZ ;  /* 0x0000001030437819 */ /* 0x000fe200000006ff */
[----:B------:R-:W5:Y:S01]  /*2470*/  LDG.E.128 R60, desc[UR6][R100.64+0x19800] ;  /* 0x01980006643c7981 */ /* 0x000f62000c1e1d00 */
[----:B------:R-:W-:Y:S01]  /*2480*/  FFMA.FTZ R57, R74, R57, R99 ;  /* 0x000000394a397223 */ /* 0x000fe20000010063 */
[----:B------:R-:W-:Y:S01]  /*2490*/  FFMA.FTZ R50, R72, R49, R65 ;  /* 0x0000003148327223 */ /* 0x000fe20000010041 */
[----:B------:R-:W-:-:S02]  /*24a0*/  SHF.L.U32 R49, R58, 0x10, RZ ;  /* 0x000000103a317819 */ /* 0x000fc400000006ff */
[----:B------:R-:W-:Y:S01]  /*24b0*/  FFMA.FTZ R57, R36, R67, R57 ;  /* 0x0000004324397223 */ /* 0x000fe20000010039 */
[----:B------:R-:W-:Y:S01]  /*24c0*/  PRMT R58, R58, 0x7632, R58 ;  /* 0x000076323a3a7816 */ /* 0x000fe2000000003a */
[C---:B------:R-:W-:Y:S01]  /*24d0*/  IMAD.U32 R48, R51.reuse, 0x10000, RZ ;  /* 0x0001000033307824 */ /* 0x040fe200078e00ff */
[----:B------:R-:W-:Y:S01]  /*24e0*/  PRMT R56, R51, 0x7632, R56 ;  /* 0x0000763233387816 */ /* 0x000fe20000000038 */
[----:B------:R-:W-:Y:S01]  /*24f0*/  FFMA.FTZ R65, R38, R49, R57 ;  /* 0x0000003126417223 */ /* 0x000fe20000010039 */
[C---:B------:R-:W-:Y:S02]  /*2500*/  SHF.L.U32 R51, R44.reuse, 0x10, RZ ;  /* 0x000000102c337819 */ /* 0x040fe400000006ff */
[----:B------:R-:W-:Y:S02]  /*2510*/  PRMT R44, R44, 0x7632, R44 ;  /* 0x000076322c2c7816 */ /* 0x000fe4000000002c */
[----:B------:R-:W-:Y:S01]  /*2520*/  SHF.L.U32 R57, R58, 0x10, RZ ;  /* 0x000000103a397819 */ /* 0x000fe200000006ff */
[----:B------:R-:W-:Y:S01]  /*2530*/  FFMA.FTZ R88, R84, R51, R97 ;  /* 0x0000003354587223 */ /* 0x000fe20000010061 */
[----:B------:R-:W-:Y:S01]  /*2540*/  FFMA.FTZ R64, R73, R48, R50 ;  /* 0x0000003049407223 */ /* 0x000fe20000010032 */
[----:B------:R-:W-:Y:S01]  /*2550*/  IMAD.U32 R86, R44, 0x10000, RZ ;  /* 0x000100002c567824 */ /* 0x000fe200078e00ff */
[----:B------:R-:W5:Y:S01]  /*2560*/  LDG.E.128 R48, desc[UR6][R100.64+0x1d000] ;  /* 0x01d0000664307981 */ /* 0x000f62000c1e1d00 */
[----:B------:R-:W-:Y:S01]  /*2570*/  FFMA.FTZ R66, R72, R57, R65 ;  /* 0x0000003948427223 */ /* 0x000fe20000010041 */
[----:B------:R-:W-:-:S02]  /*2580*/  PRMT R57, R45, 0x7632, R57 ;  /* 0x000076322d397816 */ /* 0x000fc40000000039 */
[C---:B------:R-:W-:Y:S02]  /*2590*/  PRMT R44, R59.reuse, 0x7632, R44 ;  /* 0x000076323b2c7816 */ /* 0x040fe4000000002c */
[----:B------:R-:W-:Y:S01]  /*25a0*/  SHF.L.U32 R58, R59, 0x10, RZ ;  /* 0x000000103b3a7819 */ /* 0x000fe200000006ff */
[----:B------:R-:W-:Y:S01]  /*25b0*/  FFMA.FTZ R59, R75, R86, R88 ;  /* 0x000000564b3b7223 */ /* 0x000fe20000010058 */
[----:B------:R-:W-:Y:S02]  /*25c0*/  SHF.L.U32 R45, R45, 0x10, RZ ;  /* 0x000000102d2d7819 */ /* 0x000fe400000006ff */
[----:B------:R-:W-:Y:S02]  /*25d0*/  SHF.L.U32 R56, R56, 0x10, RZ ;  /* 0x0000001038387819 */ /* 0x000fe400000006ff */
[----:B------:R-:W-:Y:S01]  /*25e0*/  SHF.L.U32 R57, R57, 0x10, RZ ;  /* 0x0000001039397819 */ /* 0x000fe200000006ff */
[----:B------:R-:W-:Y:S02]  /*25f0*/  FFMA.FTZ R45, R74, R45, R59 ;  /* 0x0000002d4a2d7223 */ /* 0x000fe4000001003b */
[----:B------:R-:W-:Y:S01]  /*2600*/  FFMA.FTZ R99, R3, R56, R64 ;  /* 0x0000003803637223 */ /* 0x000fe20000010040 */
[----:B------:R-:W-:Y:S01]  /*2610*/  SHF.L.U32 R64, R28, 0x10, RZ ;  /* 0x000000101c407819 */ /* 0x000fe200000006ff */
[----:B------:R-:W-:Y:S01]  /*2620*/  FFMA.FTZ R97, R73, R58, R66 ;  /* 0x0000003a49617223 */ /* 0x000fe20000010042 */
[----:B------:R-:W-:Y:S01]  /*2630*/  FFMA.FTZ R65, R36, R57, R45 ;  /* 0x0000003924417223 */ /* 0x000fe2000001002d */
[----:B------:R-:W-:Y:S01]  /*2640*/  PRMT R28, R28, 0x7632, R28 ;  /* 0x000076321c1c7816 */ /* 0x000fe2000000001c */
[----:B------:R-:W5:Y:S01]  /*2650*/  LDG.E.128 R56, desc[UR6][R100.64+0x20800] ;  /* 0x0208000664387981 */ /* 0x000f62000c1e1d00 */
[----:B------:R-:W-:Y:S01]  /*2660*/  IMAD.U32 R44, R44, 0x10000, RZ ;  /* 0x000100002c2c7824 */ /* 0x000fe200078e00ff */
[----:B------:R-:W-:Y:S01]  /*2670*/  SHF.L.U32 R45, R46, 0x10, RZ ;  /* 0x000000102e2d7819 */ /* 0x000fe200000006ff */
[----:B------:R-:W-:Y:S01]  /*2680*/  FFMA.FTZ R66, R84, R64, R95 ;  /* 0x0000004054427223 */ /* 0x000fe2000001005f */
[----:B------:R-:W-:Y:S01]  /*2690*/  IMAD.U32 R64, R28, 0x10000, RZ ;  /* 0x000100001c407824 */ /* 0x000fe200078e00ff */
[----:B------:R-:W-:Y:S01]  /*26a0*/  PRMT R46, R46, 0x7632, R46 ;  /* 0x000076322e2e7816 */ /* 0x000fe2000000002e */
[----:B------:R-:W-:Y:S01]  /*26b0*/  FFMA.FTZ R97, R3, R44, R97 ;  /* 0x0000002c03617223 */ /* 0x000fe20000010061 */
[C---:B------:R-:W-:Y:S01]  /*26c0*/  PRMT R28, R47.reuse, 0x7632, R28 ;  /* 0x000076322f1c7816 */ /* 0x040fe2000000001c */
[----:B------:R-:W-:Y:S01]  /*26d0*/  FFMA.FTZ R45, R38, R45, R65 ;  /* 0x0000002d262d7223 */ /* 0x000fe20000010041 */
[----:B------:R-:W-:Y:S01]  /*26e0*/  SHF.L.U32 R44, R47, 0x10, RZ ;  /* 0x000000102f2c7819 */ /* 0x000fe200000006ff */
[----:B------:R-:W-:Y:S01]  /*26f0*/  FFMA.FTZ R67, R75, R64, R66 ;  /* 0x000000404b437223 */ /* 0x000fe20000010042 */
[----:B------:R-:W-:-:S02]  /*2700*/  PRMT R47, R29, 0x7632, R47 ;  /* 0x000076321d2f7816 */ /* 0x000fc4000000002f */
[----:B------:R-:W-:Y:S01]  /*2710*/  SHF.L.U32 R65, R29, 0x10, RZ ;  /* 0x000000101d417819 */ /* 0x000fe200000006ff */
[----:B------:R-:W-:Y:S01]  /*2720*/  IMAD.U32 R64, R32, 0x10000, RZ ;  /* 0x0001000020407824 */ /* 0x000fe200078e00ff */
[----:B------:R-:W-:Y:S02]  /*2730*/  SHF.L.U32 R29, R46, 0x10, RZ ;  /* 0x000000102e1d7819 */ /* 0x000fe400000006ff */
[----:B------:R-:W-:Y:S01]  /*2740*/  PRMT R46, R32, 0x7632, R46 ;  /* 0x00007632202e7816 */ /* 0x000fe2000000002e */
[----:B------:R-:W-:Y:S01]  /*2750*/  FFMA.FTZ R65, R74, R65, R67 ;  /* 0x000000414a417223 */ /* 0x000fe20000010043 */
[----:B------:R-:W-:Y:S01]  /*2760*/  SHF.L.U32 R47, R47, 0x10, RZ ;  /* 0x000000102f2f7819 */ /* 0x000fe200000006ff */
[----:B------:R-:W-:Y:S01]  /*2770*/  FFMA.FTZ R64, R84, R64, R91 ;  /* 0x0000004054407223 */ /* 0x000fe2000001005b */
[----:B------:R-:W-:Y:S01]  /*2780*/  SHF.L.U32 R46, R46, 0x10, RZ ;  /* 0x000000102e2e7819 */ /* 0x000fe200000006ff */
[----:B------:R-:W-:Y:S01]  /*2790*/  FFMA.FTZ R32, R72, R29, R45 ;  /* 0x0000001d48207223 */ /* 0x000fe2000001002d */
[C---:B------:R-:W-:Y:S01]  /*27a0*/  PRMT R29, R33.reuse, 0x7632, R29 ;  /* 0x00007632211d7816 */ /* 0x040fe2000000001d */
[----:B------:R-:W-:Y:S01]  /*27b0*/  FFMA.FTZ R47, R36, R47, R65 ;  /* 0x0000002f242f7223 */ /* 0x000fe20000010041 */
[----:B------:R-:W-:Y:S01]  /*27c0*/  SHF.L.U32 R45, R33, 0x10, RZ ;  /* 0x00000010212d7819 */ /* 0x000fe200000006ff */
[----:B------:R-:W-:-:S02]  /*27d0*/  FFMA.FTZ R95, R75, R46, R64 ;  /* 0x0000002e4b5f7223 */ /* 0x000fc40000010040 */
[----:B------:R-:W5:Y:S01]  /*27e0*/  LDG.E.128 R64, desc[UR6][R100.64+0x24000] ;  /* 0x0240000664407981 */ /* 0x000f62000c1e1d00 */
[----:B------:R-:W-:Y:S01]  /*27f0*/  IMAD.U32 R33, R30, 0x10000, RZ ;  /* 0x000100001e217824 */ /* 0x000fe200078e00ff */
[----:B------:R-:W-:Y:S01]  /*2800*/  SHF.L.U32 R91, R29, 0x10, RZ ;  /* 0x000000101d5b7819 */ /* 0x000fe200000006ff */
[----:B------:R-:W-:Y:S01]  /*2810*/  FFMA.FTZ R45, R74, R45, R95 ;  /* 0x0000002d4a2d7223 */ /* 0x000fe2000001005f */
[----:B------:R-:W-:Y:S01]  /*2820*/  PRMT R29, R30, 0x7632, R29 ;  /* 0x000076321e1d7816 */ /* 0x000fe2000000001d */
[----:B------:R-:W-:Y:S01]  /*2830*/  FFMA.FTZ R33, R38, R33, R47 ;  /* 0x0000002126217223 */ /* 0x000fe2000001002f */
[----:B------:R-:W-:Y:S01]  /*2840*/  SHF.L.U32 R47, R34, 0x10, RZ ;  /* 0x00000010222f7819 */ /* 0x000fe200000006ff */
[--C-:B------:R-:W-:Y:S01]  /*2850*/  FFMA.FTZ R91, R36, R91, R45.reuse ;  /* 0x0000005b245b7223 */ /* 0x100fe2000001002d */
[----:B------:R-:W-:Y:S02]  /*2860*/  SHF.L.U32 R29, R29, 0x10, RZ ;  /* 0x000000101d1d7819 */ /* 0x000fe400000006ff */
[----:B------:R-:W-:Y:S01]  /*2870*/  PRMT R45, R34, 0x7632, R45 ;  /* 0x00007632222d7816 */ /* 0x000fe2000000002d */
[----:B------:R-:W-:Y:S01]  /*2880*/  FFMA.FTZ R30, R73, R44, R32 ;  /* 0x0000002c491e7223 */ /* 0x000fe20000010020 */
[----:B------:R-:W-:-:S02]  /*2890*/  IMAD.U32 R34, R31, 0x10000, RZ ;  /* 0x000100001f227824 */ /* 0x000fc400078e00ff */
[----:B------:R-:W-:Y:S01]  /*28a0*/  FFMA.FTZ R44, R72, R29, R33 ;  /* 0x0000001d482c7223 */ /* 0x000fe20000010021 */
[----:B------:R-:W-:Y:S01]  /*28b0*/  SHF.L.U32 R45, R45, 0x10, RZ ;  /* 0x000000102d2d7819 */ /* 0x000fe200000006ff */
[----:B------:R-:W-:Y:S01]  /*28c0*/  FFMA.FTZ R47, R38, R47, R91 ;  /* 0x0000002f262f7223 */ /* 0x000fe2000001005b */
[----:B------:R-:W-:Y:S02]  /*28d0*/  PRMT R32, R31, 0x7632, R32 ;  /* 0x000076321f207816 */ /* 0x000fe40000000020 */
[C---:B--2---:R-:W-:Y:S02]  /*28e0*/  PRMT R29, R20.reuse, 0x7632, R29 ;  /* 0x00007632141d7816 */ /* 0x044fe4000000001d */
[----:B------:R-:W-:Y:S01]  /*28f0*/  SHF.L.U32 R31, R20, 0x10, RZ ;  /* 0x00000010141f7819 */ /* 0x000fe200000006ff */
[----:B------:R-:W-:Y:S01]  /*2900*/  FFMA.FTZ R91, R73, R34, R44 ;  /* 0x00000022495b7223 */ /* 0x000fe2000001002c */
[----:B------:R-:W-:Y:S01]  /*2910*/  FFMA.FTZ R34, R72, R45, R47 ;  /* 0x0000002d48227223 */ /* 0x000fe2000001002f */
[----:B------:R-:W-:Y:S01]  /*2920*/  IMAD.U32 R86, R29, 0x10000, RZ ;  /* 0x000100001d567824 */ /* 0x000fe200078e00ff */
[----:B------:R-:W2:Y:S01]  /*2930*/  LDG.E.128 R44, desc[UR6][R100.64+0x27800] ;  /* 0x02780006642c7981 */ /* 0x000ea2000c1e1d00 */
[----:B------:R-:W-:Y:S01]  /*2940*/  FFMA.FTZ R88, R84, R31, R89 ;  /* 0x0000001f54587223 */ /* 0x000fe20000010059 */
[----:B------:R-:W-:-:S02]  /*2950*/  PRMT R29, R21, 0x7632, R29 ;  /* 0x00007632151d7816 */ /* 0x000fc4000000001d */
[----:B------:R-:W-:Y:S01]  /*2960*/  SHF.L.U32 R20, R35, 0x10, RZ ;  /* 0x0000001023147819 */ /* 0x000fe200000006ff */
[----:B------:R-:W-:Y:S01]  /*2970*/  FFMA.FTZ R31, R75, R86, R88 ;  /* 0x000000564b1f7223 */ /* 0x000fe20000010058 */
[----:B------:R-:W-:Y:S02]  /*2980*/  SHF.L.U32 R21, R21, 0x10, RZ ;  /* 0x0000001015157819 */ /* 0x000fe400000006ff */
[----:B------:R-:W-:Y:S02]  /*2990*/  PRMT R35, R35, 0x7632, R35 ;  /* 0x0000763223237816 */ /* 0x000fe40000000023 */
[----:B------:R-:W-:Y:S01]  /*29a0*/  SHF.L.U32 R28, R28, 0x10, RZ ;  /* 0x000000101c1c7819 */ /* 0x000fe200000006ff */
[----:B------:R-:W-:Y:S01]  /*29b0*/  FFMA.FTZ R95, R73, R20, R34 ;  /* 0x00000014495f7223 */ /* 0x000fe20000010022 */
[----:B------:R-:W-:Y:S01]  /*29c0*/  SHF.L.U32 R29, R29, 0x10, RZ ;  /* 0x000000101d1d7819 */ /* 0x000fe200000006ff */
[----:B------:R-:W-:Y:S01]  /*29d0*/  FFMA.FTZ R21, R74, R21, R31 ;  /* 0x000000154a157223 */ /* 0x000fe2000001001f */
[----:B------:R-:W-:-:S02]  /*29e0*/  IMAD.U32 R20, R35, 0x10000, RZ ;  /* 0x0001000023147824 */ /* 0x000fc400078e00ff */
[C---:B------:R-:W-:Y:S01]  /*29f0*/  FFMA.FTZ R89, R3.reuse, R28, R30 ;  /* 0x0000001c03597223 */ /* 0x040fe2000001001e */
[----:B------:R-:W-:Y:S01]  /*2a00*/  SHF.L.U32 R32, R32, 0x10, RZ ;  /* 0x0000001020207819 */ /* 0x000fe200000006ff */
[----:B------:R-:W-:Y:S01]  /*2a10*/  FFMA.FTZ R29, R36, R29, R21 ;  /* 0x0000001d241d7223 */ /* 0x000fe20000010015 */
[----:B---3--:R-:W-:Y:S01]  /*2a20*/  SHF.L.U32 R28, R8, 0x10, RZ ;  /* 0x00000010081c7819 */ /* 0x008fe200000006ff */
[----:B------:R-:W-:Y:S01]  /*2a30*/  FFMA.FTZ R95, R3, R20, R95 ;  /* 0x00000014035f7223 */ /* 0x000fe2000001005f */
[C---:B------:R-:W-:Y:S02]  /*2a40*/  PRMT R8, R23.reuse, 0x7632, R8 ;  /* 0x0000763217087816 */ /* 0x040fe40000000008 */
[C---:B------:R-:W-:Y:S02]  /*2a50*/  SHF.L.U32 R21, R22.reuse, 0x10, RZ ;  /* 0x0000001016157819 */ /* 0x040fe400000006ff */
[----:B------:R-:W-:Y:S01]  /*2a60*/  PRMT R20, R22, 0x7632, R20 ;  /* 0x0000763216147816 */ /* 0x000fe20000000014 */
[----:B------:R-:W-:-:S02]  /*2a70*/  IMAD.U32 R22, R23, 0x10000, RZ ;  /* 0x0001000017167824 */ /* 0x000fc400078e00ff */
[----:B------:R-:W-:Y:S01]  /*2a80*/  FFMA.FTZ R91, R3, R32, R91 ;  /* 0x00000020035b7223 */ /* 0x000fe2000001005b */
[----:B------:R-:W-:Y:S01]  /*2a90*/  PRMT R23, R8, 0x7632, R23 ;  /* 0x0000763208177816 */ /* 0x000fe20000000017 */
[----:B------:R-:W3:Y:S01]  /*2aa0*/  LDG.E.128 R32, desc[UR6][R100.64+0x2b000] ;  /* 0x02b0000664207981 */ /* 0x000ee2000c1e1d00 */
[----:B------:R-:W-:Y:S01]  /*2ab0*/  PRMT R30, R4, 0x7632, R30 ;  /* 0x00007632041e7816 */ /* 0x000fe2000000001e */
[----:B------:R-:W-:Y:S01]  /*2ac0*/  FFMA.FTZ R29, R38, R21, R29 ;  /* 0x00000015261d7223 */ /* 0x000fe2000001001d */
[----:B------:R-:W-:Y:S02]  /*2ad0*/  SHF.L.U32 R31, R4, 0x10, RZ ;  /* 0x00000010041f7819 */ /* 0x000fe400000006ff */
[----:B------:R-:W-:Y:S01]  /*2ae0*/  SHF.L.U32 R21, R20, 0x10, RZ ;  /* 0x0000001014157819 */ /* 0x000fe200000006ff */
[C---:B------:R-:W-:Y:S01]  /*2af0*/  FFMA.FTZ R28, R84.reuse, R28, R113 ;  /* 0x0000001c541c7223 */ /* 0x040fe20000010071 */
[----:B------:R-:W-:Y:S01]  /*2b00*/  SHF.L.U32 R20, R23, 0x10, RZ ;  /* 0x0000001017147819 */ /* 0x000fe200000006ff */
[----:B------:R-:W-:Y:S01]  /*2b10*/  FFMA.FTZ R84, R84, R31, R93 ;  /* 0x0000001f54547223 */ /* 0x000fe2000001005d */
[----:B------:R-:W-:Y:S01]  /*2b20*/  SHF.L.U32 R30, R30, 0x10, RZ ;  /* 0x000000101e1e7819 */ /* 0x000fe200000006ff */
[----:B------:R-:W-:Y:S01]  /*2b30*/  FFMA.FTZ R4, R72, R21, R29 ;  /* 0x0000001548047223 */ /* 0x000fe2000001001d */
[----:B------:R-:W-:-:S02]  /*2b40*/  IMAD.U32 R21, R9, 0x10000, RZ ;  /* 0x0001000009157824 */ /* 0x000fc400078e00ff */
[----:B------:R-:W-:Y:S01]  /*2b50*/  FFMA.FTZ R23, R75, R20, R28 ;  /* 0x000000144b177223 */ /* 0x000fe2000001001c */
[----:B------:R-:W-:Y:S01]  /*2b60*/  PRMT R9, R9, 0x7632, R9 ;  /* 0x0000763209097816 */ /* 0x000fe20000000009 */
[----:B------:R-:W-:Y:S02]  /*2b70*/  FFMA.FTZ R75, R75, R30, R84 ;  /* 0x0000001e4b4b7223 */ /* 0x000fe40000010054 */
[----:B------:R-:W3:Y:S01]  /*2b80*/  LDG.E.128 R28, desc[UR6][R100.64+0x2e800] ;  /* 0x02e80006641c7981 */ /* 0x000ee2000c1e1d00 */
[----:B------:R-:W-:Y:S01]  /*2b90*/  SHF.L.U32 R9, R9, 0x10, RZ ;  /* 0x0000001009097819 */ /* 0x000fe200000006ff */
[----:B------:R-:W-:Y:S01]  /*2ba0*/  FFMA.FTZ R21, R74, R21, R23 ;  /* 0x000000154a157223 */ /* 0x000fe20000010017 */
[C---:B------:R-:W-:Y:S02]  /*2bb0*/  PRMT R20, R5.reuse, 0x7632, R20 ;  /* 0x0000763205147816 */ /* 0x040fe40000000014 */
[----:B------:R-:W-:Y:S01]  /*2bc0*/  SHF.L.U32 R23, R5, 0x10, RZ ;  /* 0x0000001005177819 */ /* 0x000fe200000006ff */
[----:B------:R-:W-:Y:S01]  /*2bd0*/  FFMA.FTZ R9, R36, R9, R21 ;  /* 0x0000000924097223 */ /* 0x000fe20000010015 */
[----:B------:R-:W-:Y:S01]  /*2be0*/  SHF.L.U32 R21, R20, 0x10, RZ ;  /* 0x0000001014157819 */ /* 0x000fe200000006ff */
[----:B------:R-:W-:Y:S01]  /*2bf0*/  FFMA.FTZ R4, R73, R22, R4 ;  /* 0x0000001649047223 */ /* 0x000fe20000010004 */
[----:B------:R-:W-:-:S02]  /*2c00*/  IMAD.U32 R8, R8, 0x10000, RZ ;  /* 0x0001000008087824 */ /* 0x000fc400078e00ff */
[----:B------:R-:W-:Y:S01]  /*2c10*/  FFMA.FTZ R23, R74, R23, R75 ;  /* 0x000000174a177223 */ /* 0x000fe2000001004b */
[C---:B------:R-:W-:Y:S02]  /*2c20*/  SHF.L.U32 R5, R10.reuse, 0x10, RZ ;  /* 0x000000100a057819 */ /* 0x040fe400000006ff */
[----:B------:R-:W-:Y:S01]  /*2c30*/  PRMT R10, R10, 0x7632, R10 ;  /* 0x000076320a0a7816 */ /* 0x000fe2000000000a */
[----:B------:R-:W-:Y:S01]  /*2c40*/  FFMA.FTZ R93, R3, R8, R4 ;  /* 0x00000008035d7223 */ /* 0x000fe20000010004 */
[----:B------:R-:W-:Y:S01]  /*2c50*/  FFMA.FTZ R23, R36, R21, R23 ;  /* 0x0000001524177223 */ /* 0x000fe20000010017 */
[C---:B------:R-:W-:Y:S02]  /*2c60*/  PRMT R8, R6.reuse, 0x7632, R8 ;  /* 0x0000763206087816 */ /* 0x040fe40000000008 */
[----:B------:R-:W-:Y:S01]  /*2c70*/  SHF.L.U32 R21, R6, 0x10, RZ ;  /* 0x0000001006157819 */ /* 0x000fe200000006ff */
[----:B------:R-:W-:Y:S01]  /*2c80*/  FFMA.FTZ R9, R38, R5, R9 ;  /* 0x0000000526097223 */ /* 0x000fe20000010009 */
[----:B------:R-:W-:Y:S01]  /*2c90*/  IMAD.U32 R5, R10, 0x10000, RZ ;  /* 0x000100000a057824 */ /* 0x000fe200078e00ff */
[----:B------:R-:W-:-:S02]  /*2ca0*/  PRMT R4, R11, 0x7632, R4 ;  /* 0x000076320b047816 */ /* 0x000fc40000000004 */
[----:B------:R-:W-:Y:S01]  /*2cb0*/  SHF.L.U32 R6, R11, 0x10, RZ ;  /* 0x000000100b067819 */ /* 0x000fe200000006ff */
[----:B------:R-:W-:Y:S01]  /*2cc0*/  FFMA.FTZ R38, R38, R21, R23 ;  /* 0x0000001526267223 */ /* 0x000fe20000010017 */
[----:B------:R-:W-:Y:S01]  /*2cd0*/  SHF.L.U32 R11, R8, 0x10, RZ ;  /* 0x00000010080b7819 */ /* 0x000fe200000006ff */
[C---:B------:R-:W-:Y:S01]  /*2ce0*/  FFMA.FTZ R8, R72.reuse, R5, R9 ;  /* 0x0000000548087223 */ /* 0x040fe20000010009 */
[C---:B------:R-:W-:Y:S02]  /*2cf0*/  PRMT R5, R7.reuse, 0x7632, R5 ;  /* 0x0000763207057816 */ /* 0x040fe40000000005 */
[----:B------:R-:W-:Y:S01]  /*2d00*/  SHF.L.U32 R10, R7, 0x10, RZ ;  /* 0x00000010070a7819 */ /* 0x000fe200000006ff */
[----:B------:R-:W-:Y:S01]  /*2d10*/  FFMA.FTZ R11, R72, R11, R38 ;  /* 0x0000000b480b7223 */ /* 0x000fe20000010026 */
[----:B------:R-:W-:Y:S01]  /*2d20*/  FFMA.FTZ R6, R73, R6, R8 ;  /* 0x0000000649067223 */ /* 0x000fe20000010008 */
[----:B------:R-:W-:Y:S01]  /*2d30*/  IMAD.U32 R4, R4, 0x10000, RZ ;  /* 0x0001000004047824 */ /* 0x000fe200078e00ff */
[----:B------:R-:W-:Y:S01]  /*2d40*/  SHF.L.U32 R8, R5, 0x10, RZ ;  /* 0x0000001005087819 */ /* 0x000fe200000006ff */
[----:B------:R-:W-:Y:S01]  /*2d50*/  FFMA.FTZ R11, R73, R10, R11 ;  /* 0x0000000a490b7223 */ /* 0x000fe2000001000b */
[----:B------:R-:W3:Y:S01]  /*2d60*/  LDG.E.128 R20, desc[UR6][R100.64+0x35800] ;  /* 0x0358000664147981 */ /* 0x000ee2000c1e1d00 */
[----:B------:R-:W-:-:S03]  /*2d70*/  FFMA.FTZ R5, R3, R4, R6 ;  /* 0x0000000403057223 */ /* 0x000fc60000010006 */
[----:B------:R-:W3:Y:S01]  /*2d80*/  LDG.E.128 R72, desc[UR6][R100.64+0x32000] ;  /* 0x0320000664487981 */ /* 0x000ee2000c1e1d00 */
[----:B----4-:R-:W-:Y:S01]  /*2d90*/  SHF.L.U32 R7, R12, 0x10, RZ ;  /* 0x000000100c077819 */ /* 0x010fe200000006ff */
[--C-:B------:R-:W-:Y:S01]  /*2da0*/  FFMA.FTZ R3, R3, R8, R11.reuse ;  /* 0x0000000803037223 */ /* 0x100fe2000001000b */
[----:B-----5:R-:W-:Y:S02]  /*2db0*/  SHF.L.U32 R10, R24, 0x10, RZ ;  /* 0x00000010180a7819 */ /* 0x020fe400000006ff */
[----:B------:R-:W-:Y:S02]  /*2dc0*/  PRMT R12, R12, 0x7632, R12 ;  /* 0x000076320c0c7816 */ /* 0x000fe4000000000c */
[----:B------:R-:W-:Y:S01]  /*2dd0*/  PRMT R11, R24, 0x7632, R11 ;  /* 0x00007632180b7816 */ /* 0x000fe2000000000b */
[----:B------:R-:W-:Y:S02]  /*2de0*/  FFMA.FTZ R36, R10, R7, R39 ;  /* 0x000000070a247223 */ /* 0x000fe40000010027 */
[----:B------:R-:W-:Y:S01]  /*2df0*/  IMAD.U32 R24, R12, 0x10000, RZ ;  /* 0x000100000c187824 */ /* 0x000fe200078e00ff */
[----:B------:R-:W-:Y:S01]  /*2e00*/  SHF.L.U32 R11, R11, 0x10, RZ ;  /* 0x000000100b0b7819 */ /* 0x000fe200000006ff */
[C---:B------:R-:W-:Y:S01]  /*2e10*/  IMAD.U32 R6, R27.reuse, 0x10000, RZ ;  /* 0x000100001b067824 */ /* 0x040fe200078e00ff */
[----:B------:R-:W-:-:S03]  /*2e20*/  PRMT R7, R27, 0x7632, R7 ;  /* 0x000076321b077816 */ /* 0x000fc60000000007 */
[----:B------:R-:W-:Y:S01]  /*2e30*/  FFMA.FTZ R27, R11, R24, R36 ;  /* 0x000000180b1b7223 */ /* 0x000fe20000010024 */
[----:B------:R-:W-:Y:S02]  /*2e40*/  PRMT R24, R13, 0x7632, R24 ;  /* 0x000076320d187816 */ /* 0x000fe40000000018 */
[C---:B------:R-:W-:Y:S02]  /*2e50*/  PRMT R12, R25.reuse, 0x7632, R12 ;  /* 0x00007632190c7816 */ /* 0x040fe4000000000c */
[----:B------:R-:W-:Y:S02]  /*2e60*/  SHF.L.U32 R4, R25, 0x10, RZ ;  /* 0x0000001019047819 */ /* 0x000fe400000006ff */
[C---:B------:R-:W-:Y:S02]  /*2e70*/  PRMT R8, R26.reuse, 0x7632, R8 ;  /* 0x000076321a087816 */ /* 0x040fe40000000008 */
[----:B------:R-:W-:Y:S02]  /*2e80*/  SHF.L.U32 R9, R26, 0x10, RZ ;  /* 0x000000101a097819 */ /* 0x000fe400000006ff */
[----:B------:R-:W-:-:S02]  /*2e90*/  SHF.L.U32 R13, R13, 0x10, RZ ;  /* 0x000000100d0d7819 */ /* 0x000fc400000006ff */
[C---:B------:R-:W-:Y:S02]  /*2ea0*/  PRMT R26, R80.reuse, 0x7632, R26 ;  /* 0x00007632501a7816 */ /* 0x040fe4000000001a */
[----:B------:R-:W-:Y:S01]  /*2eb0*/  SHF.L.U32 R80, R80, 0x10, RZ ;  /* 0x0000001050507819 */ /* 0x000fe200000006ff */
[----:B------:R-:W-:Y:S01]  /*2ec0*/  IMAD.U32 R12, R12, 0x10000, RZ ;  /* 0x000100000c0c7824 */ /* 0x000fe200078e00ff */
[----:B------:R-:W-:Y:S01]  /*2ed0*/  SHF.L.U32 R25, R24, 0x10, RZ ;  /* 0x0000001018197819 */ /* 0x000fe200000006ff */
[----:B------:R-:W-:Y:S01]  /*2ee0*/  FFMA.FTZ R13, R4, R13, R27 ;  /* 0x0000000d040d7223 */ /* 0x000fe2000001001b */
[----:B------:R-:W-:Y:S01]  /*2ef0*/  SHF.L.U32 R36, R26, 0x10, RZ ;  /* 0x000000101a247819 */ /* 0x000fe200000006ff */
[----:B------:R-:W-:Y:S02]  /*2f00*/  FFMA.FTZ R80, R10, R80, R37 ;  /* 0x000000500a507223 */ /* 0x000fe40000010025 */
[----:B------:R-:W-:Y:S01]  /*2f10*/  FFMA.FTZ R26, R12, R25, R13 ;  /* 0x000000190c1a7223 */ /* 0x000fe2000001000d */
[----:B------:R-:W-:Y:S01]  /*2f20*/  SHF.L.U32 R13, R81, 0x10, RZ ;  /* 0x00000010510d7819 */ /* 0x000fe200000006ff */
[----:B------:R-:W-:Y:S01]  /*2f30*/  FFMA.FTZ R25, R11, R36, R80 ;  /* 0x000000240b197223 */ /* 0x000fe20000010050 */
[----:B------:R-:W-:Y:S01]  /*2f40*/  SHF.L.U32 R24, R14, 0x10, RZ ;  /* 0x000000100e187819 */ /* 0x000fe200000006ff */
[----:B------:R-:W4:Y:S01]  /*2f50*/  LDG.E.128 R36, desc[UR6][R102.64+0x1800] ;  /* 0x0018000666247981 */ /* 0x000f22000c1e1d00 */
[----:B------:R-:W-:-:S02]  /*2f60*/  PRMT R81, R81, 0x7632, R81 ;  /* 0x0000763251517816 */ /* 0x000fc40000000051 */
[----:B------:R-:W-:Y:S01]  /*2f70*/  PRMT R14, R14, 0x7632, R14 ;  /* 0x000076320e0e7816 */ /* 0x000fe2000000000e */
[----:B------:R-:W-:Y:S01]  /*2f80*/  FFMA.FTZ R115, R4, R13, R25 ;  /* 0x0000000d04737223 */ /* 0x000fe20000010019 */
[----:B------:R-:W-:Y:S01]  /*2f90*/  FFMA.FTZ R113, R9, R24, R26 ;  /* 0x0000001809717223 */ /* 0x000fe2000001001a */
[----:B------:R-:W-:Y:S01]  /*2fa0*/  IMAD.U32 R81, R81, 0x10000, RZ ;  /* 0x0001000051517824 */ /* 0x000fe200078e00ff */
[----:B------:R-:W-:Y:S01]  /*2fb0*/  SHF.L.U32 R13, R14, 0x10, RZ ;  /* 0x000000100e0d7819 */ /* 0x000fe200000006ff */
[----:B------:R-:W5:Y:S01]  /*2fc0*/  LDG.E.128 R24, desc[UR6][R100.64+0x1800] ;  /* 0x0018000664187981 */ /* 0x000f62000c1e1d00 */
[----:B------:R-:W-:Y:S02]  /*2fd0*/  SHF.L.U32 R8, R8, 0x10, RZ ;  /* 0x0000001008087819 */ /* 0x000fe400000006ff */
[----:B------:R-:W-:Y:S01]  /*2fe0*/  PRMT R14, R82, 0x7632, R14 ;  /* 0x00007632520e7816 */ /* 0x000fe2000000000e */
[----:B------:R-:W-:Y:S01]  /*2ff0*/  FFMA.FTZ R80, R12, R81, R115 ;  /* 0x000000510c507223 */ /* 0x000fe20000010073 */
[----:B------:R-:W-:Y:S01]  /*3000*/  SHF.L.U32 R82, R82, 0x10, RZ ;  /* 0x0000001052527819 */ /* 0x000fe200000006ff */
[----:B------:R-:W-:-:S02]  /*3010*/  IMAD.U32 R81, R15, 0x10000, RZ ;  /* 0x000100000f517824 */ /* 0x000fc400078e00ff */
[----:B------:R-:W-:Y:S01]  /*3020*/  FFMA.FTZ R13, R8, R13, R113 ;  /* 0x0000000d080d7223 */ /* 0x000fe20000010071 */
[----:B------:R-:W-:Y:S01]  /*3030*/  SHF.L.U32 R113, R14, 0x10, RZ ;  /* 0x000000100e717819 */ /* 0x000fe200000006ff */
[----:B------:R-:W-:Y:S01]  /*3040*/  FFMA.FTZ R115, R9, R82, R80 ;  /* 0x0000005209737223 */ /* 0x000fe20000010050 */
[----:B------:R-:W-:Y:S01]  /*3050*/  PRMT R15, R15, 0x7632, R15 ;  /* 0x000076320f0f7816 */ /* 0x000fe2000000000f */
[--C-:B------:R-:W-:Y:S01]  /*3060*/  FFMA.FTZ R80, R6, R81, R13.reuse ;  /* 0x0000005106507223 */ /* 0x100fe2000001000d */
[C---:B------:R-:W-:Y:S01]  /*3070*/  PRMT R13, R83.reuse, 0x7632, R13 ;  /* 0x00007632530d7816 */ /* 0x040fe2000000000d */
[----:B------:R-:W-:Y:S01]  /*3080*/  FFMA.FTZ R113, R8, R113, R115 ;  /* 0x0000007108717223 */ /* 0x000fe20000010073 */
[----:B------:R-:W-:Y:S02]  /*3090*/  SHF.L.U32 R83, R83, 0x10, RZ ;  /* 0x0000001053537819 */ /* 0x000fe400000006ff */
[----:B------:R-:W-:Y:S01]  /*30a0*/  SHF.L.U32 R14, R15, 0x10, RZ ;  /* 0x000000100f0e7819 */ /* 0x000fe200000006ff */
[----:B------:R-:W-:Y:S01]  /*30b0*/  IMAD.U32 R7, R7, 0x10000, RZ ;  /* 0x0001000007077824 */ /* 0x000fe200078e00ff */
[----:B------:R-:W-:-:S02]  /*30c0*/  PRMT R15, R16, 0x7632, R15 ;  /* 0x00007632100f7816 */ /* 0x000fc4000000000f */
[----:B------:R-:W-:Y:S01]  /*30d0*/  SHF.L.U32 R81, R16, 0x10, RZ ;  /* 0x0000001010517819 */ /* 0x000fe200000006ff */
[----:B------:R-:W-:Y:S01]  /*30e0*/  FFMA.FTZ R83, R6, R83, R113 ;  /* 0x0000005306537223 */ /* 0x000fe20000010071 */
[----:B------:R-:W-:Y:S01]  /*30f0*/  SHF.L.U32 R16, R13, 0x10, RZ ;  /* 0x000000100d107819 */ /* 0x000fe200000006ff */
[----:B------:R-:W-:Y:S01]  /*3100*/  FFMA.FTZ R13, R7, R14, R80 ;  /* 0x0000000e070d7223 */ /* 0x000fe20000010050 */
[----:B------:R-:W-:Y:S01]  /*3110*/  SHF.L.U32 R80, R15, 0x10, RZ ;  /* 0x000000100f507819 */ /* 0x000fe200000006ff */
[----:B------:R-:W-:Y:S02]  /*3120*/  FFMA.FTZ R82, R10, R81, R87 ;  /* 0x000000510a527223 */ /* 0x000fe40000010057 */
[----:B------:R-:W-:Y:S01]  /*3130*/  FFMA.FTZ R14, R7, R16, R83 ;  /* 0x00000010070e7223 */ /* 0x000fe20000010053 */
[C---:B------:R-:W-:Y:S01]  /*3140*/  PRMT R16, R76.reuse, 0x7632, R16 ;  /* 0x000076324c107816 */ /* 0x040fe20000000010 */
[----:B------:R-:W-:Y:S01]  /*3150*/  IMAD.U32 R76, R76, 0x10000, RZ ;  /* 0x000100004c4c7824 */ /* 0x000fe200078e00ff */
[----:B------:R-:W-:Y:S01]  /*3160*/  SHF.L.U32 R15, R17, 0x10, RZ ;  /* 0x00000010110f7819 */ /* 0x000fe200000006ff */
[----:B------:R-:W-:Y:S01]  /*3170*/  FFMA.FTZ R87, R11, R80, R82 ;  /* 0x000000500b577223 */ /* 0x000fe20000010052 */
[----:B------:R-:W-:Y:S01]  /*3180*/  SHF.L.U32 R16, R16, 0x10, RZ ;  /* 0x0000001010107819 */ /* 0x000fe200000006ff */
[----:B------:R-:W-:Y:S01]  /*3190*/  FFMA.FTZ R76, R10, R76, R85 ;  /* 0x0000004c0a4c7223 */ /* 0x000fe20000010055 */
[----:B------:R-:W-:Y:S01]  /*31a0*/  PRMT R17, R17, 0x7632, R17 ;  /* 0x0000763211117816 */ /* 0x000fe20000000011 */
[----:B------:R-:W-:Y:S01]  /*31b0*/  FFMA.FTZ R15, R4, R15, R87 ;  /* 0x0000000f040f7223 */ /* 0x000fe20000010057 */
[----:B------:R-:W-:Y:S01]  /*31c0*/  PRMT R84, R77, 0x7632, R84 ;  /* 0x000076324d547816 */ /* 0x000fe20000000054 */
[----:B------:R-:W4:Y:S01]  /*31d0*/  LDG.E.128 R80, desc[UR6][R100.64+0x5000] ;  /* 0x0050000664507981 */ /* 0x000f22000c1e1d00 */
[----:B------:R-:W-:Y:S01]  /*31e0*/  SHF.L.U32 R17, R17, 0x10, RZ ;  /* 0x0000001011117819 */ /* 0x000fe200000006ff */
[----:B------:R-:W-:Y:S01]  /*31f0*/  FFMA.FTZ R87, R11, R16, R76 ;  /* 0x000000100b577223 */ /* 0x000fe2000001004c */
[----:B------:R-:W-:Y:S01]  /*3200*/  IMAD.U32 R77, R77, 0x10000, RZ ;  /* 0x000100004d4d7824 */ /* 0x000fe200078e00ff */
[----:B------:R-:W-:-:S02]  /*3210*/  SHF.L.U32 R16, R18, 0x10, RZ ;  /* 0x0000001012107819 */ /* 0x000fc400000006ff */
[----:B------:R-:W-:Y:S01]  /*3220*/  PRMT R18, R18, 0x7632, R18 ;  /* 0x0000763212127816 */ /* 0x000fe20000000012 */
[----:B------:R-:W-:Y:S01]  /*3230*/  FFMA.FTZ R77, R4, R77, R87 ;  /* 0x0000004d044d7223 */ /* 0x000fe20000010057 */
[----:B------:R-:W-:Y:S01]  /*3240*/  SHF.L.U32 R85, R84, 0x10, RZ ;  /* 0x0000001054557819 */ /* 0x000fe200000006ff */
[----:B------:R-:W-:Y:S01]  /*3250*/  FFMA.FTZ R76, R12, R17, R15 ;  /* 0x000000110c4c7223 */ /* 0x000fe2000001000f */
[----:B------:R-:W-:-:S03]  /*3260*/  SHF.L.U32 R15, R18, 0x10, RZ ;  /* 0x00000010120f7819 */ /* 0x000fc600000006ff */
[----:B------:R-:W-:Y:S01]  /*3270*/  FFMA.FTZ R18, R12, R85, R77 ;  /* 0x000000550c127223 */ /* 0x000fe2000001004d */
[C---:B------:R-:W-:Y:S01]  /*3280*/  FFMA.FTZ R17, R9.reuse, R16, R76 ;  /* 0x0000001009117223 */ /* 0x040fe2000001004c */
[----:B------:R-:W4:Y:S01]  /*3290*/  LDG.E.128 R84, desc[UR6][R100.64+0x8800] ;  /* 0x0088000664547981 */ /* 0x000f22000c1e1d00 */
[----:B------:R-:W-:Y:S02]  /*32a0*/  IMAD.U32 R16, R78, 0x10000, RZ ;  /* 0x000100004e107824 */ /* 0x000fe400078e00ff */
[----:B------:R-:W-:Y:S02]  /*32b0*/  FFMA.FTZ R17, R8, R15, R17 ;  /* 0x0000000f08117223 */ /* 0x000fe40000010011 */
[----:B------:R-:W-:Y:S01]  /*32c0*/  FFMA.FTZ R113, R9, R16, R18 ;  /* 0x0000001009717223 */ /* 0x000fe20000010012 */
[C---:B------:R-:W-:Y:S02]  /*32d0*/  PRMT R16, R52.reuse, 0x7632, R16 ;  /* 0x0000763234107816 */ /* 0x040fe40000000010 */
[----:B------:R-:W-:-:S02]  /*32e0*/  SHF.L.U32 R52, R52, 0x10, RZ ;  /* 0x0000001034347819 */ /* 0x000fc400000006ff */
[----:B------:R-:W-:Y:S01]  /*32f0*/  SHF.L.U32 R15, R19, 0x10, RZ ;  /* 0x00000010130f7819 */ /* 0x000fe200000006ff */
[----:B------:R-:W-:Y:S02]  /*3300*/  IMAD.U32 R16, R16, 0x10000, RZ ;  /* 0x0001000010107824 */ /* 0x000fe400078e00ff */
[----:B------:R-:W-:Y:S02]  /*3310*/  FFMA.FTZ R52, R10, R52, R111 ;  /* 0x000000340a347223 */ /* 0x000fe4000001006f */
[--C-:B------:R-:W-:Y:S01]  /*3320*/  FFMA.FTZ R18, R6, R15, R17.reuse ;  /* 0x0000000f06127223 */ /* 0x100fe20000010011 */
[----:B------:R-:W-:Y:S01]  /*3330*/  PRMT R17, R53, 0x7632, R17 ;  /* 0x0000763235117816 */ /* 0x000fe20000000011 */
[----:B------:R-:W-:Y:S01]  /*3340*/  FFMA.FTZ R111, R11, R16, R52 ;  /* 0x000000100b6f7223 */ /* 0x000fe20000010034 */
[----:B------:R-:W-:Y:S02]  /*3350*/  PRMT R78, R78, 0x7632, R78 ;  /* 0x000076324e4e7816 */ /* 0x000fe4000000004e */
[----:B------:R-:W-:-:S02]  /*3360*/  SHF.L.U32 R53, R53, 0x10, RZ ;  /* 0x0000001035357819 */ /* 0x000fc400000006ff */
[----:B------:R-:W-:Y:S02]  /*3370*/  SHF.L.U32 R77, R78, 0x10, RZ ;  /* 0x000000104e4d7819 */ /* 0x000fe400000006ff */
[----:B------:R-:W-:Y:S01]  /*3380*/  SHF.L.U32 R17, R17, 0x10, RZ ;  /* 0x0000001011117819 */ /* 0x000fe200000006ff */
[----:B------:R-:W-:Y:S01]  /*3390*/  FFMA.FTZ R53, R4, R53, R111 ;  /* 0x0000003504357223 */ /* 0x000fe2000001006f */
[----:B------:R-:W-:Y:S02]  /*33a0*/  PRMT R19, R19, 0x7632, R19 ;  /* 0x0000763213137816 */ /* 0x000fe40000000013 */
[C---:B------:R-:W-:Y:S01]  /*33b0*/  SHF.L.U32 R15, R79.reuse, 0x10, RZ ;  /* 0x000000104f0f7819 */ /* 0x040fe200000006ff */
[----:B------:R-:W-:Y:S01]  /*33c0*/  FFMA.FTZ R77, R8, R77, R113 ;  /* 0x0000004d084d7223 */ /* 0x000fe20000010071 */
[----:B------:R-:W-:Y:S01]  /*33d0*/  PRMT R79, R79, 0x7632, R79 ;  /* 0x000076324f4f7816 */ /* 0x000fe2000000004f */
[----:B------:R-:W-:Y:S01]  /*33e0*/  FFMA.FTZ R78, R12, R17, R53 ;  /* 0x000000110c4e7223 */ /* 0x000fe20000010035 */
[----:B------:R-:W-:-:S02]  /*33f0*/  SHF.L.U32 R52, R54, 0x10, RZ ;  /* 0x0000001036347819 */ /* 0x000fc400000006ff */
[----:B------:R-:W-:Y:S01]  /*3400*/  PRMT R54, R54, 0x7632, R54 ;  /* 0x0000763236367816 */ /* 0x000fe20000000036 */
[----:B------:R-:W-:Y:S01]  /*3410*/  IMAD.U32 R16, R19, 0x10000, RZ ;  /* 0x0001000013107824 */ /* 0x000fe200078e00ff */
[----:B------:R-:W-:Y:S01]  /*3420*/  SHF.L.U32 R76, R79, 0x10, RZ ;  /* 0x000000104f4c7819 */ /* 0x000fe200000006ff */
[----:B------:R-:W-:Y:S01]  /*3430*/  FFMA.FTZ R77, R6, R15, R77 ;  /* 0x0000000f064d7223 */ /* 0x000fe2000001004d */
[----:B------:R-:W-:Y:S01]  /*3440*/  FFMA.FTZ R53, R9, R52, R78 ;  /* 0x0000003409357223 */ /* 0x000fe2000001004e */
[----:B------:R-:W-:Y:S01]  /*3450*/  SHF.L.U32 R17, R54, 0x10, RZ ;  /* 0x0000001036117819 */ /* 0x000fe200000006ff */
[C---:B------:R-:W-:Y:S01]  /*3460*/  FFMA.FTZ R15, R7.reuse, R16, R18 ;  /* 0x00000010070f7223 */ /* 0x040fe20000010012 */
[----:B------:R-:W-:Y:S01]  /*3470*/  FFMA.FTZ R76, R7, R76, R77 ;  /* 0x0000004c074c7223 */ /* 0x000fe2000001004d */
[C---:B------:R-:W-:Y:S01]  /*3480*/  IMAD.U32 R16, R68.reuse, 0x10000, RZ ;  /* 0x0001000044107824 */ /* 0x040fe200078e00ff */
[----:B------:R-:W-:Y:S01]  /*3490*/  PRMT R68, R68, 0x7632, R68 ;  /* 0x0000763244447816 */ /* 0x000fe20000000044 */
[----:B------:R-:W-:Y:S01]  /*34a0*/  FFMA.FTZ R17, R8, R17, R53 ;  /* 0x0000001108117223 */ /* 0x000fe20000010035 */
[----:B------:R-:W-:-:S02]  /*34b0*/  PRMT R77, R55, 0x7632, R77 ;  /* 0x00007632374d7816 */ /* 0x000fc4000000004d */
[----:B------:R-:W-:Y:S02]  /*34c0*/  SHF.L.U32 R19, R55, 0x10, RZ ;  /* 0x0000001037137819 */ /* 0x000fe400000006ff */
[----:B------:R-:W4:Y:S01]  /*34d0*/  LDG.E.128 R52, desc[UR6][R100.64+0xc000] ;  /* 0x00c0000664347981 */ /* 0x000f22000c1e1d00 */
[----:B------:R-:W-:Y:S01]  /*34e0*/  SHF.L.U32 R68, R68, 0x10, RZ ;  /* 0x0000001044447819 */ /* 0x000fe200000006ff */
[----:B------:R-:W-:Y:S01]  /*34f0*/  FFMA.FTZ R16, R10, R16, R109 ;  /* 0x000000100a107223 */ /* 0x000fe2000001006d */
[C---:B------:R-:W-:Y:S02]  /*3500*/  PRMT R18, R40.reuse, 0x7632, R18 ;  /* 0x0000763228127816 */ /* 0x040fe40000000012 */
[----:B------:R-:W-:Y:S01]  /*3510*/  SHF.L.U32 R40, R40, 0x10, RZ ;  /* 0x0000001028287819 */ /* 0x000fe200000006ff */
[----:B------:R-:W-:Y:S02]  /*3520*/  IMAD.U32 R79, R69, 0x10000, RZ ;  /* 0x00010000454f7824 */ /* 0x000fe400078e00ff */
[----:B------:R-:W-:Y:S01]  /*3530*/  FFMA.FTZ R109, R11, R68, R16 ;  /* 0x000000440b6d7223 */ /* 0x000fe20000010010 */
[----:B------:R-:W-:Y:S01]  /*3540*/  SHF.L.U32 R18, R18, 0x10, RZ ;  /* 0x0000001012127819 */ /* 0x000fe200000006ff */
[----:B------:R-:W-:-:S02]  /*3550*/  FFMA.FTZ R40, R10, R40, R107 ;  /* 0x000000280a287223 */ /* 0x000fc4000001006b */
[----:B------:R-:W-:Y:S01]  /*3560*/  FFMA.FTZ R79, R4, R79, R109 ;  /* 0x0000004f044f7223 */ /* 0x000fe2000001006d */
[----:B------:R-:W-:Y:S01]  /*3570*/  FFMA.FTZ R78, R6, R19, R17 ;  /* 0x00000013064e7223 */ /* 0x000fe20000010011 */
[----:B------:R-:W-:Y:S02]  /*3580*/  FFMA.FTZ R109, R11, R18, R40 ;  /* 0x000000120b6d7223 */ /* 0x000fe40000010028 */
[----:B------:R-:W4:Y:S01]  /*3590*/  LDG.E.128 R16, desc[UR6][R100.64+0xf800] ;  /* 0x00f8000664107981 */ /* 0x000f22000c1e1d00 */
[----:B------:R-:W-:Y:S02]  /*35a0*/  PRMT R69, R69, 0x7632, R69 ;  /* 0x0000763245457816 */ /* 0x000fe40000000045 */
[C---:B------:R-:W-:Y:S02]  /*35b0*/  SHF.L.U32 R107, R41.reuse, 0x10, RZ ;  /* 0x00000010296b7819 */ /* 0x040fe400000006ff */
[----:B------:R-:W-:Y:S02]  /*35c0*/  PRMT R41, R41, 0x7632, R41 ;  /* 0x0000763229297816 */ /* 0x000fe40000000029 */
[----:B------:R-:W-:Y:S01]  /*35d0*/  SHF.L.U32 R69, R69, 0x10, RZ ;  /* 0x0000001045457819 */ /* 0x000fe200000006ff */
[----:B------:R-:W-:Y:S01]  /*35e0*/  FFMA.FTZ R107, R4, R107, R109 ;  /* 0x0000006b046b7223 */ /* 0x000fe2000001006d */
[C---:B------:R-:W-:Y:S01]  /*35f0*/  SHF.L.U32 R40, R70.reuse, 0x10, RZ ;  /* 0x0000001046287819 */ /* 0x040fe200000006ff */
[----:B------:R-:W-:Y:S01]  /*3600*/  IMAD.U32 R41, R41, 0x10000, RZ ;  /* 0x0001000029297824 */ /* 0x000fe200078e00ff */
[----:B------:R-:W-:Y:S01]  /*3610*/  PRMT R70, R70, 0x7632, R70 ;  /* 0x0000763246467816 */ /* 0x000fe20000000046 */
[--C-:B------:R-:W-:Y:S01]  /*3620*/  FFMA.FTZ R68, R12, R69, R79.reuse ;  /* 0x000000450c447223 */ /* 0x100fe2000001004f */
[----:B------:R-:W-:Y:S01]  /*3630*/  PRMT R79, R42, 0x7632, R79 ;  /* 0x000076322a4f7816 */ /* 0x000fe2000000004f */
[----:B------:R-:W-:Y:S01]  /*3640*/  FFMA.FTZ R107, R12, R41, R107 ;  /* 0x000000290c6b7223 */ /* 0x000fe2000001006b */
[----:B------:R-:W-:Y:S01]  /*3650*/  SHF.L.U32 R42, R42, 0x10, RZ ;  /* 0x000000102a2a7819 */ /* 0x000fe200000006ff */
[----:B------:R-:W-:Y:S01]  /*3660*/  FFMA.FTZ R69, R9, R40, R68 ;  /* 0x0000002809457223 */ /* 0x000fe20000010044 */
[----:B------:R-:W-:Y:S01]  /*3670*/  SHF.L.U32 R41, R70, 0x10, RZ ;  /* 0x0000001046297819 */ /* 0x000fe200000006ff */
[----:B------:R-:W-:-:S02]  /*3680*/  IMAD.U32 R79, R79, 0x10000, RZ ;  /* 0x000100004f4f7824 */ /* 0x000fc400078e00ff */
[----:B------:R-:W-:Y:S01]  /*3690*/  FFMA.FTZ R42, R9, R42, R107 ;  /* 0x0000002a092a7223 */ /* 0x000fe2000001006b */
[C---:B------:R-:W-:Y:S01]  /*36a0*/  PRMT R40, R71.reuse, 0x7632, R40 ;  /* 0x0000763247287816 */ /* 0x040fe20000000028 */
[C---:B------:R-:W-:Y:S01]  /*36b0*/  FFMA.FTZ R41, R8.reuse, R41, R69 ;  /* 0x0000002908297223 */ /* 0x040fe20000010045 */
[----:B------:R-:W-:Y:S01]  /*36c0*/  SHF.L.U32 R71, R71, 0x10, RZ ;  /* 0x0000001047477819 */ /* 0x000fe200000006ff */
[----:B------:R-:W-:Y:S01]  /*36d0*/  FFMA.FTZ R42, R8, R79, R42 ;  /* 0x0000004f082a7223 */ /* 0x000fe2000001002a */
[C---:B------:R-:W-:Y:S02]  /*36e0*/  SHF.L.U32 R69, R43.reuse, 0x10, RZ ;  /* 0x000000102b457819 */ /* 0x040fe400000006ff */
[----:B------:R-:W-:Y:S01]  /*36f0*/  SHF.L.U32 R68, R60, 0x10, RZ ;  /* 0x000000103c447819 */ /* 0x000fe200000006ff */
[----:B------:R-:W-:Y:S01]  /*3700*/  FFMA.FTZ R41, R6, R71, R41 ;  /* 0x0000004706297223 */ /* 0x000fe20000010029 */
[----:B------:R-:W-:Y:S01]  /*3710*/  PRMT R60, R60, 0x7632, R60 ;  /* 0x000076323c3c7816 */ /* 0x000fe2000000003c */
[----:B------:R-:W-:Y:S01]  /*3720*/  FFMA.FTZ R107, R6, R69, R42 ;  /* 0x00000045066b7223 */ /* 0x000fe2000001002a */
[----:B------:R-:W-:Y:S01]  /*3730*/  PRMT R43, R43, 0x7632, R43 ;  /* 0x000076322b2b7816 */ /* 0x000fe2000000002b */
[----:B------:R-:W-:-:S02]  /*3740*/  FFMA.FTZ R88, R10, R68, R105 ;  /* 0x000000440a587223 */ /* 0x000fc40000010069 */
[----:B------:R-:W4:Y:S01]  /*3750*/  LDG.E.128 R68, desc[UR6][R100.64+0x13000] ;  /* 0x0130000664447981 */ /* 0x000f22000c1e1d00 */
[----:B------:R-:W-:Y:S01]  /*3760*/  IMAD.U32 R60, R60, 0x10000, RZ ;  /* 0x000100003c3c7824 */ /* 0x000fe200078e00ff */
[----:B------:R-:W-:Y:S01]  /*3770*/  SHF.L.U32 R42, R43, 0x10, RZ ;  /* 0x000000102b2a7819 */ /* 0x000fe200000006ff */
[----:B------:R-:W-:Y:S01]  /*3780*/  IMAD.U32 R43, R61, 0x10000, RZ ;  /* 0x000100003d2b7824 */ /* 0x000fe200078e00ff */
[----:B------:R-:W-:Y:S01]  /*3790*/  SHF.L.U32 R77, R77, 0x10, RZ ;  /* 0x000000104d4d7819 */ /* 0x000fe200000006ff */
[----:B------:R-:W-:Y:S01]  /*37a0*/  FFMA.FTZ R105, R11, R60, R88 ;  /* 0x0000003c0b697223 */ /* 0x000fe20000010058 */
[----:B------:R-:W-:Y:S02]  /*37b0*/  SHF.L.U32 R40, R40, 0x10, RZ ;  /* 0x0000001028287819 */ /* 0x000fe400000006ff */
[----:B------:R-:W-:Y:S01]  /*37c0*/  PRMT R61, R61, 0x7632, R61 ;  /* 0x000076323d3d7816 */ /* 0x000fe2000000003d */
[C---:B------:R-:W-:Y:S01]  /*37d0*/  FFMA.FTZ R78, R7.reuse, R77, R78 ;  /* 0x0000004d074e7223 */ /* 0x040fe2000001004e */
[----:B------:R-:W-:Y:S01]  /*37e0*/  PRMT R88, R48, 0x7632, R88 ;  /* 0x0000763230587816 */ /* 0x000fe20000000058 */
[----:B------:R-:W-:Y:S01]  /*37f0*/  FFMA.FTZ R79, R7, R40, R41 ;  /* 0x00000028074f7223 */ /* 0x000fe20000010029 */
[----:B------:R-:W-:Y:S01]  /*3800*/  SHF.L.U32 R61, R61, 0x10, RZ ;  /* 0x000000103d3d7819 */ /* 0x000fe200000006ff */
[----:B------:R-:W-:Y:S01]  /*3810*/  FFMA.FTZ R77, R7, R42, R107 ;  /* 0x0000002a074d7223 */ /* 0x000fe2000001006b */
[----:B------:R-:W-:Y:S01]  /*3820*/  FFMA.FTZ R105, R4, R43, R105 ;  /* 0x0000002b04697223 */ /* 0x000fe20000010069 */
[----:B------:R-:W-:Y:S01]  /*3830*/  SHF.L.U32 R90, R48, 0x10, RZ ;  /* 0x00000010305a7819 */ /* 0x000fe200000006ff */
[----:B------:R-:W4:Y:S01]  /*3840*/  LDG.E.128 R40, desc[UR6][R100.64+0x16800] ;  /* 0x0168000664287981 */ /* 0x000f22000c1e1d00 */
[----:B------:R-:W-:-:S02]  /*3850*/  PRMT R60, R62, 0x7632, R60 ;  /* 0x000076323e3c7816 */ /* 0x000fc4000000003c */
[----:B------:R-:W-:Y:S02]  /*3860*/  SHF.L.U32 R62, R62, 0x10, RZ ;  /* 0x000000103e3e7819 */ /* 0x000fe400000006ff */
[----:B------:R-:W-:Y:S01]  /*3870*/  SHF.L.U32 R92, R88, 0x10, RZ ;  /* 0x00000010585c7819 */ /* 0x000fe200000006ff */
[----:B------:R-:W-:Y:S01]  /*3880*/  FFMA.FTZ R88, R12, R61, R105 ;  /* 0x0000003d0c587223 */ /* 0x000fe20000010069 */
[----:B------:R-:W-:Y:S01]  /*3890*/  FFMA.FTZ R94, R10, R90, R99 ;  /* 0x0000005a0a5e7223 */ /* 0x000fe20000010063 */
[C---:B------:R-:W-:Y:S02]  /*38a0*/  PRMT R90, R49.reuse, 0x7632, R90 ;  /* 0x00007632315a7816 */ /* 0x040fe4000000005a */
[----:B------:R-:W-:Y:S01]  /*38b0*/  SHF.L.U32 R99, R49, 0x10, RZ ;  /* 0x0000001031637819 */ /* 0x000fe200000006ff */
[----:B------:R-:W-:Y:S01]  /*38c0*/  FFMA.FTZ R61, R9, R62, R88 ;  /* 0x0000003e093d7223 */ /* 0x000fe20000010058 */
[----:B------:R-:W-:Y:S01]  /*38d0*/  SHF.L.U32 R49, R60, 0x10, RZ ;  /* 0x000000103c317819 */ /* 0x000fe200000006ff */
[----:B------:R-:W-:Y:S01]  /*38e0*/  FFMA.FTZ R107, R11, R92, R94 ;  /* 0x0000005c0b6b7223 */ /* 0x000fe2000001005e */
[----:B------:R-:W-:-:S02]  /*38f0*/  PRMT R62, R56, 0x7632, R62 ;  /* 0x00007632383e7816 */ /* 0x000fc4000000003e */
[----:B------:R-:W-:Y:S01]  /*3900*/  SHF.L.U32 R88, R56, 0x10, RZ ;  /* 0x0000001038587819 */ /* 0x000fe200000006ff */
[----:B------:R-:W-:Y:S01]  /*3910*/  FFMA.FTZ R49, R8, R49, R61 ;  /* 0x0000003108317223 */ /* 0x000fe2000001003d */
[C---:B------:R-:W-:Y:S01]  /*3920*/  PRMT R48, R63.reuse, 0x7632, R48 ;  /* 0x000076323f307816 */ /* 0x040fe20000000030 */
[----:B------:R-:W-:Y:S01]  /*3930*/  IMAD.U32 R63, R63, 0x10000, RZ ;  /* 0x000100003f3f7824 */ /* 0x000fe200078e00ff */
[C---:B------:R-:W-:Y:S02]  /*3940*/  SHF.L.U32 R56, R50.reuse, 0x10, RZ ;  /* 0x0000001032387819 */ /* 0x040fe400000006ff */
[----:B------:R-:W-:Y:S01]  /*3950*/  PRMT R50, R50, 0x7632, R50 ;  /* 0x0000763232327816 */ /* 0x000fe20000000032 */
[----:B------:R-:W-:Y:S02]  /*3960*/  IMAD.U32 R105, R90, 0x10000, RZ ;  /* 0x000100005a697824 */ /* 0x000fe400078e00ff */
[----:B------:R-:W-:Y:S01]  /*3970*/  FFMA.FTZ R99, R4, R99, R107 ;  /* 0x0000006304637223 */ /* 0x000fe2000001006b */
[----:B------:R-:W-:Y:S01]  /*3980*/  SHF.L.U32 R62, R62, 0x10, RZ ;  /* 0x000000103e3e7819 */ /* 0x000fe200000006ff */
[----:B------:R-:W-:Y:S01]  /*3990*/  FFMA.FTZ R90, R10, R88, R97 ;  /* 0x000000580a5a7223 */ /* 0x000fe20000010061 */
[----:B------:R-:W-:Y:S01]  /*39a0*/  FFMA.FTZ R88, R6, R63, R49 ;  /* 0x0000003f06587223 */ /* 0x000fe20000010031 */
[----:B------:R-:W-:-:S02]  /*39b0*/  IMAD.U32 R49, R50, 0x10000, RZ ;  /* 0x0001000032317824 */ /* 0x000fc400078e00ff */
[----:B------:R-:W-:Y:S01]  /*39c0*/  FFMA.FTZ R60, R12, R105, R99 ;  /* 0x000000690c3c7223 */ /* 0x000fe20000010063 */
[----:B------:R-:W-:Y:S01]  /*39d0*/  PRMT R50, R57, 0x7632, R50 ;  /* 0x0000763239327816 */ /* 0x000fe20000000032 */
[----:B------:R-:W-:Y:S01]  /*39e0*/  FFMA.FTZ R105, R11, R62, R90 ;  /* 0x0000003e0b697223 */ /* 0x000fe2000001005a */
[----:B------:R-:W-:Y:S01]  /*39f0*/  SHF.L.U32 R57, R57, 0x10, RZ ;  /* 0x0000001039397819 */ /* 0x000fe200000006ff */
[----:B------:R-:W-:Y:S02]  /*3a00*/  FFMA.FTZ R97, R9, R56, R60 ;  /* 0x0000003809617223 */ /* 0x000fe4000001003c */
[----:B------:R-:W-:Y:S01]  /*3a10*/  IMAD.U32 R99, R50, 0x10000, RZ ;  /* 0x0001000032637824 */ /* 0x000fe200078e00ff */
[----:B------:R-:W4:Y:S01]  /*3a20*/  LDG.E.128 R60, desc[UR6][R100.64+0x1a000] ;  /* 0x01a00006643c7981 */ /* 0x000f22000c1e1d00 */
[----:B------:R-:W-:Y:S01]  /*3a30*/  FFMA.FTZ R57, R4, R57, R105 ;  /* 0x0000003904397223 */ /* 0x000fe20000010069 */
[----:B------:R-:W-:Y:S01]  /*3a40*/  FFMA.FTZ R97, R8, R49, R97 ;  /* 0x0000003108617223 */ /* 0x000fe20000010061 */
[----:B------:R-:W-:-:S02]  /*3a50*/  SHF.L.U32 R49, R51, 0x10, RZ ;  /* 0x0000001033317819 */ /* 0x000fc400000006ff */
[----:B------:R-:W-:Y:S01]  /*3a60*/  PRMT R56, R51, 0x7632, R56 ;  /* 0x0000763233387816 */ /* 0x000fe20000000038 */
[--C-:B------:R-:W-:Y:S01]  /*3a70*/  FFMA.FTZ R92, R12, R99, R57.reuse ;  /* 0x000000630c5c7223 */ /* 0x100fe20000010039 */
[----:B------:R-:W-:Y:S02]  /*3a80*/  SHF.L.U32 R48, R48, 0x10, RZ ;  /* 0x0000001030307819 */ /* 0x000fe400000006ff */
        /* <DEDUP_REMOVED lines=8> */
[----:B------:R-:W4:Y:S01]  /*3b10*/  LDG.E.128 R48, desc[UR6][R100.64+0x1d800] ;  /* 0x01d8000664307981 */ /* 0x000f22000c1e1d00 */
[----:B------:R-:W-:Y:S01]  /*3b20*/  PRMT R58, R58, 0x7632, R58 ;  /* 0x000076323a3a7816 */ /* 0x000fe2000000003a */
[----:B------:R-:W-:Y:S01]  /*3b30*/  FFMA.FTZ R89, R7, R56, R90 ;  /* 0x0000003807597223 */ /* 0x000fe2000001005a */
[----:B------:R-:W-:Y:S01]  /*3b40*/  PRMT R56, R65, 0x7632, R56 ;  /* 0x0000763241387816 */ /* 0x000fe20000000038 */
[----:B------:R-:W-:Y:S01]  /*3b50*/  FFMA.FTZ R105, R11, R96, R94 ;  /* 0x000000600b697223 */ /* 0x000fe2000001005e */
[----:B------:R-:W-:Y:S01]  /*3b60*/  SHF.L.U32 R99, R65, 0x10, RZ ;  /* 0x0000001041637819 */ /* 0x000fe200000006ff */
[----:B------:R-:W-:Y:S01]  /*3b70*/  FFMA.FTZ R97, R9, R64, R92 ;  /* 0x0000004009617223 */ /* 0x000fe2000001005c */
[----:B------:R-:W-:Y:S02]  /*3b80*/  SHF.L.U32 R57, R58, 0x10, RZ ;  /* 0x000000103a397819 */ /* 0x000fe400000006ff */
[C---:B------:R-:W-:Y:S01]  /*3b90*/  SHF.L.U32 R65, R59.reuse, 0x10, RZ ;  /* 0x000000103b417819 */ /* 0x040fe200000006ff */
[----:B------:R-:W-:Y:S01]  /*3ba0*/  FFMA.FTZ R99, R4, R99, R105 ;  /* 0x0000006304637223 */ /* 0x000fe20000010069 */
[----:B------:R-:W-:Y:S01]  /*3bb0*/  PRMT R64, R59, 0x7632, R64 ;  /* 0x000076323b407816 */ /* 0x000fe20000000040 */
[----:B------:R-:W-:-:S02]  /*3bc0*/  IMAD.U32 R59, R56, 0x10000, RZ ;  /* 0x00010000383b7824 */ /* 0x000fc400078e00ff */
[----:B------:R-:W-:Y:S01]  /*3bd0*/  FFMA.FTZ R57, R8, R57, R97 ;  /* 0x0000003908397223 */ /* 0x000fe20000010061 */
[C---:B------:R-:W-:Y:S02]  /*3be0*/  PRMT R56, R66.reuse, 0x7632, R56 ;  /* 0x0000763242387816 */ /* 0x040fe40000000038 */
[----:B------:R-:W-:Y:S01]  /*3bf0*/  SHF.L.U32 R66, R66, 0x10, RZ ;  /* 0x0000001042427819 */ /* 0x000fe200000006ff */
[----:B------:R-:W-:Y:S01]  /*3c00*/  FFMA.FTZ R58, R12, R59, R99 ;  /* 0x0000003b0c3a7223 */ /* 0x000fe20000010063 */
[----:B------:R-:W-:Y:S01]  /*3c10*/  FFMA.FTZ R92, R6, R65, R57 ;  /* 0x00000041065c7223 */ /* 0x000fe20000010039 */
[C---:B--2---:R-:W-:Y:S02]  /*3c20*/  PRMT R90, R44.reuse, 0x7632, R90 ;  /* 0x000076322c5a7816 */ /* 0x044fe4000000005a */
[----:B------:R-:W-:Y:S01]  /*3c30*/  SHF.L.U32 R44, R44, 0x10, RZ ;  /* 0x000000102c2c7819 */ /* 0x000fe200000006ff */
[----:B------:R-:W-:Y:S01]  /*3c40*/  FFMA.FTZ R97, R9, R66, R58 ;  /* 0x0000004209617223 */ /* 0x000fe2000001003a */
[----:B------:R-:W-:Y:S01]  /*3c50*/  SHF.L.U32 R65, R56, 0x10, RZ ;  /* 0x0000001038417819 */ /* 0x000fe200000006ff */
[----:B------:R-:W-:Y:S01]  /*3c60*/  IMAD.U32 R90, R90, 0x10000, RZ ;  /* 0x000100005a5a7824 */ /* 0x000fe200078e00ff */
[----:B------:R-:W2:Y:S01]  /*3c70*/  LDG.E.128 R56, desc[UR6][R100.64+0x21000] ;  /* 0x0210000664387981 */ /* 0x000ea2000c1e1d00 */
[----:B------:R-:W-:-:S02]  /*3c80*/  FFMA.FTZ R44, R10, R44, R91 ;  /* 0x0000002c0a2c7223 */ /* 0x000fc4000001005b */
[----:B------:R-:W-:Y:S01]  /*3c90*/  FFMA.FTZ R97, R8, R65, R97 ;  /* 0x0000004108617223 */ /* 0x000fe20000010061 */
[----:B------:R-:W-:Y:S02]  /*3ca0*/  SHF.L.U32 R65, R67, 0x10, RZ ;  /* 0x0000001043417819 */ /* 0x000fe400000006ff */
[----:B------:R-:W-:Y:S02]  /*3cb0*/  SHF.L.U32 R99, R45, 0x10, RZ ;  /* 0x000000102d637819 */ /* 0x000fe400000006ff */
[----:B------:R-:W-:Y:S01]  /*3cc0*/  PRMT R67, R67, 0x7632, R67 ;  /* 0x0000763243437816 */ /* 0x000fe20000000043 */
[----:B------:R-:W-:Y:S01]  /*3cd0*/  FFMA.FTZ R105, R11, R90, R44 ;  /* 0x0000005a0b697223 */ /* 0x000fe2000001002c */
[----:B------:R-:W-:Y:S01]  /*3ce0*/  PRMT R45, R45, 0x7632, R45 ;  /* 0x000076322d2d7816 */ /* 0x000fe2000000002d */
[----:B------:R-:W-:Y:S01]  /*3cf0*/  FFMA.FTZ R91, R6, R65, R97 ;  /* 0x00000041065b7223 */ /* 0x000fe20000010061 */
[----:B------:R-:W-:Y:S01]  /*3d00*/  SHF.L.U32 R44, R67, 0x10, RZ ;  /* 0x00000010432c7819 */ /* 0x000fe200000006ff */
[----:B------:R-:W-:Y:S01]  /*3d10*/  IMAD.U32 R90, R64, 0x10000, RZ ;  /* 0x00010000405a7824 */ /* 0x000fe200078e00ff */
[----:B------:R-:W-:Y:S01]  /*3d20*/  SHF.L.U32 R45, R45, 0x10, RZ ;  /* 0x000000102d2d7819 */ /* 0x000fe200000006ff */
[----:B------:R-:W-:Y:S01]  /*3d30*/  FFMA.FTZ R99, R4, R99, R105 ;  /* 0x0000006304637223 */ /* 0x000fe20000010069 */
[C---:B------:R-:W-:Y:S01]  /*3d40*/  SHF.L.U32 R94, R46.reuse, 0x10, RZ ;  /* 0x000000102e5e7819 */ /* 0x040fe200000006ff */
[C---:B------:R-:W-:Y:S01]  /*3d50*/  FFMA.FTZ R90, R7.reuse, R90, R92 ;  /* 0x0000005a075a7223 */ /* 0x040fe2000001005c */
[----:B------:R-:W-:Y:S01]  /*3d60*/  FFMA.FTZ R91, R7, R44, R91 ;  /* 0x0000002c075b7223 */ /* 0x000fe2000001005b */
[----:B------:R-:W-:Y:S01]  /*3d70*/  PRMT R46, R46, 0x7632, R46 ;  /* 0x000076322e2e7816 */ /* 0x000fe2000000002e */
[----:B------:R-:W2:Y:S01]  /*3d80*/  LDG.E.128 R64, desc[UR6][R100.64+0x24800] ;  /* 0x0248000664407981 */ /* 0x000ea2000c1e1d00 */
[----:B------:R-:W-:Y:S01]  /*3d90*/  FFMA.FTZ R96, R12, R45, R99 ;  /* 0x0000002d0c607223 */ /* 0x000fe20000010063 */
[----:B---3--:R-:W-:-:S02]  /*3da0*/  PRMT R44, R32, 0x7632, R44 ;  /* 0x00007632202c7816 */ /* 0x008fc4000000002c */
[----:B------:R-:W-:Y:S01]  /*3db0*/  SHF.L.U32 R92, R32, 0x10, RZ ;  /* 0x00000010205c7819 */ /* 0x000fe200000006ff */
[----:B------:R-:W-:Y:S01]  /*3dc0*/  FFMA.FTZ R97, R9, R94, R96 ;  /* 0x0000005e09617223 */ /* 0x000fe20000010060 */
[----:B------:R-:W-:Y:S01]  /*3dd0*/  IMAD.U32 R45, R46, 0x10000, RZ ;  /* 0x000100002e2d7824 */ /* 0x000fe200078e00ff */
[----:B------:R-:W-:Y:S02]  /*3de0*/  SHF.L.U32 R44, R44, 0x10, RZ ;  /* 0x000000102c2c7819 */ /* 0x000fe400000006ff */
[----:B------:R-:W-:Y:S01]  /*3df0*/  FFMA.FTZ R92, R10, R92, R95 ;  /* 0x0000005c0a5c7223 */ /* 0x000fe2000001005f */
[C---:B------:R-:W-:Y:S01]  /*3e00*/  PRMT R46, R33.reuse, 0x7632, R46 ;  /* 0x00007632212e7816 */ /* 0x040fe2000000002e */
[----:B------:R-:W-:Y:S01]  /*3e10*/  FFMA.FTZ R45, R8, R45, R97 ;  /* 0x0000002d082d7223 */ /* 0x000fe20000010061 */
[----:B------:R-:W-:Y:S01]  /*3e20*/  SHF.L.U32 R33, R33, 0x10, RZ ;  /* 0x0000001021217819 */ /* 0x000fe200000006ff */
[----:B------:R-:W-:Y:S01]  /*3e30*/  FFMA.FTZ R97, R11, R44, R92 ;  /* 0x0000002c0b617223 */ /* 0x000fe2000001005c */
[C---:B------:R-:W-:Y:S01]  /*3e40*/  PRMT R44, R28.reuse, 0x7632, R44 ;  /* 0x000076321c2c7816 */ /* 0x040fe2000000002c */
[----:B------:R-:W-:Y:S01]  /*3e50*/  IMAD.U32 R28, R28, 0x10000, RZ ;  /* 0x000100001c1c7824 */ /* 0x000fe200078e00ff */
[----:B------:R-:W-:Y:S01]  /*3e60*/  SHF.L.U32 R95, R46, 0x10, RZ ;  /* 0x000000102e5f7819 */ /* 0x000fe200000006ff */
[----:B------:R-:W-:Y:S01]  /*3e70*/  FFMA.FTZ R33, R4, R33, R97 ;  /* 0x0000002104217223 */ /* 0x000fe20000010061 */
[----:B------:R-:W-:Y:S01]  /*3e80*/  PRMT R32, R47, 0x7632, R32 ;  /* 0x000076322f207816 */ /* 0x000fe20000000020 */
[----:B------:R-:W-:Y:S01]  /*3e90*/  FFMA.FTZ R94, R10, R28, R93 ;  /* 0x0000001c0a5e7223 */ /* 0x000fe2000001005d */
[----:B------:R-:W-:Y:S01]  /*3ea0*/  SHF.L.U32 R46, R44, 0x10, RZ ;  /* 0x000000102c2e7819 */ /* 0x000fe200000006ff */
[----:B------:R-:W-:Y:S01]  /*3eb0*/  FFMA.FTZ R44, R12, R95, R33 ;  /* 0x0000005f0c2c7223 */ /* 0x000fe20000010021 */
[----:B------:R-:W-:-:S02]  /*3ec0*/  PRMT R28, R34, 0x7632, R28 ;  /* 0x00007632221c7816 */ /* 0x000fc4000000001c */
[----:B------:R-:W-:Y:S02]  /*3ed0*/  SHF.L.U32 R47, R47, 0x10, RZ ;  /* 0x000000102f2f7819 */ /* 0x000fe400000006ff */
[----:B------:R-:W-:Y:S01]  /*3ee0*/  SHF.L.U32 R34, R34, 0x10, RZ ;  /* 0x0000001022227819 */ /* 0x000fe200000006ff */
[----:B------:R-:W-:Y:S01]  /*3ef0*/  FFMA.FTZ R97, R11, R46, R94 ;  /* 0x0000002e0b617223 */ /* 0x000fe2000001005e */
[----:B------:R-:W-:Y:S01]  /*3f00*/  PRMT R93, R29, 0x7632, R93 ;  /* 0x000076321d5d7816 */ /* 0x000fe2000000005d */
[----:B------:R-:W-:Y:S02]  /*3f10*/  FFMA.FTZ R92, R6, R47, R45 ;  /* 0x0000002f065c7223 */ /* 0x000fe4000001002d */
[----:B------:R-:W-:Y:S01]  /*3f20*/  FFMA.FTZ R33, R9, R34, R44 ;  /* 0x0000002209217223 */ /* 0x000fe2000001002c */
[----:B------:R-:W-:Y:S01]  /*3f30*/  IMAD.U32 R95, R29, 0x10000, RZ ;  /* 0x000100001d5f7824 */ /* 0x000fe200078e00ff */
[----:B------:R-:W3:Y:S01]  /*3f40*/  LDG.E.128 R44, desc[UR6][R100.64+0x28000] ;  /* 0x02800006642c7981 */ /* 0x000ee2000c1e1d00 */
[----:B------:R-:W-:-:S02]  /*3f50*/  SHF.L.U32 R29, R28, 0x10, RZ ;  /* 0x000000101c1d7819 */ /* 0x000fc400000006ff */
[----:B------:R-:W-:Y:S01]  /*3f60*/  SHF.L.U32 R93, R93, 0x10, RZ ;  /* 0x000000105d5d7819 */ /* 0x000fe200000006ff */
[----:B------:R-:W-:Y:S01]  /*3f70*/  FFMA.FTZ R95, R4, R95, R97 ;  /* 0x0000005f045f7223 */ /* 0x000fe20000010061 */
[----:B------:R-:W-:Y:S01]  /*3f80*/  PRMT R28, R30, 0x7632, R28 ;  /* 0x000076321e1c7816 */ /* 0x000fe2000000001c */
[----:B------:R-:W-:Y:S01]  /*3f90*/  FFMA.FTZ R33, R8, R29, R33 ;  /* 0x0000001d08217223 */ /* 0x000fe20000010021 */
[----:B------:R-:W-:Y:S01]  /*3fa0*/  SHF.L.U32 R30, R30, 0x10, RZ ;  /* 0x000000101e1e7819 */ /* 0x000fe200000006ff */
[----:B------:R-:W-:Y:S01]  /*3fb0*/  FFMA.FTZ R34, R12, R93, R95 ;  /* 0x0000005d0c227223 */ /* 0x000fe2000001005f */
[C---:B------:R-:W-:Y:S01]  /*3fc0*/  IMAD.U32 R29, R35.reuse, 0x10000, RZ ;  /* 0x00010000231d7824 */ /* 0x040fe200078e00ff */
[----:B------:R-:W-:Y:S02]  /*3fd0*/  PRMT R35, R35, 0x7632, R35 ;  /* 0x0000763223237816 */ /* 0x000fe40000000023 */
[----:B------:R-:W-:Y:S01]  /*3fe0*/  SHF.L.U32 R32, R32, 0x10, RZ ;  /* 0x0000001020207819 */ /* 0x000fe200000006ff */
[----:B------:R-:W-:Y:S01]  /*3ff0*/  FFMA.FTZ R95, R9, R30, R34 ;  /* 0x0000001e095f7223 */ /* 0x000fe20000010022 */
[----:B------:R-:W-:Y:S01]  /*4000*/  SHF.L.U32 R93, R28, 0x10, RZ ;  /* 0x000000101c5d7819 */ /* 0x000fe200000006ff */
[----:B------:R-:W-:Y:S01]  /*4010*/  FFMA.FTZ R30, R6, R29, R33 ;  /* 0x0000001d061e7223 */ /* 0x000fe20000010021 */
[----:B------:R-:W-:-:S02]  /*4020*/  SHF.L.U32 R28, R35, 0x10, RZ ;  /* 0x00000010231c7819 */ /* 0x000fc400000006ff */
[----:B------:R-:W-:Y:S01]  /*4030*/  SHF.L.U32 R29, R31, 0x10, RZ ;  /* 0x000000101f1d7819 */ /* 0x000fe200000006ff */
[C---:B------:R-:W-:Y:S01]  /*4040*/  FFMA.FTZ R92, R7.reuse, R32, R92 ;  /* 0x00000020075c7223 */ /* 0x040fe2000001005c */
[C---:B------:R-:W-:Y:S01]  /*4050*/  PRMT R31, R72.reuse, 0x7632, R31 ;  /* 0x00007632481f7816 */ /* 0x040fe2000000001f */
[----:B------:R-:W3:Y:S01]  /*4060*/  LDG.E.128 R32, desc[UR6][R100.64+0x2b800] ;  /* 0x02b8000664207981 */ /* 0x000ee2000c1e1d00 */
[----:B------:R-:W-:Y:S01]  /*4070*/  SHF.L.U32 R96, R72, 0x10, RZ ;  /* 0x0000001048607819 */ /* 0x000fe200000006ff */
[----:B------:R-:W-:Y:S01]  /*4080*/  FFMA.FTZ R95, R8, R93, R95 ;  /* 0x0000005d085f7223 */ /* 0x000fe2000001005f */
[--C-:B------:R-:W-:Y:S01]  /*4090*/  FFMA.FTZ R93, R7, R28, R30.reuse ;  /* 0x0000001c075d7223 */ /* 0x100fe2000001001e */
[----:B------:R-:W-:Y:S02]  /*40a0*/  IMAD.U32 R28, R31, 0x10000, RZ ;  /* 0x000100001f1c7824 */ /* 0x000fe400078e00ff */
[----:B------:R-:W-:Y:S01]  /*40b0*/  FFMA.FTZ R96, R10, R96, R5 ;  /* 0x000000600a607223 */ /* 0x000fe20000010005 */
[----:B------:R-:W-:Y:S01]  /*40c0*/  PRMT R30, R20, 0x7632, R30 ;  /* 0x00007632141e7816 */ /* 0x000fe2000000001e */
[----:B------:R-:W-:Y:S01]  /*40d0*/  FFMA.FTZ R94, R6, R29, R95 ;  /* 0x0000001d065e7223 */ /* 0x000fe2000001005f */
[----:B------:R-:W-:Y:S01]  /*40e0*/  SHF.L.U32 R20, R20, 0x10, RZ ;  /* 0x0000001014147819 */ /* 0x000fe200000006ff */
[----:B------:R-:W-:Y:S01]  /*40f0*/  FFMA.FTZ R29, R11, R28, R96 ;  /* 0x0000001c0b1d7223 */ /* 0x000fe20000010060 */
[----:B------:R-:W-:-:S02]  /*4100*/  SHF.L.U32 R5, R73, 0x10, RZ ;  /* 0x0000001049057819 */ /* 0x000fc400000006ff */
[----:B------:R-:W-:Y:S01]  /*4110*/  PRMT R73, R73, 0x7632, R73 ;  /* 0x0000763249497816 */ /* 0x000fe20000000049 */
[----:B------:R-:W-:Y:S01]  /*4120*/  FFMA.FTZ R20, R10, R20, R3 ;  /* 0x000000140a147223 */ /* 0x000fe20000010003 */
[----:B------:R-:W-:Y:S01]  /*4130*/  SHF.L.U32 R96, R30, 0x10, RZ ;  /* 0x000000101e607819 */ /* 0x000fe200000006ff */
[----:B------:R-:W-:Y:S01]  /*4140*/  FFMA.FTZ R5, R4, R5, R29 ;  /* 0x0000000504057223 */ /* 0x000fe2000001001d */
[----:B------:R-:W-:Y:S02]  /*4150*/  PRMT R72, R31, 0x7632, R72 ;  /* 0x000076321f487816 */ /* 0x000fe40000000048 */
[----:B------:R-:W-:Y:S01]  /*4160*/  SHF.L.U32 R73, R73, 0x10, RZ ;  /* 0x0000001049497819 */ /* 0x000fe200000006ff */
[----:B------:R-:W3:Y:S01]  /*4170*/  LDG.E.128 R28, desc[UR6][R100.64+0x2f000] ;  /* 0x02f00006641c7981 */ /* 0x000ee2000c1e1d00 */
[----:B------:R-:W-:Y:S01]  /*4180*/  PRMT R3, R21, 0x7632, R3 ;  /* 0x0000763215037816 */ /* 0x000fe20000000003 */
[----:B------:R-:W-:Y:S01]  /*4190*/  FFMA.FTZ R11, R11, R96, R20 ;  /* 0x000000600b0b7223 */ /* 0x000fe20000010014 */
[----:B------:R-:W-:-:S02]  /*41a0*/  IMAD.U32 R21, R21, 0x10000, RZ ;  /* 0x0001000015157824 */ /* 0x000fc400078e00ff */
[----:B------:R-:W-:Y:S01]  /*41b0*/  FFMA.FTZ R20, R12, R73, R5 ;  /* 0x000000490c147223 */ /* 0x000fe20000010005 */
[----:B------:R-:W-:Y:S02]  /*41c0*/  SHF.L.U32 R5, R3, 0x10, RZ ;  /* 0x0000001003057819 */ /* 0x000fe400000006ff */
[----:B------:R-:W-:Y:S01]  /*41d0*/  SHF.L.U32 R10, R74, 0x10, RZ ;  /* 0x000000104a0a7819 */ /* 0x000fe200000006ff */
[----:B------:R-:W-:Y:S01]  /*41e0*/  FFMA.FTZ R11, R4, R21, R11 ;  /* 0x00000015040b7223 */ /* 0x000fe2000001000b */
[----:B------:R-:W-:Y:S02]  /*41f0*/  PRMT R74, R74, 0x7632, R74 ;  /* 0x000076324a4a7816 */ /* 0x000fe4000000004a */
[----:B------:R-:W-:Y:S01]  /*4200*/  SHF.L.U32 R72, R72, 0x10, RZ ;  /* 0x0000001048487819 */ /* 0x000fe200000006ff */
[----:B------:R-:W-:Y:S01]  /*4210*/  FFMA.FTZ R12, R12, R5, R11 ;  /* 0x000000050c0c7223 */ /* 0x000fe2000001000b */
[----:B------:R-:W-:Y:S01]  /*4220*/  SHF.L.U32 R5, R74, 0x10, RZ ;  /* 0x000000104a057819 */ /* 0x000fe200000006ff */
[----:B------:R-:W-:Y:S01]  /*4230*/  FFMA.FTZ R21, R9, R10, R20 ;  /* 0x0000000a09157223 */ /* 0x000fe20000010014 */
[----:B------:R-:W-:-:S02]  /*4240*/  IMAD.U32 R10, R22, 0x10000, RZ ;  /* 0x00010000160a7824 */ /* 0x000fc400078e00ff */
[----:B------:R-:W-:Y:S01]  /*4250*/  FFMA.FTZ R3, R7, R72, R94 ;  /* 0x0000004807037223 */ /* 0x000fe2000001005e */
[C---:B------:R-:W-:Y:S01]  /*4260*/  PRMT R4, R75.reuse, 0x7632, R4 ;  /* 0x000076324b047816 */ /* 0x040fe20000000004 */
[----:B------:R-:W-:Y:S01]  /*4270*/  FFMA.FTZ R5, R8, R5, R21 ;  /* 0x0000000508057223 */ /* 0x000fe20000010015 */
[----:B------:R-:W-:Y:S01]  /*4280*/  SHF.L.U32 R11, R75, 0x10, RZ ;  /* 0x000000104b0b7819 */ /* 0x000fe200000006ff */
[----:B------:R-:W-:Y:S01]  /*4290*/  FFMA.FTZ R21, R9, R10, R12 ;  /* 0x0000000a09157223 */ /* 0x000fe2000001000c */
[----:B-----5:R-:W-:Y:S01]  /*42a0*/  SHF.L.U32 R20, R24, 0x10, RZ ;  /* 0x0000001018147819 */ /* 0x020fe200000006ff */
[----:B------:R-:W5:Y:S01]  /*42b0*/  LDG.E.128 R72, desc[UR6][R100.64+0x32800] ;  /* 0x0328000664487981 */ /* 0x000f62000c1e1d00 */
[----:B----4-:R-:W-:Y:S02]  /*42c0*/  SHF.L.U32 R94, R36, 0x10, RZ ;  /* 0x00000010245e7819 */ /* 0x010fe400000006ff */
[----:B------:R-:W-:Y:S02]  /*42d0*/  PRMT R9, R24, 0x7632, R9 ;  /* 0x0000763218097816 */ /* 0x000fe40000000009 */
[----:B------:R-:W-:Y:S01]  /*42e0*/  PRMT R24, R36, 0x7632, R24 ;  /* 0x0000763224187816 */ /* 0x000fe20000000018 */
[----:B------:R-:W-:Y:S01]  /*42f0*/  FFMA.FTZ R95, R94, R20, R13 ;  /* 0x000000145e5f7223 */ /* 0x000fe2000001000d */
[----:B------:R-:W-:-:S02]  /*4300*/  PRMT R22, R22, 0x7632, R22 ;  /* 0x0000763216167816 */ /* 0x000fc40000000016 */
[----:B------:R-:W-:Y:S01]  /*4310*/  SHF.L.U32 R13, R9, 0x10, RZ ;  /* 0x00000010090d7819 */ /* 0x000fe200000006ff */
[----:B------:R-:W-:Y:S01]  /*4320*/  IMAD.U32 R24, R24, 0x10000, RZ ;  /* 0x0001000018187824 */ /* 0x000fe200078e00ff */
[C---:B------:R-:W-:Y:S02]  /*4330*/  PRMT R10, R25.reuse, 0x7632, R10 ;  /* 0x00007632190a7816 */ /* 0x040fe4000000000a */
[----:B------:R-:W-:Y:S02]  /*4340*/  SHF.L.U32 R9, R22, 0x10, RZ ;  /* 0x0000001016097819 */ /* 0x000fe400000006ff */
[----:B------:R-:W-:Y:S01]  /*4350*/  SHF.L.U32 R12, R25, 0x10, RZ ;  /* 0x00000010190c7819 */ /* 0x000fe200000006ff */
[----:B------:R-:W-:Y:S01]  /*4360*/  FFMA.FTZ R20, R24, R13, R95 ;  /* 0x0000000d18147223 */ /* 0x000fe2000001005f */
[C---:B------:R-:W-:Y:S02]  /*4370*/  PRMT R96, R37.reuse, 0x7632, R96 ;  /* 0x0000763225607816 */ /* 0x040fe40000000060 */
[----:B------:R-:W-:Y:S01]  /*4380*/  SHF.L.U32 R25, R37, 0x10, RZ ;  /* 0x0000001025197819 */ /* 0x000fe200000006ff */
[----:B------:R-:W-:Y:S01]  /*4390*/  FFMA.FTZ R8, R8, R9, R21 ;  /* 0x0000000908087223 */ /* 0x000fe20000010015 */
[----:B------:R-:W-:Y:S01]  /*43a0*/  SHF.L.U32 R13, R10, 0x10, RZ ;  /* 0x000000100a0d7819 */ /* 0x000fe200000006ff */
[----:B------:R-:W-:-:S02]  /*43b0*/  IMAD.U32 R96, R96, 0x10000, RZ ;  /* 0x0001000060607824 */ /* 0x000fc400078e00ff */
[----:B------:R-:W-:Y:S01]  /*43c0*/  FFMA.FTZ R21, R25, R12, R20 ;  /* 0x0000000c19157223 */ /* 0x000fe20000010014 */
[----:B------:R-:W-:Y:S02]  /*43d0*/  SHF.L.U32 R9, R23, 0x10, RZ ;  /* 0x0000001017097819 */ /* 0x000fe400000006ff */
[----:B------:R-:W-:Y:S01]  /*43e0*/  SHF.L.U32 R10, R26, 0x10, RZ ;  /* 0x000000101a0a7819 */ /* 0x000fe200000006ff */
[----:B------:R-:W-:Y:S01]  /*43f0*/  FFMA.FTZ R20, R96, R13, R21 ;  /* 0x0000000d60147223 */ /* 0x000fe20000010015 */
[----:B------:R-:W-:Y:S01]  /*4400*/  SHF.L.U32 R95, R38, 0x10, RZ ;  /* 0x00000010265f7819 */ /* 0x000fe200000006ff */
[C---:B------:R-:W-:Y:S01]  /*4410*/  FFMA.FTZ R12, R6.reuse, R11, R5 ;  /* 0x0000000b060c7223 */ /* 0x040fe20000010005 */
[----:B------:R-:W-:-:S03]  /*4420*/  FFMA.FTZ R99, R6, R9, R8 ;  /* 0x0000000906637223 */ /* 0x000fc60000010008 */
[----:B------:R-:W-:Y:S02]  /*4430*/  FFMA.FTZ R13, R95, R10, R20 ;  /* 0x0000000a5f0d7223 */ /* 0x000fe40000010014 */
[----:B------:R-:W4:Y:S01]  /*4440*/  LDG.E.128 R8, desc[UR6][R100.64+0x36000] ;  /* 0x0360000664087981 */ /* 0x000f22000c1e1d00 */
[----:B------:R-:W-:Y:S02]  /*4450*/  PRMT R5, R26, 0x7632, R5 ;  /* 0x000076321a057816 */ /* 0x000fe40000000005 */
[----:B------:R-:W-:Y:S02]  /*4460*/  PRMT R23, R23, 0x7632, R23 ;  /* 0x0000763217177816 */ /* 0x000fe40000000017 */
[----:B------:R-:W-:Y:S02]  /*4470*/  PRMT R26, R38, 0x7632, R26 ;  /* 0x00007632261a7816 */ /* 0x000fe4000000001a */
[C---:B------:R-:W-:Y:S02]  /*4480*/  PRMT R20, R80.reuse, 0x7632, R20 ;  /* 0x0000763250147816 */ /* 0x040fe40000000014 */
[----:B------:R-:W-:Y:S01]  /*4490*/  SHF.L.U32 R21, R80, 0x10, RZ ;  /* 0x0000001050157819 */ /* 0x000fe200000006ff */
[----:B------:R-:W-:Y:S01]  /*44a0*/  IMAD.U32 R4, R4, 0x10000, RZ ;  /* 0x0001000004047824 */ /* 0x000fe200078e00ff */
[----:B------:R-:W-:-:S02]  /*44b0*/  SHF.L.U32 R6, R23, 0x10, RZ ;  /* 0x0000001017067819 */ /* 0x000fc400000006ff */
[----:B------:R-:W-:Y:S02]  /*44c0*/  SHF.L.U32 R5, R5, 0x10, RZ ;  /* 0x0000001005057819 */ /* 0x000fe400000006ff */
[----:B------:R-:W-:Y:S01]  /*44d0*/  SHF.L.U32 R26, R26, 0x10, RZ ;  /* 0x000000101a1a7819 */ /* 0x000fe200000006ff */
[----:B------:R-:W-:Y:S01]  /*44e0*/  FFMA.FTZ R21, R94, R21, R14 ;  /* 0x000000155e157223 */ /* 0x000fe2000001000e */
[----:B------:R-:W-:Y:S01]  /*44f0*/  SHF.L.U32 R23, R20, 0x10, RZ ;  /* 0x0000001014177819 */ /* 0x000fe200000006ff */
[C---:B------:R-:W-:Y:S01]  /*4500*/  FFMA.FTZ R97, R7.reuse, R4, R12 ;  /* 0x0000000407617223 */ /* 0x040fe2000001000c */
[----:B------:R-:W-:Y:S01]  /*4510*/  FFMA.FTZ R99, R7, R6, R99 ;  /* 0x0000000607637223 */ /* 0x000fe20000010063 */
[----:B------:R-:W-:Y:S01]  /*4520*/  FFMA.FTZ R13, R26, R5, R13 ;  /* 0x000000051a0d7223 */ /* 0x000fe2000001000d */
[----:B------:R-:W-:Y:S02]  /*4530*/  IMAD.U32 R5, R27, 0x10000, RZ ;  /* 0x000100001b057824 */ /* 0x000fe400078e00ff */
[----:B------:R-:W-:Y:S01]  /*4540*/  FFMA.FTZ R6, R24, R23, R21 ;  /* 0x0000001718067223 */ /* 0x000fe20000010015 */
[----:B------:R-:W-:-:S02]  /*4550*/  SHF.L.U32 R80, R39, 0x10, RZ ;  /* 0x0000001027507819 */ /* 0x000fc400000006ff */
[----:B------:R-:W-:Y:S02]  /*4560*/  SHF.L.U32 R4, R81, 0x10, RZ ;  /* 0x0000001051047819 */ /* 0x000fe400000006ff */
[----:B------:R-:W-:Y:S01]  /*4570*/  SHF.L.U32 R7, R84, 0x10, RZ ;  /* 0x0000001054077819 */ /* 0x000fe200000006ff */
[----:B------:R-:W-:Y:S02]  /*4580*/  FFMA.FTZ R22, R80, R5, R13 ;  /* 0x0000000550167223 */ /* 0x000fe4000001000d */
[----:B------:R-:W-:Y:S02]  /*4590*/  FFMA.FTZ R23, R25, R4, R6 ;  /* 0x0000000419177223 */ /* 0x000fe40000010006 */
[----:B------:R-:W-:Y:S02]  /*45a0*/  FFMA.FTZ R37, R94, R7, R15 ;  /* 0x000000075e257223 */ /* 0x000fe4000001000f */
[----:B------:R-:W4:Y:S01]  /*45b0*/  LDG.E.128 R4, desc[UR6][R100.64+0x2000] ;  /* 0x0020000664047981 */ /* 0x000f22000c1e1d00 */
[----:B------:R-:W-:-:S03]  /*45c0*/  PRMT R27, R27, 0x7632, R27 ;  /* 0x000076321b1b7816 */ /* 0x000fc6000000001b */
[----:B------:R-:W4:Y:S01]  /*45d0*/  LDG.E.128 R12, desc[UR6][R102.64+0x2000] ;  /* 0x00200006660c7981 */ /* 0x000f22000c1e1d00 */
[----:B------:R-:W-:Y:S02]  /*45e0*/  PRMT R84, R84, 0x7632, R84 ;  /* 0x0000763254547816 */ /* 0x000fe40000000054 */
[----:B------:R-:W-:Y:S02]  /*45f0*/  PRMT R81, R39, 0x7632, R81 ;  /* 0x0000763227517816 */ /* 0x000fe40000000051 */
[----:B------:R-:W-:Y:S01]  /*4600*/  SHF.L.U32 R20, R27, 0x10, RZ ;  /* 0x000000101b147819 */ /* 0x000fe200000006ff */
[----:B------:R-:W-:Y:S01]  /*4610*/  IMAD.U32 R27, R84, 0x10000, RZ ;  /* 0x00010000541b7824 */ /* 0x000fe200078e00ff */
[----:B------:R-:W-:Y:S02]  /*4620*/  SHF.L.U32 R36, R85, 0x10, RZ ;  /* 0x0000001055247819 */ /* 0x000fe400000006ff */
[----:B------:R-:W-:Y:S01]  /*4630*/  PRMT R21, R81, 0x7632, R21 ;  /* 0x0000763251157816 */ /* 0x000fe20000000015 */
[----:B------:R-:W-:Y:S01]  /*4640*/  FFMA.FTZ R84, R24, R27, R37 ;  /* 0x0000001b18547223 */ /* 0x000fe20000010025 */
[----:B------:R-:W-:-:S02]  /*4650*/  PRMT R85, R85, 0x7632, R85 ;  /* 0x0000763255557816 */ /* 0x000fc40000000055 */
[----:B------:R-:W-:Y:S01]  /*4660*/  SHF.L.U32 R21, R21, 0x10, RZ ;  /* 0x0000001015157819 */ /* 0x000fe200000006ff */
[--C-:B------:R-:W-:Y:S01]  /*4670*/  FFMA.FTZ R37, R25, R36, R84.reuse ;  /* 0x0000002419257223 */ /* 0x100fe20000010054 */
[----:B------:R-:W-:Y:S01]  /*4680*/  SHF.L.U32 R85, R85, 0x10, RZ ;  /* 0x0000001055557819 */ /* 0x000fe200000006ff */
[----:B------:R-:W-:Y:S01]  /*4690*/  IMAD.U32 R36, R82, 0x10000, RZ ;  /* 0x0001000052247824 */ /* 0x000fe200078e00ff */
[----:B------:R-:W-:Y:S01]  /*46a0*/  PRMT R84, R86, 0x7632, R84 ;  /* 0x0000763256547816 */ /* 0x000fe20000000054 */
[----:B------:R-:W-:Y:S01]  /*46b0*/  FFMA.FTZ R38, R96, R21, R23 ;  /* 0x0000001560267223 */ /* 0x000fe20000010017 */
        /* <DEDUP_REMOVED lines=9> */
[C---:B------:R-:W-:Y:S01]  /*4750*/  PRMT R36, R83.reuse, 0x7632, R36 ;  /* 0x0000763253247816 */ /* 0x040fe20000000024 */
[----:B------:R-:W4:Y:S01]  /*4760*/  LDG.E.128 R20, desc[UR6][R100.64+0x5800] ;  /* 0x0058000664147981 */ /* 0x000f22000c1e1d00 */
[----:B------:R-:W-:Y:S01]  /*4770*/  SHF.L.U32 R83, R83, 0x10, RZ ;  /* 0x0000001053537819 */ /* 0x000fe200000006ff */
[C---:B------:R-:W-:Y:S01]  /*4780*/  FFMA.FTZ R37, R26.reuse, R37, R39 ;  /* 0x000000251a257223 */ /* 0x040fe20000010027 */
[----:B------:R-:W-:Y:S01]  /*4790*/  FFMA.FTZ R86, R26, R85, R86 ;  /* 0x000000551a567223 */ /* 0x000fe20000010056 */
[----:B------:R-:W-:-:S02]  /*47a0*/  PRMT R82, R52, 0x7632, R82 ;  /* 0x0000763234527816 */ /* 0x000fc40000000052 */
[----:B------:R-:W-:Y:S01]  /*47b0*/  SHF.L.U32 R85, R52, 0x10, RZ ;  /* 0x0000001034557819 */ /* 0x000fe200000006ff */
[C---:B------:R-:W-:Y:S02]  /*47c0*/  IMAD.U32 R39, R87.reuse, 0x10000, RZ ;  /* 0x0001000057277824 */ /* 0x040fe400078e00ff */
[----:B------:R-:W-:Y:S01]  /*47d0*/  FFMA.FTZ R38, R80, R83, R37 ;  /* 0x0000005350267223 */ /* 0x000fe20000010025 */
[----:B------:R-:W-:Y:S02]  /*47e0*/  PRMT R87, R87, 0x7632, R87 ;  /* 0x0000763257577816 */ /* 0x000fe40000000057 */
[----:B------:R-:W-:Y:S01]  /*47f0*/  SHF.L.U32 R37, R82, 0x10, RZ ;  /* 0x0000001052257819 */ /* 0x000fe200000006ff */
[----:B------:R-:W-:Y:S01]  /*4800*/  FFMA.FTZ R85, R94, R85, R76 ;  /* 0x000000555e557223 */ /* 0x000fe2000001004c */
[----:B------:R-:W-:Y:S01]  /*4810*/  IMAD.U32 R52, R53, 0x10000, RZ ;  /* 0x0001000035347824 */ /* 0x000fe200078e00ff */
[----:B------:R-:W-:Y:S01]  /*4820*/  SHF.L.U32 R36, R36, 0x10, RZ ;  /* 0x0000001024247819 */ /* 0x000fe200000006ff */
[----:B------:R-:W-:Y:S01]  /*4830*/  FFMA.FTZ R39, R80, R39, R86 ;  /* 0x0000002750277223 */ /* 0x000fe20000010056 */
[----:B------:R-:W-:Y:S01]  /*4840*/  SHF.L.U32 R82, R87, 0x10, RZ ;  /* 0x0000001057527819 */ /* 0x000fe200000006ff */
[----:B------:R-:W-:Y:S01]  /*4850*/  FFMA.FTZ R76, R24, R37, R85 ;  /* 0x00000025184c7223 */ /* 0x000fe20000010055 */
[----:B------:R-:W-:Y:S01]  /*4860*/  PRMT R53, R53, 0x7632, R53 ;  /* 0x0000763235357816 */ /* 0x000fe20000000035 */
[C-C-:B------:R-:W-:Y:S01]  /*4870*/  FFMA.FTZ R83, R81.reuse, R36, R38.reuse ;  /* 0x0000002451537223 */ /* 0x140fe20000010026 */
[C---:B------:R-:W-:Y:S01]  /*4880*/  PRMT R38, R16.reuse, 0x7632, R38 ;  /* 0x0000763210267816 */ /* 0x040fe20000000026 */
        /* <DEDUP_REMOVED lines=8> */
[----:B------:R-:W-:Y:S01]  /*4910*/  SHF.L.U32 R53, R38, 0x10, RZ ;  /* 0x0000001026357819 */ /* 0x000fe200000006ff */
[----:B------:R-:W-:Y:S02]  /*4920*/  IMAD.U32 R37, R16, 0x10000, RZ ;  /* 0x0001000010257824 */ /* 0x000fe400078e00ff */
[----:B------:R-:W-:Y:S01]  /*4930*/  FFMA.FTZ R39, R95, R54, R36 ;  /* 0x000000365f277223 */ /* 0x000fe20000010024 */
[C---:B------:R-:W-:Y:S01]  /*4940*/  SHF.L.U32 R36, R17.reuse, 0x10, RZ ;  /* 0x0000001011247819 */ /* 0x040fe200000006ff */
[----:B------:R-:W-:Y:S01]  /*4950*/  FFMA.FTZ R38, R24, R53, R85 ;  /* 0x0000003518267223 */ /* 0x000fe20000010055 */
[----:B------:R-:W-:Y:S01]  /*4960*/  PRMT R16, R17, 0x7632, R16 ;  /* 0x0000763211107816 */ /* 0x000fe20000000010 */
[----:B------:R-:W-:Y:S01]  /*4970*/  FFMA.FTZ R53, R26, R37, R39 ;  /* 0x000000251a357223 */ /* 0x000fe20000010027 */
[----:B------:R-:W-:Y:S01]  /*4980*/  SHF.L.U32 R17, R55, 0x10, RZ ;  /* 0x0000001037117819 */ /* 0x000fe200000006ff */
[----:B------:R-:W-:-:S02]  /*4990*/  FFMA.FTZ R87, R25, R36, R38 ;  /* 0x0000002419577223 */ /* 0x000fc40000010026 */
[----:B------:R-:W4:Y:S01]  /*49a0*/  LDG.E.128 R36, desc[UR6][R100.64+0x9000] ;  /* 0x0090000664247981 */ /* 0x000f22000c1e1d00 */
[----:B------:R-:W-:Y:S01]  /*49b0*/  SHF.L.U32 R85, R16, 0x10, RZ ;  /* 0x0000001010557819 */ /* 0x000fe200000006ff */
[----:B------:R-:W-:Y:S01]  /*49c0*/  FFMA.FTZ R84, R80, R17, R53 ;  /* 0x0000001150547223 */ /* 0x000fe20000010035 */
[----:B------:R-:W-:Y:S02]  /*49d0*/  PRMT R16, R55, 0x7632, R16 ;  /* 0x0000763237107816 */ /* 0x000fe40000000010 */
[----:B------:R-:W4:Y:S01]  /*49e0*/  LDG.E.128 R52, desc[UR6][R100.64+0xc800] ;  /* 0x00c8000664347981 */ /* 0x000f22000c1e1d00 */
[C---:B------:R-:W-:Y:S01]  /*49f0*/  IMAD.U32 R76, R18.reuse, 0x10000, RZ ;  /* 0x00010000124c7824 */ /* 0x040fe200078e00ff */
[----:B------:R-:W-:Y:S01]  /*4a00*/  PRMT R18, R18, 0x7632, R18 ;  /* 0x0000763212127816 */ /* 0x000fe20000000012 */
[----:B------:R-:W-:Y:S01]  /*4a10*/  FFMA.FTZ R78, R96, R85, R87 ;  /* 0x00000055604e7223 */ /* 0x000fe20000010057 */
[C---:B------:R-:W-:Y:S02]  /*4a20*/  PRMT R86, R68.reuse, 0x7632, R86 ;  /* 0x0000763244567816 */ /* 0x040fe40000000056 */
[----:B------:R-:W-:Y:S01]  /*4a30*/  SHF.L.U32 R68, R68, 0x10, RZ ;  /* 0x0000001044447819 */ /* 0x000fe200000006ff */
[----:B------:R-:W-:Y:S01]  /*4a40*/  FFMA.FTZ R85, R95, R76, R78 ;  /* 0x0000004c5f557223 */ /* 0x000fe2000001004e */
[----:B------:R-:W-:-:S02]  /*4a50*/  SHF.L.U32 R16, R16, 0x10, RZ ;  /* 0x0000001010107819 */ /* 0x000fc400000006ff */
[----:B------:R-:W-:Y:S01]  /*4a60*/  SHF.L.U32 R17, R18, 0x10, RZ ;  /* 0x0000001012117819 */ /* 0x000fe200000006ff */
[----:B------:R-:W-:Y:S01]  /*4a70*/  FFMA.FTZ R79, R94, R68, R79 ;  /* 0x000000445e4f7223 */ /* 0x000fe2000001004f */
[----:B------:R-:W-:Y:S02]  /*4a80*/  SHF.L.U32 R87, R86, 0x10, RZ ;  /* 0x0000001056577819 */ /* 0x000fe400000006ff */
[----:B------:R-:W-:Y:S01]  /*4a90*/  PRMT R68, R19, 0x7632, R68 ;  /* 0x0000763213447816 */ /* 0x000fe20000000044 */
[----:B------:R-:W-:Y:S01]  /*4aa0*/  FFMA.FTZ R84, R81, R16, R84 ;  /* 0x0000001051547223 */ /* 0x000fe20000010054 */
[----:B------:R-:W-:Y:S01]  /*4ab0*/  SHF.L.U32 R19, R19, 0x10, RZ ;  /* 0x0000001013137819 */ /* 0x000fe200000006ff */
[----:B------:R-:W-:Y:S01]  /*4ac0*/  FFMA.FTZ R17, R26, R17, R85 ;  /* 0x000000111a117223 */ /* 0x000fe20000010055 */
[C---:B------:R-:W-:Y:S01]  /*4ad0*/  PRMT R16, R69.reuse, 0x7632, R16 ;  /* 0x0000763245107816 */ /* 0x040fe20000000010 */
        /* <DEDUP_REMOVED lines=13> */
[----:B------:R-:W-:Y:S02]  /*4bb0*/  FFMA.FTZ R69, R95, R16, R18 ;  /* 0x000000105f457223 */ /* 0x000fe40000010012 */
[----:B------:R-:W4:Y:S01]  /*4bc0*/  LDG.E.128 R16, desc[UR6][R100.64+0x10000] ;  /* 0x0100000664107981 */ /* 0x000f22000c1e1d00 */
[C---:B------:R-:W-:Y:S01]  /*4bd0*/  IMAD.U32 R78, R41.reuse, 0x10000, RZ ;  /* 0x00010000294e7824 */ /* 0x040fe200078e00ff */
[----:B------:R-:W-:Y:S02]  /*4be0*/  PRMT R40, R41, 0x7632, R40 ;  /* 0x0000763229287816 */ /* 0x000fe40000000028 */
[----:B------:R-:W-:Y:S01]  /*4bf0*/  SHF.L.U32 R41, R70, 0x10, RZ ;  /* 0x0000001046297819 */ /* 0x000fe200000006ff */
[----:B------:R-:W-:Y:S01]  /*4c00*/  FFMA.FTZ R79, R25, R78, R86 ;  /* 0x0000004e194f7223 */ /* 0x000fe20000010056 */
[----:B------:R-:W-:-:S02]  /*4c10*/  SHF.L.U32 R77, R40, 0x10, RZ ;  /* 0x00000010284d7819 */ /* 0x000fc400000006ff */
[----:B------:R-:W-:Y:S01]  /*4c20*/  SHF.L.U32 R68, R68, 0x10, RZ ;  /* 0x0000001044447819 */ /* 0x000fe200000006ff */
[----:B------:R-:W-:Y:S01]  /*4c30*/  FFMA.FTZ R69, R26, R41, R69 ;  /* 0x000000291a457223 */ /* 0x000fe20000010045 */
[C---:B------:R-:W-:Y:S02]  /*4c40*/  SHF.L.U32 R41, R71.reuse, 0x10, RZ ;  /* 0x0000001047297819 */ /* 0x040fe400000006ff */
[----:B------:R-:W-:Y:S01]  /*4c50*/  PRMT R71, R71, 0x7632, R71 ;  /* 0x0000763247477816 */ /* 0x000fe20000000047 */
[----:B------:R-:W-:Y:S01]  /*4c60*/  FFMA.FTZ R78, R96, R77, R79 ;  /* 0x0000004d604e7223 */ /* 0x000fe2000001004f */
[--C-:B------:R-:W-:Y:S01]  /*4c70*/  FFMA.FTZ R85, R81, R68, R76.reuse ;  /* 0x0000004451557223 */ /* 0x100fe2000001004c */
[----:B------:R-:W-:Y:S01]  /*4c80*/  IMAD.U32 R70, R42, 0x10000, RZ ;  /* 0x000100002a467824 */ /* 0x000fe200078e00ff */
[C---:B------:R-:W-:Y:S02]  /*4c90*/  PRMT R76, R60.reuse, 0x7632, R76 ;  /* 0x000076323c4c7816 */ /* 0x040fe4000000004c */
[----:B------:R-:W-:Y:S01]  /*4ca0*/  SHF.L.U32 R79, R60, 0x10, RZ ;  /* 0x000000103c4f7819 */ /* 0x000fe200000006ff */
[----:B------:R-:W-:Y:S01]  /*4cb0*/  FFMA.FTZ R40, R80, R41, R69 ;  /* 0x0000002950287223 */ /* 0x000fe20000010045 */
[----:B------:R-:W-:-:S02]  /*4cc0*/  PRMT R42, R42, 0x7632, R42 ;  /* 0x000076322a2a7816 */ /* 0x000fc4000000002a */
[----:B------:R-:W-:Y:S01]  /*4cd0*/  SHF.L.U32 R86, R71, 0x10, RZ ;  /* 0x0000001047567819 */ /* 0x000fe200000006ff */
[----:B------:R-:W-:Y:S01]  /*4ce0*/  FFMA.FTZ R77, R95, R70, R78 ;  /* 0x000000465f4d7223 */ /* 0x000fe2000001004e */
[----:B------:R-:W-:Y:S01]  /*4cf0*/  SHF.L.U32 R87, R76, 0x10, RZ ;  /* 0x000000104c577819 */ /* 0x000fe200000006ff */
[----:B------:R-:W-:Y:S01]  /*4d00*/  FFMA.FTZ R79, R94, R79, R88 ;  /* 0x0000004f5e4f7223 */ /* 0x000fe20000010058 */
[----:B------:R-:W-:Y:S01]  /*4d10*/  SHF.L.U32 R41, R42, 0x10, RZ ;  /* 0x000000102a297819 */ /* 0x000fe200000006ff */
[----:B------:R-:W4:Y:S01]  /*4d20*/  LDG.E.128 R68, desc[UR6][R100.64+0x13800] ;  /* 0x0138000664447981 */ /* 0x000f22000c1e1d00 */
[----:B------:R-:W-:Y:S01]  /*4d30*/  FFMA.FTZ R86, R81, R86, R40 ;  /* 0x0000005651567223 */ /* 0x000fe20000010028 */
[C---:B------:R-:W-:Y:S01]  /*4d40*/  IMAD.U32 R40, R61.reuse, 0x10000, RZ ;  /* 0x000100003d287824 */ /* 0x040fe200078e00ff */
[----:B------:R-:W-:Y:S01]  /*4d50*/  PRMT R61, R61, 0x7632, R61 ;  /* 0x000076323d3d7816 */ /* 0x000fe2000000003d */
[----:B------:R-:W-:Y:S01]  /*4d60*/  FFMA.FTZ R42, R24, R87, R79 ;  /* 0x00000057182a7223 */ /* 0x000fe2000001004f */
[----:B------:R-:W-:Y:S01]  /*4d70*/  PRMT R60, R48, 0x7632, R60 ;  /* 0x00007632303c7816 */ /* 0x000fe2000000003c */
[----:B------:R-:W-:Y:S01]  /*4d80*/  FFMA.FTZ R77, R26, R41, R77 ;  /* 0x000000291a4d7223 */ /* 0x000fe2000001004d */
[----:B------:R-:W-:-:S02]  /*4d90*/  SHF.L.U32 R48, R48, 0x10, RZ ;  /* 0x0000001030307819 */ /* 0x000fc400000006ff */
[----:B------:R-:W-:Y:S01]  /*4da0*/  SHF.L.U32 R41, R43, 0x10, RZ ;  /* 0x000000102b297819 */ /* 0x000fe200000006ff */
[----:B------:R-:W-:Y:S01]  /*4db0*/  FFMA.FTZ R79, R25, R40, R42 ;  /* 0x00000028194f7223 */ /* 0x000fe2000001002a */
[----:B------:R-:W-:Y:S01]  /*4dc0*/  SHF.L.U32 R61, R61, 0x10, RZ ;  /* 0x000000103d3d7819 */ /* 0x000fe200000006ff */
[----:B------:R-:W-:Y:S01]  /*4dd0*/  FFMA.FTZ R89, R94, R48, R89 ;  /* 0x000000305e597223 */ /* 0x000fe20000010059 */
[----:B------:R-:W-:Y:S01]  /*4de0*/  SHF.L.U32 R87, R60, 0x10, RZ ;  /* 0x000000103c577819 */ /* 0x000fe200000006ff */
[----:B------:R-:W-:Y:S01]  /*4df0*/  FFMA.FTZ R60, R80, R41, R77 ;  /* 0x00000029503c7223 */ /* 0x000fe2000001004d */
[----:B------:R-:W-:Y:S01]  /*4e00*/  PRMT R48, R43, 0x7632, R48 ;  /* 0x000076322b307816 */ /* 0x000fe20000000030 */
[----:B------:R-:W-:Y:S01]  /*4e10*/  FFMA.FTZ R76, R96, R61, R79 ;  /* 0x0000003d604c7223 */ /* 0x000fe2000001004f */
[C---:B------:R-:W-:Y:S01]  /*4e20*/  PRMT R77, R49.reuse, 0x7632, R77 ;  /* 0x00007632314d7816 */ /* 0x040fe2000000004d */
[----:B------:R-:W-:Y:S01]  /*4e30*/  FFMA.FTZ R88, R24, R87, R89 ;  /* 0x0000005718587223 */ /* 0x000fe20000010059 */
[----:B------:R-:W-:Y:S01]  /*4e40*/  SHF.L.U32 R78, R49, 0x10, RZ ;  /* 0x00000010314e7819 */ /* 0x000fe200000006ff */
[----:B------:R-:W4:Y:S01]  /*4e50*/  LDG.E.128 R40, desc[UR6][R100.64+0x17000] ;  /* 0x0170000664287981 */ /* 0x000f22000c1e1d00 */
[C---:B------:R-:W-:Y:S01]  /*4e60*/  PRMT R61, R62.reuse, 0x7632, R61 ;  /* 0x000076323e3d7816 */ /* 0x040fe2000000003d */
[----:B------:R-:W-:Y:S01]  /*4e70*/  IMAD.U32 R62, R62, 0x10000, RZ ;  /* 0x000100003e3e7824 */ /* 0x000fe200078e00ff */
[----:B------:R-:W-:Y:S01]  /*4e80*/  SHF.L.U32 R77, R77, 0x10, RZ ;  /* 0x000000104d4d7819 */ /* 0x000fe200000006ff */
[----:B------:R-:W-:Y:S01]  /*4e90*/  FFMA.FTZ R79, R25, R78, R88 ;  /* 0x0000004e194f7223 */ /* 0x000fe20000010058 */
[----:B------:R-:W-:Y:S01]  /*4ea0*/  SHF.L.U32 R61, R61, 0x10, RZ ;  /* 0x000000103d3d7819 */ /* 0x000fe200000006ff */
[----:B------:R-:W-:Y:S01]  /*4eb0*/  FFMA.FTZ R49, R95, R62, R76 ;  /* 0x0000003e5f317223 */ /* 0x000fe2000001004c */
[----:B------:R-:W-:Y:S01]  /*4ec0*/  SHF.L.U32 R48, R48, 0x10, RZ ;  /* 0x0000001030307819 */ /* 0x000fe200000006ff */
[----:B------:R-:W-:Y:S01]  /*4ed0*/  FFMA.FTZ R62, R96, R77, R79 ;  /* 0x0000004d603e7223 */ /* 0x000fe2000001004f */
[----:B--2---:R-:W-:Y:S01]  /*4ee0*/  SHF.L.U32 R79, R56, 0x10, RZ ;  /* 0x00000010384f7819 */ /* 0x004fe200000006ff */
[----:B------:R-:W-:Y:S01]  /*4ef0*/  FFMA.FTZ R61, R26, R61, R49 ;  /* 0x0000003d1a3d7223 */ /* 0x000fe20000010031 */
[----:B------:R-:W-:-:S02]  /*4f00*/  IMAD.U32 R49, R63, 0x10000, RZ ;  /* 0x000100003f317824 */ /* 0x000fc400078e00ff */
[----:B------:R-:W-:Y:S01]  /*4f10*/  FFMA.FTZ R87, R81, R48, R60 ;  /* 0x0000003051577223 */ /* 0x000fe2000001003c */
[----:B------:R-:W-:Y:S02]  /*4f20*/  SHF.L.U32 R60, R50, 0x10, RZ ;  /* 0x00000010323c7819 */ /* 0x000fe400000006ff */
[----:B------:R-:W-:Y:S02]  /*4f30*/  PRMT R63, R63, 0x7632, R63 ;  /* 0x000076323f3f7816 */ /* 0x000fe4000000003f */
[----:B------:R-:W-:Y:S02]  /*4f40*/  PRMT R56, R56, 0x7632, R56 ;  /* 0x0000763238387816 */ /* 0x000fe40000000038 */
[----:B------:R-:W-:Y:S01]  /*4f50*/  PRMT R50, R50, 0x7632, R50 ;  /* 0x0000763232327816 */ /* 0x000fe20000000032 */
[----:B------:R-:W-:Y:S01]  /*4f60*/  FFMA.FTZ R89, R94, R79, R90 ;  /* 0x0000004f5e597223 */ /* 0x000fe2000001005a */
[----:B------:R-:W-:Y:S01]  /*4f70*/  SHF.L.U32 R79, R56, 0x10, RZ ;  /* 0x00000010384f7819 */ /* 0x000fe200000006ff */
[----:B------:R-:W-:Y:S01]  /*4f80*/  FFMA.FTZ R48, R80, R49, R61 ;  /* 0x0000003150307223 */ /* 0x000fe2000001003d */
[----:B------:R-:W-:Y:S01]  /*4f90*/  SHF.L.U32 R88, R63, 0x10, RZ ;  /* 0x000000103f587819 */ /* 0x000fe200000006ff */
[----:B------:R-:W-:Y:S01]  /*4fa0*/  FFMA.FTZ R77, R95, R60, R62 ;  /* 0x0000003c5f4d7223 */ /* 0x000fe2000001003e */
[----:B------:R-:W-:Y:S01]  /*4fb0*/  IMAD.U32 R49, R50, 0x10000, RZ ;  /* 0x0001000032317824 */ /* 0x000fe200078e00ff */
[----:B------:R-:W2:Y:S01]  /*4fc0*/  LDG.E.128 R60, desc[UR6][R100.64+0x1a800] ;  /* 0x01a80006643c7981 */ /* 0x000ea2000c1e1d00 */
[----:B------:R-:W-:Y:S01]  /*4fd0*/  SHF.L.U32 R50, R57, 0x10, RZ ;  /* 0x0000001039327819 */ /* 0x000fe200000006ff */
[----:B------:R-:W-:Y:S01]  /*4fe0*/  FFMA.FTZ R56, R24, R79, R89 ;  /* 0x0000004f18387223 */ /* 0x000fe20000010059 */
[----:B------:R-:W-:Y:S01]  /*4ff0*/  FFMA.FTZ R88, R81, R88, R48 ;  /* 0x0000005851587223 */ /* 0x000fe20000010030 */
[----:B------:R-:W-:Y:S01]  /*5000*/  SHF.L.U32 R48, R64, 0x10, RZ ;  /* 0x0000001040307819 */ /* 0x000fe200000006ff */
[----:B------:R-:W-:Y:S01]  /*5010*/  FFMA.FTZ R89, R26, R49, R77 ;  /* 0x000000311a597223 */ /* 0x000fe2000001004d */
[----:B------:R-:W-:Y:S01]  /*5020*/  PRMT R57, R57, 0x7632, R57 ;  /* 0x0000763239397816 */ /* 0x000fe20000000039 */
[----:B------:R-:W-:Y:S01]  /*5030*/  FFMA.FTZ R105, R25, R50, R56 ;  /* 0x0000003219697223 */ /* 0x000fe20000010038 */
[----:B------:R-:W-:-:S02]  /*5040*/  SHF.L.U32 R49, R51, 0x10, RZ ;  /* 0x0000001033317819 */ /* 0x000fc400000006ff */
[----:B------:R-:W-:Y:S01]  /*5050*/  PRMT R64, R64, 0x7632, R64 ;  /* 0x0000763240407816 */ /* 0x000fe20000000040 */
[----:B------:R-:W-:Y:S01]  /*5060*/  FFMA.FTZ R107, R94, R48, R91 ;  /* 0x000000305e6b7223 */ /* 0x000fe2000001005b */
[----:B------:R-:W-:Y:S01]  /*5070*/  SHF.L.U32 R57, R57, 0x10, RZ ;  /* 0x0000001039397819 */ /* 0x000fe200000006ff */
[----:B------:R-:W-:Y:S01]  /*5080*/  FFMA.FTZ R48, R80, R49, R89 ;  /* 0x0000003150307223 */ /* 0x000fe20000010059 */
[----:B------:R-:W-:Y:S01]  /*5090*/  PRMT R49, R58, 0x7632, R49 ;  /* 0x000076323a317816 */ /* 0x000fe20000000031 */
[----:B------:R-:W-:Y:S01]  /*50a0*/  IMAD.U32 R91, R64, 0x10000, RZ ;  /* 0x00010000405b7824 */ /* 0x000fe200078e00ff */
[----:B------:R-:W2:Y:S01]  /*50b0*/  LDG.E.128 R76, desc[UR6][R100.64+0x1e000] ;  /* 0x01e00006644c7981 */ /* 0x000ea2000c1e1d00 */
        /* <DEDUP_REMOVED lines=8> */
[----:B------:R-:W-:Y:S01]  /*5140*/  SHF.L.U32 R49, R49, 0x10, RZ ;  /* 0x0000001031317819 */ /* 0x000fe200000006ff */
[----:B------:R-:W-:Y:S02]  /*5150*/  IMAD.U32 R57, R56, 0x10000, RZ ;  /* 0x0001000038397824 */ /* 0x000fe400078e00ff */
[----:B------:R-:W-:Y:S01]  /*5160*/  FFMA.FTZ R65, R25, R90, R98 ;  /* 0x0000005a19417223 */ /* 0x000fe20000010062 */
[----:B------:R-:W-:Y:S01]  /*5170*/  FFMA.FTZ R64, R81, R64, R48 ;  /* 0x0000004051407223 */ /* 0x000fe20000010030 */
[----:B------:R-:W-:Y:S01]  /*5180*/  FFMA.FTZ R51, R26, R49, R51 ;  /* 0x000000311a337223 */ /* 0x000fe20000010033 */
[----:B------:R-:W-:Y:S01]  /*5190*/  SHF.L.U32 R49, R59, 0x10, RZ ;  /* 0x000000103b317819 */ /* 0x000fe200000006ff */
[----:B------:R-:W-:Y:S01]  /*51a0*/  FFMA.FTZ R50, R96, R57, R65 ;  /* 0x0000003960327223 */ /* 0x000fe20000010041 */
[----:B------:R-:W-:-:S02]  /*51b0*/  SHF.L.U32 R48, R66, 0x10, RZ ;  /* 0x0000001042307819 */ /* 0x000fc400000006ff */
[----:B------:R-:W-:Y:S01]  /*51c0*/  PRMT R66, R66, 0x7632, R66 ;  /* 0x0000763242427816 */ /* 0x000fe20000000042 */
[----:B------:R-:W-:Y:S01]  /*51d0*/  FFMA.FTZ R56, R80, R49, R51 ;  /* 0x0000003150387223 */ /* 0x000fe20000010033 */
[C---:B---3--:R-:W-:Y:S01]  /*51e0*/  PRMT R58, R44.reuse, 0x7632, R58 ;  /* 0x000076322c3a7816 */ /* 0x048fe2000000003a */
[----:B------:R-:W-:Y:S01]  /*51f0*/  FFMA.FTZ R51, R95, R48, R50 ;  /* 0x000000305f337223 */ /* 0x000fe20000010032 */
[----:B------:R-:W-:Y:S02]  /*5200*/  SHF.L.U32 R89, R44, 0x10, RZ ;  /* 0x000000102c597819 */ /* 0x000fe400000006ff */
[----:B------:R-:W-:Y:S02]  /*5210*/  SHF.L.U32 R49, R66, 0x10, RZ ;  /* 0x0000001042317819 */ /* 0x000fe400000006ff */
[----:B------:R-:W-:Y:S01]  /*5220*/  SHF.L.U32 R91, R58, 0x10, RZ ;  /* 0x000000103a5b7819 */ /* 0x000fe200000006ff */
[----:B------:R-:W-:Y:S01]  /*5230*/  FFMA.FTZ R89, R94, R89, R92 ;  /* 0x000000595e597223 */ /* 0x000fe2000001005c */
[----:B------:R-:W-:Y:S01]  /*5240*/  PRMT R59, R59, 0x7632, R59 ;  /* 0x000076323b3b7816 */ /* 0x000fe2000000003b */
[----:B------:R-:W-:Y:S01]  /*5250*/  FFMA.FTZ R65, R26, R49, R51 ;  /* 0x000000311a417223 */ /* 0x000fe20000010033 */
[----:B------:R-:W-:Y:S01]  /*5260*/  PRMT R57, R67, 0x7632, R57 ;  /* 0x0000763243397816 */ /* 0x000fe20000000039 */
[----:B------:R-:W3:Y:S01]  /*5270*/  LDG.E.128 R48, desc[UR6][R100.64+0x21800] ;  /* 0x0218000664307981 */ /* 0x000ee2000c1e1d00 */
[C---:B------:R-:W-:Y:S01]  /*5280*/  PRMT R58, R45.reuse, 0x7632, R58 ;  /* 0x000076322d3a7816 */ /* 0x040fe2000000003a */
[----:B------:R-:W-:Y:S01]  /*5290*/  FFMA.FTZ R92, R24, R91, R89 ;  /* 0x0000005b185c7223 */ /* 0x000fe20000010059 */
[----:B------:R-:W-:Y:S01]  /*52a0*/  SHF.L.U32 R90, R45, 0x10, RZ ;  /* 0x000000102d5a7819 */ /* 0x000fe200000006ff */
[----:B------:R-:W-:Y:S01]  /*52b0*/  IMAD.U32 R67, R67, 0x10000, RZ ;  /* 0x0001000043437824 */ /* 0x000fe200078e00ff */
[----:B------:R-:W-:Y:S01]  /*52c0*/  SHF.L.U32 R44, R59, 0x10, RZ ;  /* 0x000000103b2c7819 */ /* 0x000fe200000006ff */
[----:B------:R-:W-:Y:S01]  /*52d0*/  IMAD.U32 R45, R58, 0x10000, RZ ;  /* 0x000100003a2d7824 */ /* 0x000fe200078e00ff */
[----:B------:R-:W-:Y:S01]  /*52e0*/  SHF.L.U32 R66, R57, 0x10, RZ ;  /* 0x0000001039427819 */ /* 0x000fe200000006ff */
[----:B------:R-:W-:Y:S01]  /*52f0*/  FFMA.FTZ R57, R25, R90, R92 ;  /* 0x0000005a19397223 */ /* 0x000fe2000001005c */
[----:B------:R-:W-:Y:S01]  /*5300*/  FFMA.FTZ R67, R80, R67, R65 ;  /* 0x0000004350437223 */ /* 0x000fe20000010041 */
[----:B------:R-:W-:Y:S01]  /*5310*/  FFMA.FTZ R65, R81, R44, R56 ;  /* 0x0000002c51417223 */ /* 0x000fe20000010038 */
[----:B------:R-:W-:Y:S01]  /*5320*/  SHF.L.U32 R58, R32, 0x10, RZ ;  /* 0x00000010203a7819 */ /* 0x000fe200000006ff */
[----:B------:R-:W-:Y:S01]  /*5330*/  FFMA.FTZ R56, R96, R45, R57 ;  /* 0x0000002d60387223 */ /* 0x000fe20000010039 */
[----:B------:R-:W-:-:S02]  /*5340*/  PRMT R45, R32, 0x7632, R45 ;  /* 0x00007632202d7816 */ /* 0x000fc4000000002d */
[----:B------:R-:W-:Y:S01]  /*5350*/  SHF.L.U32 R44, R46, 0x10, RZ ;  /* 0x000000102e2c7819 */ /* 0x000fe200000006ff */
[----:B------:R-:W-:Y:S01]  /*5360*/  FFMA.FTZ R93, R94, R58, R93 ;  /* 0x0000003a5e5d7223 */ /* 0x000fe2000001005d */
[----:B------:R-:W-:Y:S02]  /*5370*/  SHF.L.U32 R57, R45, 0x10, RZ ;  /* 0x000000102d397819 */ /* 0x000fe400000006ff */
[----:B------:R-:W-:Y:S01]  /*5380*/  PRMT R32, R46, 0x7632, R32 ;  /* 0x000076322e207816 */ /* 0x000fe20000000020 */
[----:B------:R-:W-:Y:S01]  /*5390*/  FFMA.FTZ R66, R81, R66, R67 ;  /* 0x0000004251427223 */ /* 0x000fe20000010043 */
[----:B------:R-:W-:Y:S01]  /*53a0*/  FFMA.FTZ R59, R95, R44, R56 ;  /* 0x0000002c5f3b7223 */ /* 0x000fe20000010038 */
[----:B------:R-:W-:Y:S01]  /*53b0*/  FFMA.FTZ R58, R24, R57, R93 ;  /* 0x00000039183a7223 */ /* 0x000fe2000001005d */
[C---:B------:R-:W-:Y:S01]  /*53c0*/  PRMT R67, R47.reuse, 0x7632, R67 ;  /* 0x000076322f437816 */ /* 0x040fe20000000043 */
[----:B------:R-:W-:Y:S01]  /*53d0*/  IMAD.U32 R57, R32, 0x10000, RZ ;  /* 0x0001000020397824 */ /* 0x000fe200078e00ff */
[----:B------:R-:W-:-:S02]  /*53e0*/  SHF.L.U32 R89, R47, 0x10, RZ ;  /* 0x000000102f597819 */ /* 0x000fc400000006ff */
[C---:B------:R-:W-:Y:S01]  /*53f0*/  SHF.L.U32 R56, R33.reuse, 0x10, RZ ;  /* 0x0000001021387819 */ /* 0x040fe200000006ff */
[----:B------:R-:W3:Y:S01]  /*5400*/  LDG.E.128 R44, desc[UR6][R100.64+0x25000] ;  /* 0x02500006642c7981 */ /* 0x000ee2000c1e1d00 */
[----:B------:R-:W-:Y:S02]  /*5410*/  PRMT R90, R28, 0x7632, R90 ;  /* 0x000076321c5a7816 */ /* 0x000fe4000000005a */
[----:B------:R-:W-:Y:S01]  /*5420*/  PRMT R32, R33, 0x7632, R32 ;  /* 0x0000763221207816 */ /* 0x000fe20000000020 */
[----:B------:R-:W-:Y:S01]  /*5430*/  FFMA.FTZ R33, R26, R57, R59 ;  /* 0x000000391a217223 */ /* 0x000fe2000001003b */
[----:B------:R-:W-:Y:S01]  /*5440*/  SHF.L.U32 R28, R28, 0x10, RZ ;  /* 0x000000101c1c7819 */ /* 0x000fe200000006ff */
[----:B------:R-:W-:Y:S02]  /*5450*/  FFMA.FTZ R93, R25, R56, R58 ;  /* 0x00000038195d7223 */ /* 0x000fe4000001003a */
[----:B------:R-:W3:Y:S01]  /*5460*/  LDG.E.128 R56, desc[UR6][R100.64+0x28800] ;  /* 0x0288000664387981 */ /* 0x000ee2000c1e1d00 */
[----:B------:R-:W-:Y:S01]  /*5470*/  SHF.L.U32 R105, R90, 0x10, RZ ;  /* 0x000000105a697819 */ /* 0x000fe200000006ff */
[----:B------:R-:W-:Y:S01]  /*5480*/  FFMA.FTZ R3, R94, R28, R3 ;  /* 0x0000001c5e037223 */ /* 0x000fe20000010003 */
[----:B------:R-:W-:-:S02]  /*5490*/  SHF.L.U32 R91, R32, 0x10, RZ ;  /* 0x00000010205b7819 */ /* 0x000fc400000006ff */
[----:B------:R-:W-:Y:S01]  /*54a0*/  SHF.L.U32 R28, R67, 0x10, RZ ;  /* 0x00000010431c7819 */ /* 0x000fe200000006ff */
[--C-:B------:R-:W-:Y:S01]  /*54b0*/  FFMA.FTZ R98, R24, R105, R3.reuse ;  /* 0x0000006918627223 */ /* 0x100fe20000010003 */
[----:B------:R-:W-:Y:S01]  /*54c0*/  PRMT R3, R34, 0x7632, R3 ;  /* 0x0000763222037816 */ /* 0x000fe20000000003 */
[----:B------:R-:W-:Y:S01]  /*54d0*/  FFMA.FTZ R90, R96, R91, R93 ;  /* 0x0000005b605a7223 */ /* 0x000fe2000001005d */
        /* <DEDUP_REMOVED lines=8> */
[C---:B-----5:R-:W-:Y:S01]  /*5560*/  PRMT R34, R72.reuse, 0x7632, R34 ;  /* 0x0000763248227816 */ /* 0x060fe20000000022 */
[----:B------:R-:W-:-:S02]  /*5570*/  IMAD.U32 R72, R72, 0x10000, RZ ;  /* 0x0001000048487824 */ /* 0x000fc400078e00ff */
[----:B------:R-:W-:Y:S01]  /*5580*/  FFMA.FTZ R3, R81, R28, R32 ;  /* 0x0000001c51037223 */ /* 0x000fe20000010020 */
[----:B------:R-:W-:Y:S01]  /*5590*/  FFMA.FTZ R32, R96, R67, R89 ;  /* 0x0000004360207223 */ /* 0x000fe20000010059 */
[----:B------:R-:W-:Y:S01]  /*55a0*/  FFMA.FTZ R33, R26, R29, R33 ;  /* 0x0000001d1a217223 */ /* 0x000fe20000010021 */
[----:B------:R-:W-:Y:S01]  /*55b0*/  SHF.L.U32 R67, R34, 0x10, RZ ;  /* 0x0000001022437819 */ /* 0x000fe200000006ff */
[----:B------:R-:W-:Y:S01]  /*55c0*/  FFMA.FTZ R97, R94, R72, R97 ;  /* 0x000000485e617223 */ /* 0x000fe20000010061 */
[C---:B------:R-:W-:Y:S02]  /*55d0*/  SHF.L.U32 R29, R35.reuse, 0x10, RZ ;  /* 0x00000010231d7819 */ /* 0x040fe400000006ff */
[C---:B------:R-:W-:Y:S02]  /*55e0*/  SHF.L.U32 R28, R30.reuse, 0x10, RZ ;  /* 0x000000101e1c7819 */ /* 0x040fe400000006ff */
[----:B------:R-:W-:Y:S02]  /*55f0*/  PRMT R35, R35, 0x7632, R35 ;  /* 0x0000763223237816 */ /* 0x000fe40000000023 */
[----:B------:R-:W-:Y:S01]  /*5600*/  PRMT R30, R30, 0x7632, R30 ;  /* 0x000076321e1e7816 */ /* 0x000fe2000000001e */
[----:B------:R-:W-:Y:S01]  /*5610*/  FFMA.FTZ R98, R24, R67, R97 ;  /* 0x0000004318627223 */ /* 0x000fe20000010061 */
[C---:B------:R-:W-:Y:S01]  /*5620*/  PRMT R90, R73.reuse, 0x7632, R90 ;  /* 0x00007632495a7816 */ /* 0x040fe2000000005a */
[----:B------:R-:W-:-:S02]  /*5630*/  IMAD.U32 R92, R73, 0x10000, RZ ;  /* 0x00010000495c7824 */ /* 0x000fc400078e00ff */
[----:B------:R-:W-:Y:S01]  /*5640*/  FFMA.FTZ R72, R80, R29, R33 ;  /* 0x0000001d50487223 */ /* 0x000fe20000010021 */
[----:B------:R-:W-:Y:S01]  /*5650*/  FFMA.FTZ R89, R95, R28, R32 ;  /* 0x0000001c5f597223 */ /* 0x000fe20000010020 */
[----:B------:R-:W-:Y:S02]  /*5660*/  SHF.L.U32 R28, R35, 0x10, RZ ;  /* 0x00000010231c7819 */ /* 0x000fe400000006ff */
[----:B------:R-:W-:Y:S01]  /*5670*/  SHF.L.U32 R29, R30, 0x10, RZ ;  /* 0x000000101e1d7819 */ /* 0x000fe200000006ff */
[----:B------:R-:W5:Y:S01]  /*5680*/  LDG.E.128 R32, desc[UR6][R100.64+0x2c000] ;  /* 0x02c0000664207981 */ /* 0x000f62000c1e1d00 */
[----:B------:R-:W-:Y:S01]  /*5690*/  SHF.L.U32 R73, R90, 0x10, RZ ;  /* 0x000000105a497819 */ /* 0x000fe200000006ff */
        /* <DEDUP_REMOVED lines=8> */
[C---:B----4-:R-:W-:Y:S01]  /*5720*/  SHF.L.U32 R91, R8.reuse, 0x10, RZ ;  /* 0x00000010085b7819 */ /* 0x050fe200000006ff */
[----:B------:R-:W-:Y:S01]  /*5730*/  FFMA.FTZ R89, R95, R28, R30 ;  /* 0x0000001c5f597223 */ /* 0x000fe2000001001e */
[----:B------:R-:W-:Y:S01]  /*5740*/  PRMT R90, R8, 0x7632, R90 ;  /* 0x00007632085a7816 */ /* 0x000fe2000000005a */
[----:B------:R-:W-:Y:S01]  /*5750*/  IMAD.U32 R73, R73, 0x10000, RZ ;  /* 0x0001000049497824 */ /* 0x000fe200078e00ff */
[----:B------:R-:W-:Y:S01]  /*5760*/  PRMT R8, R75, 0x7632, R8 ;  /* 0x000076324b087816 */ /* 0x000fe20000000008 */
[----:B------:R-:W-:Y:S02]  /*5770*/  FFMA.FTZ R91, R94, R91, R99 ;  /* 0x0000005b5e5b7223 */ /* 0x000fe40000010063 */
[----:B------:R-:W-:Y:S01]  /*5780*/  FFMA.FTZ R73, R26, R73, R89 ;  /* 0x000000491a497223 */ /* 0x000fe20000010059 */
[----:B------:R-:W-:-:S02]  /*5790*/  SHF.L.U32 R89, R90, 0x10, RZ ;  /* 0x000000105a597819 */ /* 0x000fc400000006ff */
[----:B------:R-:W-:Y:S02]  /*57a0*/  PRMT R72, R31, 0x7632, R72 ;  /* 0x000076321f487816 */ /* 0x000fe40000000048 */
[----:B------:R-:W-:Y:S01]  /*57b0*/  SHF.L.U32 R75, R75, 0x10, RZ ;  /* 0x000000104b4b7819 */ /* 0x000fe200000006ff */
[----:B------:R-:W4:Y:S01]  /*57c0*/  LDG.E.128 R28, desc[UR6][R100.64+0x2f800] ;  /* 0x02f80006641c7981 */ /* 0x000f22000c1e1d00 */
[C---:B------:R-:W-:Y:S01]  /*57d0*/  SHF.L.U32 R92, R9.reuse, 0x10, RZ ;  /* 0x00000010095c7819 */ /* 0x040fe200000006ff */
[----:B------:R-:W-:Y:S01]  /*57e0*/  FFMA.FTZ R24, R24, R89, R91 ;  /* 0x0000005918187223 */ /* 0x000fe2000001005b */
[----:B------:R-:W-:Y:S01]  /*57f0*/  SHF.L.U32 R72, R72, 0x10, RZ ;  /* 0x0000001048487819 */ /* 0x000fe200000006ff */
[----:B------:R-:W-:Y:S01]  /*5800*/  FFMA.FTZ R73, R80, R75, R73 ;  /* 0x0000004b50497223 */ /* 0x000fe20000010049 */
[----:B------:R-:W-:Y:S01]  /*5810*/  PRMT R9, R9, 0x7632, R9 ;  /* 0x0000763209097816 */ /* 0x000fe20000000009 */
[----:B------:R-:W-:Y:S02]  /*5820*/  IMAD.U32 R8, R8, 0x10000, RZ ;  /* 0x0001000008087824 */ /* 0x000fe400078e00ff */
[----:B------:R-:W-:Y:S01]  /*5830*/  FFMA.FTZ R75, R25, R92, R24 ;  /* 0x0000005c194b7223 */ /* 0x000fe20000010018 */
[----:B------:R-:W-:Y:S01]  /*5840*/  FFMA.FTZ R89, R81, R72, R74 ;  /* 0x0000004851597223 */ /* 0x000fe2000001004a */
[----:B------:R-:W-:Y:S01]  /*5850*/  SHF.L.U32 R25, R9, 0x10, RZ ;  /* 0x0000001009197819 */ /* 0x000fe200000006ff */
[----:B------:R-:W-:Y:S01]  /*5860*/  FFMA.FTZ R90, R81, R8, R73 ;  /* 0x00000008515a7223 */ /* 0x000fe20000010049 */
[----:B------:R-:W-:-:S02]  /*5870*/  PRMT R24, R10, 0x7632, R24 ;  /* 0x000076320a187816 */ /* 0x000fc40000000018 */
[----:B------:R-:W-:Y:S02]  /*5880*/  SHF.L.U32 R74, R10, 0x10, RZ ;  /* 0x000000100a4a7819 */ /* 0x000fe400000006ff */
[C---:B------:R-:W-:Y:S02]  /*5890*/  PRMT R72, R11.reuse, 0x7632, R72 ;  /* 0x000076320b487816 */ /* 0x040fe40000000048 */
[----:B------:R-:W-:Y:S02]  /*58a0*/  SHF.L.U32 R73, R11, 0x10, RZ ;  /* 0x000000100b497819 */ /* 0x000fe400000006ff */
[----:B------:R-:W4:Y:S01]  /*58b0*/  LDG.E.128 R8, desc[UR6][R100.64+0x33000] ;  /* 0x0330000664087981 */ /* 0x000f22000c1e1d00 */
[--C-:B------:R-:W-:Y:S01]  /*58c0*/  FFMA.FTZ R96, R96, R25, R75.reuse ;  /* 0x0000001960607223 */ /* 0x100fe2000001004b */
[C---:B------:R-:W-:Y:S01]  /*58d0*/  PRMT R75, R4.reuse, 0x7632, R75 ;  /* 0x00007632044b7816 */ /* 0x040fe2000000004b */
[----:B------:R-:W-:Y:S01]  /*58e0*/  IMAD.U32 R4, R4, 0x10000, RZ ;  /* 0x0001000004047824 */ /* 0x000fe200078e00ff */
[----:B------:R-:W-:-:S02]  /*58f0*/  SHF.L.U32 R92, R12, 0x10, RZ ;  /* 0x000000100c5c7819 */ /* 0x000fc400000006ff */
[----:B------:R-:W-:Y:S02]  /*5900*/  PRMT R91, R12, 0x7632, R91 ;  /* 0x000076320c5b7816 */ /* 0x000fe4000000005b */
[----:B------:R-:W-:Y:S01]  /*5910*/  SHF.L.U32 R25, R24, 0x10, RZ ;  /* 0x0000001018197819 */ /* 0x000fe200000006ff */
[----:B------:R-:W-:Y:S01]  /*5920*/  FFMA.FTZ R24, R92, R4, R27 ;  /* 0x000000045c187223 */ /* 0x000fe2000001001b */
[----:B------:R-:W-:Y:S01]  /*5930*/  SHF.L.U32 R12, R75, 0x10, RZ ;  /* 0x000000104b0c7819 */ /* 0x000fe200000006ff */
[----:B------:R-:W-:Y:S01]  /*5940*/  FFMA.FTZ R95, R95, R74, R96 ;  /* 0x0000004a5f5f7223 */ /* 0x000fe20000010060 */
[----:B------:R-:W-:-:S03]  /*5950*/  SHF.L.U32 R91, R91, 0x10, RZ ;  /* 0x000000105b5b7819 */ /* 0x000fc600000006ff */
[----:B------:R-:W-:Y:S02]  /*5960*/  FFMA.FTZ R95, R26, R25, R95 ;  /* 0x000000191a5f7223 */ /* 0x000fe4000001005f */
[----:B------:R-:W-:Y:S02]  /*5970*/  FFMA.FTZ R12, R91, R12, R24 ;  /* 0x0000000c5b0c7223 */ /* 0x000fe40000010018 */
[----:B------:R-:W4:Y:S01]  /*5980*/  LDG.E.128 R24, desc[UR6][R100.64+0x36800] ;  /* 0x0368000664187981 */ /* 0x000f22000c1e1d00 */
[----:B------:R-:W-:Y:S02]  /*5990*/  IMAD.U32 R4, R5, 0x10000, RZ ;  /* 0x0001000005047824 */ /* 0x000fe400078e00ff */
[----:B------:R-:W-:Y:S01]  /*59a0*/  FFMA.FTZ R74, R80, R73, R95 ;  /* 0x00000049504a7223 */ /* 0x000fe2000001005f */
[----:B------:R-:W-:Y:S02]  /*59b0*/  SHF.L.U32 R93, R13, 0x10, RZ ;  /* 0x000000100d5d7819 */ /* 0x000fe400000006ff */
[----:B------:R-:W-:-:S02]  /*59c0*/  SHF.L.U32 R75, R20, 0x10, RZ ;  /* 0x00000010144b7819 */ /* 0x000fc400000006ff */
[----:B------:R-:W-:Y:S02]  /*59d0*/  PRMT R5, R5, 0x7632, R5 ;  /* 0x0000763205057816 */ /* 0x000fe40000000005 */
[----:B------:R-:W-:Y:S02]  /*59e0*/  PRMT R80, R13, 0x7632, R80 ;  /* 0x000076320d507816 */ /* 0x000fe40000000050 */
[----:B------:R-:W-:Y:S01]  /*59f0*/  PRMT R20, R20, 0x7632, R20 ;  /* 0x0000763214147816 */ /* 0x000fe20000000014 */
[----:B------:R-:W-:Y:S01]  /*5a00*/  FFMA.FTZ R73, R93, R4, R12 ;  /* 0x000000045d497223 */ /* 0x000fe2000001000c */
[----:B------:R-:W-:Y:S01]  /*5a10*/  SHF.L.U32 R5, R5, 0x10, RZ ;  /* 0x0000001005057819 */ /* 0x000fe200000006ff */
        /* <DEDUP_REMOVED lines=8> */
[----:B------:R-:W-:Y:S02]  /*5aa0*/  PRMT R5, R21, 0x7632, R5 ;  /* 0x0000763215057816 */ /* 0x000fe40000000005 */
[C---:B------:R-:W-:Y:S02]  /*5ab0*/  PRMT R12, R6.reuse, 0x7632, R12 ;  /* 0x00007632060c7816 */ /* 0x040fe4000000000c */
[C---:B------:R-:W-:Y:S02]  /*5ac0*/  PRMT R96, R15.reuse, 0x7632, R96 ;  /* 0x000076320f607816 */ /* 0x040fe40000000060 */
[----:B------:R-:W-:Y:S01]  /*5ad0*/  SHF.L.U32 R94, R15, 0x10, RZ ;  /* 0x000000100f5e7819 */ /* 0x000fe200000006ff */
[----:B------:R-:W-:Y:S01]  /*5ae0*/  FFMA.FTZ R15, R93, R14, R20 ;  /* 0x0000000e5d0f7223 */ /* 0x000fe20000010014 */
[----:B------:R-:W-:Y:S02]  /*5af0*/  SHF.L.U32 R6, R6, 0x10, RZ ;  /* 0x0000001006067819 */ /* 0x000fe400000006ff */
[----:B------:R-:W-:Y:S01]  /*5b00*/  SHF.L.U32 R13, R5, 0x10, RZ ;  /* 0x00000010050d7819 */ /* 0x000fe200000006ff */
[----:B------:R-:W-:Y:S01]  /*5b10*/  IMAD.U32 R73, R7, 0x10000, RZ ;  /* 0x0001000007497824 */ /* 0x000fe200078e00ff */
[----:B------:R-:W-:Y:S01]  /*5b20*/  SHF.L.U32 R20, R12, 0x10, RZ ;  /* 0x000000100c147819 */ /* 0x000fe200000006ff */
[----:B------:R-:W-:Y:S01]  /*5b30*/  FFMA.FTZ R98, R83, R6, R4 ;  /* 0x0000000653627223 */ /* 0x000fe20000010004 */
[----:B------:R-:W-:Y:S01]  /*5b40*/  SHF.L.U32 R95, R95, 0x10, RZ ;  /* 0x000000105f5f7819 */ /* 0x000fe200000006ff */
[----:B------:R-:W-:Y:S01]  /*5b50*/  FFMA.FTZ R106, R80, R13, R15 ;  /* 0x0000000d506a7223 */ /* 0x000fe2000001000f */
[----:B------:R-:W-:Y:S01]  /*5b60*/  PRMT R21, R7, 0x7632, R21 ;  /* 0x0000763207157816 */ /* 0x000fe20000000015 */
[----:B------:R-:W4:Y:S04]  /*5b70*/  LDG.E.128 R12, desc[UR6][R102.64+0x2800] ;  /* 0x00280006660c7981 */ /* 0x000f28000c1e1d00 */
[----:B------:R-:W4:Y:S01]  /*5b80*/  LDG.E.128 R4, desc[UR6][R100.64+0x2800] ;  /* 0x0028000664047981 */ /* 0x000f22000c1e1d00 */
[----:B------:R-:W-:Y:S01]  /*5b90*/  FFMA.FTZ R75, R95, R20, R98 ;  /* 0x000000145f4b7223 */ /* 0x000fe20000010062 */
[----:B------:R-:W-:Y:S01]  /*5ba0*/  SHF.L.U32 R104, R22, 0x10, RZ ;  /* 0x0000001016687819 */ /* 0x000fe200000006ff */
[----:B------:R-:W-:Y:S01]  /*5bb0*/  IMAD.U32 R72, R72, 0x10000, RZ ;  /* 0x0001000048487824 */ /* 0x000fe200078e00ff */
[----:B------:R-:W-:Y:S01]  /*5bc0*/  PRMT R22, R22, 0x7632, R22 ;  /* 0x0000763216167816 */ /* 0x000fe20000000016 */
[----:B------:R-:W-:Y:S01]  /*5bd0*/  FFMA.FTZ R73, R94, R73, R75 ;  /* 0x000000495e497223 */ /* 0x000fe2000001004b */
[----:B------:R-:W-:-:S02]  /*5be0*/  SHF.L.U32 R21, R21, 0x10, RZ ;  /* 0x0000001015157819 */ /* 0x000fc400000006ff */
[----:B------:R-:W-:Y:S01]  /*5bf0*/  SHF.L.U32 R96, R96, 0x10, RZ ;  /* 0x0000001060607819 */ /* 0x000fe200000006ff */
[----:B------:R-:W-:Y:S01]  /*5c00*/  FFMA.FTZ R97, R81, R72, R74 ;  /* 0x0000004851617223 */ /* 0x000fe2000001004a */
[----:B------:R-:W-:Y:S01]  /*5c10*/  SHF.L.U32 R22, R22, 0x10, RZ ;  /* 0x0000001016167819 */ /* 0x000fe200000006ff */
[----:B------:R-:W-:Y:S01]  /*5c20*/  FFMA.FTZ R104, R83, R104, R106 ;  /* 0x0000006853687223 */ /* 0x000fe2000001006a */
[----:B------:R-:W-:Y:S01]  /*5c30*/  PRMT R20, R36, 0x7632, R20 ;  /* 0x0000763224147816 */ /* 0x000fe20000000014 */
[----:B------:R-:W-:Y:S01]  /*5c40*/  FFMA.FTZ R81, R96, R21, R73 ;  /* 0x0000001560517223 */ /* 0x000fe20000010049 */
[----:B------:R-:W-:Y:S01]  /*5c50*/  IMAD.U32 R21, R36, 0x10000, RZ ;  /* 0x0001000024157824 */ /* 0x000fe200078e00ff */
[----:B------:R-:W-:Y:S01]  /*5c60*/  SHF.L.U32 R75, R23, 0x10, RZ ;  /* 0x00000010174b7819 */ /* 0x000fe200000006ff */
[----:B------:R-:W-:Y:S01]  /*5c70*/  FFMA.FTZ R99, R95, R22, R104 ;  /* 0x000000165f637223 */ /* 0x000fe20000010068 */
[----:B------:R-:W-:Y:S01]  /*5c80*/  PRMT R23, R23, 0x7632, R23 ;  /* 0x0000763217177816 */ /* 0x000fe20000000017 */
[----:B------:R-:W-:Y:S01]  /*5c90*/  FFMA.FTZ R22, R92, R21, R82 ;  /* 0x000000155c167223 */ /* 0x000fe20000010052 */
[----:B------:R-:W-:-:S02]  /*5ca0*/  PRMT R36, R52, 0x7632, R36 ;  /* 0x0000763234247816 */ /* 0x000fc40000000024 */
[----:B------:R-:W-:Y:S02]  /*5cb0*/  SHF.L.U32 R73, R52, 0x10, RZ ;  /* 0x0000001034497819 */ /* 0x000fe400000006ff */
[----:B------:R-:W-:Y:S01]  /*5cc0*/  SHF.L.U32 R20, R20, 0x10, RZ ;  /* 0x0000001014147819 */ /* 0x000fe200000006ff */
[----:B------:R-:W-:Y:S01]  /*5cd0*/  FFMA.FTZ R75, R94, R75, R99 ;  /* 0x0000004b5e4b7223 */ /* 0x000fe20000010063 */
[----:B------:R-:W-:Y:S01]  /*5ce0*/  SHF.L.U32 R23, R23, 0x10, RZ ;  /* 0x0000001017177819 */ /* 0x000fe200000006ff */
[----:B------:R-:W-:Y:S01]  /*5cf0*/  FFMA.FTZ R73, R92, R73, R84 ;  /* 0x000000495c497223 */ /* 0x000fe20000010054 */
[----:B------:R-:W-:Y:S01]  /*5d00*/  SHF.L.U32 R52, R36, 0x10, RZ ;  /* 0x0000001024347819 */ /* 0x000fe200000006ff */
[----:B------:R-:W-:Y:S01]  /*5d10*/  FFMA.FTZ R36, R91, R20, R22 ;  /* 0x000000145b247223 */ /* 0x000fe20000010016 */
[C---:B------:R-:W-:Y:S01]  /*5d20*/  PRMT R20, R37.reuse, 0x7632, R20 ;  /* 0x0000763225147816 */ /* 0x040fe20000000014 */
[----:B------:R-:W-:Y:S02]  /*5d30*/  IMAD.U32 R22, R37, 0x10000, RZ ;  /* 0x0001000025167824 */ /* 0x000fe400078e00ff */
[----:B------:R-:W-:Y:S01]  /*5d40*/  FFMA.FTZ R82, R96, R23, R75 ;  /* 0x0000001760527223 */ /* 0x000fe2000001004b */
[----:B------:R-:W-:Y:S01]  /*5d50*/  FFMA.FTZ R75, R91, R52, R73 ;  /* 0x000000345b4b7223 */ /* 0x000fe20000010049 */
[----:B------:R-:W-:-:S02]  /*5d60*/  PRMT R52, R53, 0x7632, R52 ;  /* 0x0000763235347816 */ /* 0x000fc40000000034 */
[----:B------:R-:W-:Y:S01]  /*5d70*/  SHF.L.U32 R72, R53, 0x10, RZ ;  /* 0x0000001035487819 */ /* 0x000fe200000006ff */
[C---:B------:R-:W-:Y:S01]  /*5d80*/  FFMA.FTZ R53, R93.reuse, R22, R36 ;  /* 0x000000165d357223 */ /* 0x040fe20000010024 */
[----:B------:R-:W-:Y:S02]  /*5d90*/  SHF.L.U32 R37, R20, 0x10, RZ ;  /* 0x0000001014257819 */ /* 0x000fe400000006ff */
[----:B------:R-:W4:Y:S01]  /*5da0*/  LDG.E.128 R20, desc[UR6][R100.64+0x6000] ;  /* 0x0060000664147981 */ /* 0x000f22000c1e1d00 */
[----:B------:R-:W-:Y:S01]  /*5db0*/  SHF.L.U32 R73, R52, 0x10, RZ ;  /* 0x0000001034497819 */ /* 0x000fe200000006ff */
[----:B------:R-:W-:Y:S01]  /*5dc0*/  FFMA.FTZ R74, R93, R72, R75 ;  /* 0x000000485d4a7223 */ /* 0x000fe2000001004b */
[----:B------:R-:W-:-:S03]  /*5dd0*/  IMAD.U32 R72, R54, 0x10000, RZ ;  /* 0x0001000036487824 */ /* 0x000fc600078e00ff */
[C---:B------:R-:W-:Y:S01]  /*5de0*/  FFMA.FTZ R73, R80.reuse, R73, R74 ;  /* 0x0000004950497223 */ /* 0x040fe2000001004a */
[----:B------:R-:W-:-:S03]  /*5df0*/  FFMA.FTZ R52, R80, R37, R53 ;  /* 0x0000002550347223 */ /* 0x000fc60000010035 */
[----:B------:R-:W-:Y:S02]  /*5e00*/  FFMA.FTZ R53, R83, R72, R73 ;  /* 0x0000004853357223 */ /* 0x000fe40000010049 */
[----:B------:R-:W4:Y:S01]  /*5e10*/  LDG.E.128 R72, desc[UR6][R100.64+0x9800] ;  /* 0x0098000664487981 */ /* 0x000f22000c1e1d00 */
[C---:B------:R-:W-:Y:S02]  /*5e20*/  SHF.L.U32 R36, R38.reuse, 0x10, RZ ;  /* 0x0000001026247819 */ /* 0x040fe400000006ff */
[----:B------:R-:W-:-:S03]  /*5e30*/  PRMT R38, R38, 0x7632, R38 ;  /* 0x0000763226267816 */ /* 0x000fc60000000026 */
[----:B------:R-:W-:Y:S01]  /*5e40*/  FFMA.FTZ R52, R83, R36, R52 ;  /* 0x0000002453347223 */ /* 0x000fe20000010034 */
[----:B------:R-:W-:-:S05]  /*5e50*/  SHF.L.U32 R38, R38, 0x10, RZ ;  /* 0x0000001026267819 */ /* 0x000fca00000006ff */
[----:B------:R-:W-:Y:S01]  /*5e60*/  FFMA.FTZ R37, R95, R38, R52 ;  /* 0x000000265f257223 */ /* 0x000fe20000010034 */
[C---:B------:R-:W-:Y:S01]  /*5e70*/  IMAD.U32 R38, R16.reuse, 0x10000, RZ ;  /* 0x0001000010267824 */ /* 0x040fe200078e00ff */
[----:B------:R-:W-:Y:S02]  /*5e80*/  PRMT R16, R16, 0x7632, R16 ;  /* 0x0000763210107816 */ /* 0x000fe40000000010 */
[C---:B------:R-:W-:Y:S02]  /*5e90*/  PRMT R36, R39.reuse, 0x7632, R36 ;  /* 0x0000763227247816 */ /* 0x040fe40000000024 */
[----:B------:R-:W-:Y:S01]  /*5ea0*/  SHF.L.U32 R39, R39, 0x10, RZ ;  /* 0x0000001027277819 */ /* 0x000fe200000006ff */
[----:B------:R-:W-:Y:S01]  /*5eb0*/  FFMA.FTZ R52, R92, R38, R85 ;  /* 0x000000265c347223 */ /* 0x000fe20000010055 */
[----:B------:R-:W-:Y:S02]  /*5ec0*/  SHF.L.U32 R16, R16, 0x10, RZ ;  /* 0x0000001010107819 */ /* 0x000fe400000006ff */
        /* <DEDUP_REMOVED lines=8> */
[----:B------:R-:W-:Y:S02]  /*5f50*/  IMAD.U32 R17, R36, 0x10000, RZ ;  /* 0x0001000024117824 */ /* 0x000fe400078e00ff */
[----:B------:R-:W-:Y:S01]  /*5f60*/  FFMA.FTZ R37, R93, R38, R16 ;  /* 0x000000265d257223 */ /* 0x000fe20000010010 */
[----:B------:R-:W-:Y:S01]  /*5f70*/  SHF.L.U32 R16, R18, 0x10, RZ ;  /* 0x0000001012107819 */ /* 0x000fe200000006ff */
[----:B------:R-:W-:Y:S01]  /*5f80*/  FFMA.FTZ R54, R95, R54, R53 ;  /* 0x000000365f367223 */ /* 0x000fe20000010035 */
[C---:B------:R-:W-:Y:S01]  /*5f90*/  SHF.L.U32 R53, R55.reuse, 0x10, RZ ;  /* 0x0000001037357819 */ /* 0x040fe200000006ff */
[----:B------:R-:W-:Y:S01]  /*5fa0*/  FFMA.FTZ R36, R80, R17, R37 ;  /* 0x0000001150247223 */ /* 0x000fe20000010025 */
[----:B------:R-:W-:-:S02]  /*5fb0*/  PRMT R55, R55, 0x7632, R55 ;  /* 0x0000763237377816 */ /* 0x000fc40000000037 */
[----:B------:R-:W-:Y:S02]  /*5fc0*/  PRMT R18, R18, 0x7632, R18 ;  /* 0x0000763212127816 */ /* 0x000fe40000000012 */
[C---:B------:R-:W-:Y:S02]  /*5fd0*/  PRMT R38, R68.reuse, 0x7632, R38 ;  /* 0x0000763244267816 */ /* 0x040fe40000000026 */
        /* <DEDUP_REMOVED lines=13> */
[----:B------:R-:W-:Y:S01]  /*60b0*/  PRMT R52, R19, 0x7632, R52 ;  /* 0x0000763213347816 */ /* 0x000fe20000000034 */
[----:B------:R-:W-:Y:S01]  /*60c0*/  FFMA.FTZ R53, R94, R17, R53 ;  /* 0x000000115e357223 */ /* 0x000fe20000010035 */
[----:B------:R-:W-:Y:S01]  /*60d0*/  SHF.L.U32 R19, R54, 0x10, RZ ;  /* 0x0000001036137819 */ /* 0x000fe200000006ff */
[----:B------:R-:W-:Y:S01]  /*60e0*/  FFMA.FTZ R55, R93, R68, R86 ;  /* 0x000000445d377223 */ /* 0x000fe20000010056 */
[C---:B------:R-:W-:Y:S01]  /*60f0*/  PRMT R16, R40.reuse, 0x7632, R16 ;  /* 0x0000763228107816 */ /* 0x040fe20000000010 */
[----:B------:R-:W4:Y:S01]  /*6100*/  LDG.E.128 R36, desc[UR6][R100.64+0xd000] ;  /* 0x00d0000664247981 */ /* 0x000f22000c1e1d00 */
[----:B------:R-:W-:Y:S01]  /*6110*/  SHF.L.U32 R17, R40, 0x10, RZ ;  /* 0x0000001028117819 */ /* 0x000fe200000006ff */
[----:B------:R-:W-:Y:S01]  /*6120*/  FFMA.FTZ R54, R80, R19, R55 ;  /* 0x0000001350367223 */ /* 0x000fe20000010037 */
[----:B------:R-:W-:Y:S01]  /*6130*/  SHF.L.U32 R40, R70, 0x10, RZ ;  /* 0x0000001046287819 */ /* 0x000fe200000006ff */
[----:B------:R-:W-:-:S02]  /*6140*/  IMAD.U32 R68, R16, 0x10000, RZ ;  /* 0x0001000010447824 */ /* 0x000fc400078e00ff */
[----:B------:R-:W-:Y:S01]  /*6150*/  FFMA.FTZ R86, R92, R17, R87 ;  /* 0x000000115c567223 */ /* 0x000fe20000010057 */
[----:B------:R-:W-:Y:S01]  /*6160*/  PRMT R70, R70, 0x7632, R70 ;  /* 0x0000763246467816 */ /* 0x000fe20000000046 */
[--C-:B------:R-:W-:Y:S01]  /*6170*/  FFMA.FTZ R40, R83, R40, R54.reuse ;  /* 0x0000002853287223 */ /* 0x100fe20000010036 */
[----:B------:R-:W-:Y:S01]  /*6180*/  PRMT R54, R41, 0x7632, R54 ;  /* 0x0000763229367816 */ /* 0x000fe20000000036 */
[----:B------:R-:W-:Y:S01]  /*6190*/  FFMA.FTZ R86, R91, R68, R86 ;  /* 0x000000445b567223 */ /* 0x000fe20000010056 */
[----:B------:R-:W-:Y:S01]  /*61a0*/  SHF.L.U32 R68, R41, 0x10, RZ ;  /* 0x0000001029447819 */ /* 0x000fe200000006ff */
[----:B------:R-:W4:Y:S01]  /*61b0*/  LDG.E.128 R16, desc[UR6][R100.64+0x10800] ;  /* 0x0108000664107981 */ /* 0x000f22000c1e1d00 */
[----:B------:R-:W-:Y:S01]  /*61c0*/  SHF.L.U32 R70, R70, 0x10, RZ ;  /* 0x0000001046467819 */ /* 0x000fe200000006ff */
[----:B------:R-:W-:Y:S01]  /*61d0*/  IMAD.U32 R87, R54, 0x10000, RZ ;  /* 0x0001000036577824 */ /* 0x000fe200078e00ff */
[----:B------:R-:W-:Y:S01]  /*61e0*/  SHF.L.U32 R41, R52, 0x10, RZ ;  /* 0x0000001034297819 */ /* 0x000fe200000006ff */
[----:B------:R-:W-:Y:S01]  /*61f0*/  FFMA.FTZ R99, R93, R68, R86 ;  /* 0x000000445d637223 */ /* 0x000fe20000010056 */
[----:B------:R-:W-:Y:S01]  /*6200*/  SHF.L.U32 R55, R71, 0x10, RZ ;  /* 0x0000001047377819 */ /* 0x000fe200000006ff */
[----:B------:R-:W-:Y:S01]  /*6210*/  FFMA.FTZ R69, R95, R70, R40 ;  /* 0x000000465f457223 */ /* 0x000fe20000010028 */
[----:B------:R-:W-:-:S02]  /*6220*/  PRMT R71, R71, 0x7632, R71 ;  /* 0x0000763247477816 */ /* 0x000fc40000000047 */
[----:B------:R-:W-:Y:S01]  /*6230*/  PRMT R40, R42, 0x7632, R40 ;  /* 0x000076322a287816 */ /* 0x000fe20000000028 */
[----:B------:R-:W-:Y:S01]  /*6240*/  FFMA.FTZ R86, R96, R41, R53 ;  /* 0x0000002960567223 */ /* 0x000fe20000010035 */
[----:B------:R-:W-:Y:S01]  /*6250*/  SHF.L.U32 R42, R42, 0x10, RZ ;  /* 0x000000102a2a7819 */ /* 0x000fe200000006ff */
[----:B------:R-:W-:Y:S01]  /*6260*/  FFMA.FTZ R68, R80, R87, R99 ;  /* 0x0000005750447223 */ /* 0x000fe20000010063 */
[C---:B--2---:R-:W-:Y:S02]  /*6270*/  PRMT R41, R60.reuse, 0x7632, R41 ;  /* 0x000076323c297816 */ /* 0x044fe40000000029 */
        /* <DEDUP_REMOVED lines=8> */
[C---:B------:R-:W-:Y:S01]  /*6300*/  SHF.L.U32 R99, R76.reuse, 0x10, RZ ;  /* 0x000000104c637819 */ /* 0x040fe200000006ff */
[----:B------:R-:W-:Y:S01]  /*6310*/  FFMA.FTZ R69, R95, R40, R42 ;  /* 0x000000285f457223 */ /* 0x000fe2000001002a */
[----:B------:R-:W-:Y:S01]  /*6320*/  SHF.L.U32 R40, R61, 0x10, RZ ;  /* 0x000000103d287819 */ /* 0x000fe200000006ff */
[----:B------:R-:W-:Y:S01]  /*6330*/  FFMA.FTZ R60, R91, R60, R88 ;  /* 0x0000003c5b3c7223 */ /* 0x000fe20000010058 */
[----:B------:R-:W-:Y:S01]  /*6340*/  PRMT R42, R76, 0x7632, R42 ;  /* 0x000076324c2a7816 */ /* 0x000fe2000000002a */
[----:B------:R-:W2:Y:S01]  /*6350*/  LDG.E.128 R52, desc[UR6][R100.64+0x14000] ;  /* 0x0140000664347981 */ /* 0x000ea2000c1e1d00 */
[----:B------:R-:W-:Y:S01]  /*6360*/  PRMT R61, R61, 0x7632, R61 ;  /* 0x000076323d3d7816 */ /* 0x000fe2000000003d */
[----:B------:R-:W-:Y:S01]  /*6370*/  FFMA.FTZ R71, R93, R40, R60 ;  /* 0x000000285d477223 */ /* 0x000fe2000001003c */
        /* <DEDUP_REMOVED lines=9> */
[C---:B------:R-:W-:Y:S02]  /*6410*/  PRMT R60, R43.reuse, 0x7632, R60 ;  /* 0x000076322b3c7816 */ /* 0x040fe4000000003c */
[----:B------:R-:W-:Y:S01]  /*6420*/  SHF.L.U32 R68, R78, 0x10, RZ ;  /* 0x000000104e447819 */ /* 0x000fe200000006ff */
[----:B------:R-:W-:Y:S01]  /*6430*/  FFMA.FTZ R70, R80, R71, R77 ;  /* 0x0000004750467223 */ /* 0x000fe2000001004d */
[----:B------:R-:W-:Y:S02]  /*6440*/  SHF.L.U32 R41, R43, 0x10, RZ ;  /* 0x000000102b297819 */ /* 0x000fe400000006ff */
[----:B------:R-:W-:Y:S01]  /*6450*/  SHF.L.U32 R61, R60, 0x10, RZ ;  /* 0x000000103c3d7819 */ /* 0x000fe200000006ff */
[----:B------:R-:W-:Y:S01]  /*6460*/  FFMA.FTZ R68, R83, R68, R70 ;  /* 0x0000004453447223 */ /* 0x000fe20000010046 */
[C---:B------:R-:W-:Y:S02]  /*6470*/  SHF.L.U32 R60, R62.reuse, 0x10, RZ ;  /* 0x000000103e3c7819 */ /* 0x040fe400000006ff */
[----:B------:R-:W-:-:S02]  /*6480*/  PRMT R62, R62, 0x7632, R62 ;  /* 0x000076323e3e7816 */ /* 0x000fc4000000003e */
[----:B------:R-:W-:Y:S02]  /*6490*/  PRMT R78, R78, 0x7632, R78 ;  /* 0x000076324e4e7816 */ /* 0x000fe4000000004e */
[----:B---3--:R-:W-:Y:S01]  /*64a0*/  PRMT R70, R48, 0x7632, R70 ;  /* 0x0000763230467816 */ /* 0x008fe20000000046 */
[----:B------:R-:W-:Y:S01]  /*64b0*/  FFMA.FTZ R69, R94, R41, R69 ;  /* 0x000000295e457223 */ /* 0x000fe20000010045 */
[----:B------:R-:W-:Y:S01]  /*64c0*/  SHF.L.U32 R48, R48, 0x10, RZ ;  /* 0x0000001030307819 */ /* 0x000fe200000006ff */
[----:B------:R-:W-:Y:S01]  /*64d0*/  FFMA.FTZ R60, R83, R60, R64 ;  /* 0x0000003c533c7223 */ /* 0x000fe20000010040 */
[----:B------:R-:W-:Y:S01]  /*64e0*/  SHF.L.U32 R78, R78, 0x10, RZ ;  /* 0x000000104e4e7819 */ /* 0x000fe200000006ff */
[----:B------:R-:W-:Y:S02]  /*64f0*/  IMAD.U32 R62, R62, 0x10000, RZ ;  /* 0x000100003e3e7824 */ /* 0x000fe400078e00ff */
[----:B------:R-:W-:Y:S01]  /*6500*/  FFMA.FTZ R76, R96, R61, R69 ;  /* 0x0000003d604c7223 */ /* 0x000fe20000010045 */
[----:B------:R-:W-:-:S02]  /*6510*/  IMAD.U32 R70, R70, 0x10000, RZ ;  /* 0x0001000046467824 */ /* 0x000fc400078e00ff */
[----:B------:R-:W-:Y:S01]  /*6520*/  FFMA.FTZ R88, R92, R48, R65 ;  /* 0x000000305c587223 */ /* 0x000fe20000010041 */
[----:B------:R-:W-:Y:S01]  /*6530*/  SHF.L.U32 R69, R63, 0x10, RZ ;  /* 0x000000103f457819 */ /* 0x000fe200000006ff */
[----:B------:R-:W3:Y:S01]  /*6540*/  LDG.E.128 R40, desc[UR6][R100.64+0x17800] ;  /* 0x0178000664287981 */ /* 0x000ee2000c1e1d00 */
[C---:B------:R-:W-:Y:S01]  /*6550*/  FFMA.FTZ R71, R95.reuse, R62, R60 ;  /* 0x0000003e5f477223 */ /* 0x040fe2000001003c */
[----:B------:R-:W-:Y:S01]  /*6560*/  FFMA.FTZ R65, R95, R78, R68 ;  /* 0x0000004e5f417223 */ /* 0x000fe20000010044 */
[----:B------:R-:W-:Y:S01]  /*6570*/  PRMT R48, R49, 0x7632, R48 ;  /* 0x0000763231307816 */ /* 0x000fe20000000030 */
[----:B------:R-:W-:Y:S01]  /*6580*/  FFMA.FTZ R70, R91, R70, R88 ;  /* 0x000000465b467223 */ /* 0x000fe20000010058 */
[----:B------:R-:W-:Y:S01]  /*6590*/  SHF.L.U32 R68, R49, 0x10, RZ ;  /* 0x0000001031447819 */ /* 0x000fe200000006ff */
[----:B------:R-:W-:Y:S01]  /*65a0*/  FFMA.FTZ R69, R94, R69, R71 ;  /* 0x000000455e457223 */ /* 0x000fe20000010047 */
[----:B------:R-:W-:Y:S02]  /*65b0*/  PRMT R64, R63, 0x7632, R64 ;  /* 0x000076323f407816 */ /* 0x000fe40000000040 */
[----:B------:R-:W-:Y:S01]  /*65c0*/  SHF.L.U32 R71, R48, 0x10, RZ ;  /* 0x0000001030477819 */ /* 0x000fe200000006ff */
[----:B------:R-:W-:Y:S01]  /*65d0*/  FFMA.FTZ R99, R93, R68, R70 ;  /* 0x000000445d637223 */ /* 0x000fe20000010046 */
[C---:B------:R-:W-:Y:S01]  /*65e0*/  SHF.L.U32 R49, R79.reuse, 0x10, RZ ;  /* 0x000000104f317819 */ /* 0x040fe200000006ff */
[----:B------:R-:W3:Y:S01]  /*65f0*/  LDG.E.128 R60, desc[UR6][R100.64+0x1b000] ;  /* 0x01b00006643c7981 */ /* 0x000ee2000c1e1d00 */
[----:B------:R-:W-:-:S02]  /*6600*/  PRMT R79, R79, 0x7632, R79 ;  /* 0x000076324f4f7816 */ /* 0x000fc4000000004f */
[----:B------:R-:W-:Y:S02]  /*6610*/  SHF.L.U32 R48, R50, 0x10, RZ ;  /* 0x0000001032307819 */ /* 0x000fe400000006ff */
[----:B------:R-:W-:Y:S01]  /*6620*/  SHF.L.U32 R77, R64, 0x10, RZ ;  /* 0x00000010404d7819 */ /* 0x000fe200000006ff */
[----:B------:R-:W-:Y:S01]  /*6630*/  FFMA.FTZ R64, R80, R71, R99 ;  /* 0x0000004750407223 */ /* 0x000fe20000010063 */
[----:B------:R-:W-:Y:S01]  /*6640*/  PRMT R50, R50, 0x7632, R50 ;  /* 0x0000763232327816 */ /* 0x000fe20000000032 */
[----:B------:R-:W-:Y:S01]  /*6650*/  FFMA.FTZ R49, R94, R49, R65 ;  /* 0x000000315e317223 */ /* 0x000fe20000010041 */
[----:B------:R-:W-:Y:S01]  /*6660*/  IMAD.U32 R79, R79, 0x10000, RZ ;  /* 0x000100004f4f7824 */ /* 0x000fe200078e00ff */
[----:B------:R-:W-:Y:S01]  /*6670*/  SHF.L.U32 R65, R44, 0x10, RZ ;  /* 0x000000102c417819 */ /* 0x000fe200000006ff */
[----:B------:R-:W-:Y:S01]  /*6680*/  FFMA.FTZ R48, R83, R48, R64 ;  /* 0x0000003053307223 */ /* 0x000fe20000010040 */
[----:B------:R-:W-:Y:S02]  /*6690*/  SHF.L.U32 R50, R50, 0x10, RZ ;  /* 0x0000001032327819 */ /* 0x000fe400000006ff */
[----:B------:R-:W-:Y:S01]  /*66a0*/  PRMT R44, R44, 0x7632, R44 ;  /* 0x000076322c2c7816 */ /* 0x000fe2000000002c */
[----:B------:R-:W-:-:S02]  /*66b0*/  FFMA.FTZ R78, R96, R79, R49 ;  /* 0x0000004f604e7223 */ /* 0x000fc40000010031 */
[----:B------:R-:W-:Y:S01]  /*66c0*/  FFMA.FTZ R49, R95, R50, R48 ;  /* 0x000000325f317223 */ /* 0x000fe20000010030 */
[----:B------:R-:W-:Y:S01]  /*66d0*/  SHF.L.U32 R64, R44, 0x10, RZ ;  /* 0x000000102c407819 */ /* 0x000fe200000006ff */
[----:B------:R-:W-:Y:S01]  /*66e0*/  FFMA.FTZ R66, R92, R65, R66 ;  /* 0x000000415c427223 */ /* 0x000fe20000010042 */
[C---:B------:R-:W-:Y:S02]  /*66f0*/  PRMT R50, R56.reuse, 0x7632, R50 ;  /* 0x0000763238327816 */ /* 0x040fe40000000032 */
[----:B------:R-:W-:Y:S01]  /*6700*/  SHF.L.U32 R56, R56, 0x10, RZ ;  /* 0x0000001038387819 */ /* 0x000fe200000006ff */
[----:B------:R-:W-:Y:S01]  /*6710*/  FFMA.FTZ R77, R96, R77, R69 ;  /* 0x0000004d604d7223 */ /* 0x000fe20000010045 */
[C---:B------:R-:W-:Y:S01]  /*6720*/  PRMT R44, R51.reuse, 0x7632, R44 ;  /* 0x00007632332c7816 */ /* 0x040fe2000000002c */
[----:B------:R-:W-:Y:S01]  /*6730*/  IMAD.U32 R51, R51, 0x10000, RZ ;  /* 0x0001000033337824 */ /* 0x000fe200078e00ff */
[C---:B------:R-:W-:Y:S01]  /*6740*/  SHF.L.U32 R48, R45.reuse, 0x10, RZ ;  /* 0x000000102d307819 */ /* 0x040fe200000006ff */
[----:B------:R-:W3:Y:S01]  /*6750*/  LDG.E.128 R68, desc[UR6][R100.64+0x1e800] ;  /* 0x01e8000664447981 */ /* 0x000ee2000c1e1d00 */
[----:B------:R-:W-:Y:S01]  /*6760*/  PRMT R45, R45, 0x7632, R45 ;  /* 0x000076322d2d7816 */ /* 0x000fe2000000002d */
[----:B------:R-:W-:Y:S01]  /*6770*/  FFMA.FTZ R64, R91, R64, R66 ;  /* 0x000000405b407223 */ /* 0x000fe20000010042 */
[----:B------:R-:W-:Y:S01]  /*6780*/  SHF.L.U32 R50, R50, 0x10, RZ ;  /* 0x0000001032327819 */ /* 0x000fe200000006ff */
[----:B------:R-:W-:Y:S01]  /*6790*/  FFMA.FTZ R56, R92, R56, R3 ;  /* 0x000000385c387223 */ /* 0x000fe20000010003 */
[----:B------:R-:W-:Y:S01]  /*67a0*/  FFMA.FTZ R49, R94, R51, R49 ;  /* 0x000000335e317223 */ /* 0x000fe20000010031 */
[----:B------:R-:W-:Y:S01]  /*67b0*/  SHF.L.U32 R3, R44, 0x10, RZ ;  /* 0x000000102c037819 */ /* 0x000fe200000006ff */
[----:B------:R-:W-:Y:S01]  /*67c0*/  FFMA.FTZ R51, R93, R48, R64 ;  /* 0x000000305d337223 */ /* 0x000fe20000010040 */
[----:B------:R-:W-:Y:S01]  /*67d0*/  IMAD.U32 R45, R45, 0x10000, RZ ;  /* 0x000100002d2d7824 */ /* 0x000fe200078e00ff */
[----:B------:R-:W-:Y:S01]  /*67e0*/  SHF.L.U32 R44, R57, 0x10, RZ ;  /* 0x00000010392c7819 */ /* 0x000fe200000006ff */
[----:B------:R-:W-:Y:S01]  /*67f0*/  FFMA.FTZ R50, R91, R50, R56 ;  /* 0x000000325b327223 */ /* 0x000fe20000010038 */
[----:B------:R-:W-:Y:S01]  /*6800*/  PRMT R57, R57, 0x7632, R57 ;  /* 0x0000763239397816 */ /* 0x000fe20000000039 */
[----:B------:R-:W-:-:S02]  /*6810*/  FFMA.FTZ R56, R80, R45, R51 ;  /* 0x0000002d50387223 */ /* 0x000fc40000010033 */
[----:B------:R-:W-:Y:S01]  /*6820*/  FFMA.FTZ R45, R93, R44, R50 ;  /* 0x0000002c5d2d7223 */ /* 0x000fe20000010032 */
[----:B------:R-:W-:Y:S02]  /*6830*/  SHF.L.U32 R57, R57, 0x10, RZ ;  /* 0x0000001039397819 */ /* 0x000fe400000006ff */
[----:B------:R-:W-:Y:S01]  /*6840*/  SHF.L.U32 R44, R46, 0x10, RZ ;  /* 0x000000102e2c7819 */ /* 0x000fe200000006ff */
[----:B------:R-:W-:Y:S01]  /*6850*/  FFMA.FTZ R3, R96, R3, R49 ;  /* 0x0000000360037223 */ /* 0x000fe20000010031 */
[----:B------:R-:W-:Y:S01]  /*6860*/  PRMT R46, R46, 0x7632, R46 ;  /* 0x000076322e2e7816 */ /* 0x000fe2000000002e */
[----:B------:R-:W3:Y:S01]  /*6870*/  LDG.E.128 R48, desc[UR6][R100.64+0x22000] ;  /* 0x0220000664307981 */ /* 0x000ee2000c1e1d00 */
[----:B------:R-:W-:Y:S01]  /*6880*/  SHF.L.U32 R64, R58, 0x10, RZ ;  /* 0x000000103a407819 */ /* 0x000fe200000006ff */
[----:B------:R-:W-:Y:S01]  /*6890*/  FFMA.FTZ R45, R80, R57, R45 ;  /* 0x00000039502d7223 */ /* 0x000fe2000001002d */
[----:B------:R-:W-:Y:S01]  /*68a0*/  PRMT R58, R58, 0x7632, R58 ;  /* 0x000076323a3a7816 */ /* 0x000fe2000000003a */
[----:B------:R-:W-:Y:S01]  /*68b0*/  FFMA.FTZ R44, R83, R44, R56 ;  /* 0x0000002c532c7223 */ /* 0x000fe20000010038 */
[----:B------:R-:W-:-:S02]  /*68c0*/  IMAD.U32 R46, R46, 0x10000, RZ ;  /* 0x000100002e2e7824 */ /* 0x000fc400078e00ff */
[----:B------:R-:W-:Y:S01]  /*68d0*/  FFMA.FTZ R65, R83, R64, R45 ;  /* 0x0000004053417223 */ /* 0x000fe2000001002d */
[----:B------:R-:W-:Y:S01]  /*68e0*/  SHF.L.U32 R58, R58, 0x10, RZ ;  /* 0x000000103a3a7819 */ /* 0x000fe200000006ff */
[----:B------:R-:W-:Y:S01]  /*68f0*/  FFMA.FTZ R45, R95, R46, R44 ;  /* 0x0000002e5f2d7223 */ /* 0x000fe2000001002c */
[----:B-----5:R-:W-:Y:S02]  /*6900*/  SHF.L.U32 R44, R32, 0x10, RZ ;  /* 0x00000010202c7819 */ /* 0x020fe400000006ff */
[----:B------:R-:W-:Y:S01]  /*6910*/  PRMT R32, R59, 0x7632, R32 ;  /* 0x000076323b207816 */ /* 0x000fe20000000020 */
[--C-:B------:R-:W-:Y:S01]  /*6920*/  FFMA.FTZ R58, R95, R58, R65.reuse ;  /* 0x0000003a5f3a7223 */ /* 0x100fe20000010041 */
[----:B------:R-:W-:Y:S02]  /*6930*/  SHF.L.U32 R57, R59, 0x10, RZ ;  /* 0x000000103b397819 */ /* 0x000fe400000006ff */
[----:B------:R-:W-:Y:S02]  /*6940*/  PRMT R64, R47, 0x7632, R64 ;  /* 0x000076322f407816 */ /* 0x000fe40000000040 */
[----:B------:R-:W-:-:S02]  /*6950*/  PRMT R65, R32, 0x7632, R65 ;  /* 0x0000763220417816 */ /* 0x000fc40000000041 */
[----:B------:R-:W-:Y:S01]  /*6960*/  SHF.L.U32 R47, R47, 0x10, RZ ;  /* 0x000000102f2f7819 */ /* 0x000fe200000006ff */
[----:B------:R-:W-:Y:S01]  /*6970*/  FFMA.FTZ R98, R94, R57, R58 ;  /* 0x000000395e627223 */ /* 0x000fe2000001003a */
[----:B------:R-:W-:Y:S01]  /*6980*/  FFMA.FTZ R104, R92, R44, R67 ;  /* 0x0000002c5c687223 */ /* 0x000fe20000010043 */
[----:B------:R-:W5:Y:S01]  /*6990*/  LDG.E.128 R56, desc[UR6][R100.64+0x3000] ;  /* 0x0030000664387981 */ /* 0x000f62000c1e1d00 */
[----:B------:R-:W-:Y:S01]  /*69a0*/  IMAD.U32 R88, R65, 0x10000, RZ ;  /* 0x0001000041587824 */ /* 0x000fe200078e00ff */
[----:B------:R-:W-:Y:S01]  /*69b0*/  SHF.L.U32 R79, R64, 0x10, RZ ;  /* 0x00000010404f7819 */ /* 0x000fe200000006ff */
[----:B------:R-:W-:Y:S01]  /*69c0*/  FFMA.FTZ R99, R94, R47, R45 ;  /* 0x0000002f5e637223 */ /* 0x000fe2000001002d */
[----:B------:R0:W5:Y:S01]  /*69d0*/  LDG.E.128 R64, desc[UR6][R102.64+0x3000] ;  /* 0x0030000666407981 */ /* 0x000162000c1e1d00 */
[----:B------:R-:W-:Y:S01]  /*69e0*/  SHF.L.U32 R105, R32, 0x10, RZ ;  /* 0x0000001020697819 */ /* 0x000fe200000006ff */
[----:B------:R-:W-:Y:S01]  /*69f0*/  FFMA.FTZ R104, R91, R88, R104 ;  /* 0x000000585b687223 */ /* 0x000fe20000010068 */
[C---:B------:R-:W-:Y:S01]  /*6a00*/  SHF.L.U32 R32, R33.reuse, 0x10, RZ ;  /* 0x0000001021207819 */ /* 0x040fe200000006ff */
[----:B------:R-:W5:Y:S01]  /*6a10*/  LDG.E.128 R44, desc[UR6][R100.64+0x25800] ;  /* 0x02580006642c7981 */ /* 0x000f62000c1e1d00 */
[----:B------:R-:W-:Y:S01]  /*6a20*/  PRMT R33, R33, 0x7632, R33 ;  /* 0x0000763221217816 */ /* 0x000fe20000000021 */
[----:B------:R-:W-:-:S02]  /*6a30*/  FFMA.FTZ R88, R96, R79, R99 ;  /* 0x0000004f60587223 */ /* 0x000fc40000010063 */
[----:B------:R-:W-:Y:S01]  /*6a40*/  FFMA.FTZ R99, R93, R32, R104 ;  /* 0x000000205d637223 */ /* 0x000fe20000010068 */
[C---:B----4-:R-:W-:Y:S01]  /*6a50*/  PRMT R32, R28.reuse, 0x7632, R32 ;  /* 0x000076321c207816 */ /* 0x050fe20000000020 */
[----:B------:R-:W-:Y:S01]  /*6a60*/  IMAD.U32 R33, R33, 0x10000, RZ ;  /* 0x0001000021217824 */ /* 0x000fe200078e00ff */
[----:B------:R-:W-:Y:S01]  /*6a70*/  SHF.L.U32 R106, R28, 0x10, RZ ;  /* 0x000000101c6a7819 */ /* 0x000fe200000006ff */
[----:B------:R-:W-:Y:S01]  /*6a80*/  FFMA.FTZ R79, R96, R105, R98 ;  /* 0x00000069604f7223 */ /* 0x000fe20000010062 */
[C---:B------:R-:W-:Y:S02]  /*6a90*/  PRMT R28, R34.reuse, 0x7632, R28 ;  /* 0x00007632221c7816 */ /* 0x040fe4000000001c */
[----:B------:R-:W-:Y:S02]  /*6aa0*/  SHF.L.U32 R34, R34, 0x10, RZ ;  /* 0x0000001022227819 */ /* 0x000fe400000006ff */
[----:B------:R-:W-:Y:S01]  /*6ab0*/  SHF.L.U32 R98, R32, 0x10, RZ ;  /* 0x0000001020627819 */ /* 0x000fe200000006ff */
[----:B------:R-:W-:Y:S01]  /*6ac0*/  FFMA.FTZ R32, R80, R33, R99 ;  /* 0x0000002150207223 */ /* 0x000fe20000010063 */
[----:B------:R-:W-:Y:S01]  /*6ad0*/  FFMA.FTZ R106, R92, R106, R89 ;  /* 0x0000006a5c6a7223 */ /* 0x000fe20000010059 */
[----:B0-----:R-:W-:-:S02]  /*6ae0*/  SHF.L.U32 R102, R29, 0x10, RZ ;  /* 0x000000101d667819 */ /* 0x001fc400000006ff */
[----:B------:R-:W-:Y:S01]  /*6af0*/  FFMA.FTZ R32, R83, R34, R32 ;  /* 0x0000002253207223 */ /* 0x000fe20000010020 */
[----:B------:R-:W-:Y:S01]  /*6b00*/  PRMT R29, R29, 0x7632, R29 ;  /* 0x000076321d1d7816 */ /* 0x000fe2000000001d */
[----:B------:R-:W-:Y:S01]  /*6b10*/  FFMA.FTZ R98, R91, R98, R106 ;  /* 0x000000625b627223 */ /* 0x000fe2000001006a */
[----:B------:R-:W-:Y:S01]  /*6b20*/  PRMT R34, R8, 0x7632, R34 ;  /* 0x0000763208227816 */ /* 0x000fe20000000022 */
        /* <DEDUP_REMOVED lines=8> */
[----:B------:R-:W-:-:S02]  /*6bb0*/  SHF.L.U32 R34, R34, 0x10, RZ ;  /* 0x0000001022227819 */ /* 0x000fc400000006ff */
[----:B------:R-:W-:Y:S01]  /*6bc0*/  SHF.L.U32 R8, R30, 0x10, RZ ;  /* 0x000000101e087819 */ /* 0x000fe200000006ff */
[----:B------:R-:W-:Y:S01]  /*6bd0*/  FFMA.FTZ R28, R80, R33, R99 ;  /* 0x00000021501c7223 */ /* 0x000fe20000010063 */
[----:B------:R-:W-:Y:S01]  /*6be0*/  FFMA.FTZ R29, R94, R35, R29 ;  /* 0x000000235e1d7223 */ /* 0x000fe2000001001d */
[----:B------:R-:W-:Y:S01]  /*6bf0*/  PRMT R30, R30, 0x7632, R30 ;  /* 0x000076321e1e7816 */ /* 0x000fe2000000001e */
[----:B------:R-:W-:Y:S02]  /*6c00*/  FFMA.FTZ R98, R91, R34, R90 ;  /* 0x000000225b627223 */ /* 0x000fe4000001005a */
[----:B------:R-:W4:Y:S01]  /*6c10*/  LDG.E.128 R32, desc[UR6][R100.64+0x29000] ;  /* 0x0290000664207981 */ /* 0x000f22000c1e1d00 */
[----:B------:R-:W-:Y:S01]  /*6c20*/  IMAD.U32 R89, R89, 0x10000, RZ ;  /* 0x0001000059597824 */ /* 0x000fe200078e00ff */
[----:B------:R-:W-:Y:S01]  /*6c30*/  SHF.L.U32 R30, R30, 0x10, RZ ;  /* 0x000000101e1e7819 */ /* 0x000fe200000006ff */
[----:B------:R-:W-:Y:S01]  /*6c40*/  FFMA.FTZ R8, R83, R8, R28 ;  /* 0x0000000853087223 */ /* 0x000fe2000001001c */
[----:B------:R-:W-:-:S02]  /*6c50*/  SHF.L.U32 R90, R9, 0x10, RZ ;  /* 0x00000010095a7819 */ /* 0x000fc400000006ff */
[C---:B------:R-:W-:Y:S02]  /*6c60*/  PRMT R9, R24.reuse, 0x7632, R9 ;  /* 0x0000763218097816 */ /* 0x040fe40000000009 */
[----:B------:R-:W-:Y:S01]  /*6c70*/  SHF.L.U32 R24, R24, 0x10, RZ ;  /* 0x0000001018187819 */ /* 0x000fe200000006ff */
[----:B------:R-:W-:Y:S01]  /*6c80*/  FFMA.FTZ R28, R96, R89, R29 ;  /* 0x00000059601c7223 */ /* 0x000fe2000001001d */
[----:B------:R-:W-:Y:S01]  /*6c90*/  FFMA.FTZ R29, R95, R30, R8 ;  /* 0x0000001e5f1d7223 */ /* 0x000fe20000010008 */
[C---:B------:R-:W-:Y:S02]  /*6ca0*/  SHF.L.U32 R8, R9.reuse, 0x10, RZ ;  /* 0x0000001009087819 */ /* 0x040fe400000006ff */
[----:B------:R-:W-:Y:S01]  /*6cb0*/  FFMA.FTZ R92, R92, R24, R97 ;  /* 0x000000185c5c7223 */ /* 0x000fe20000010061 */
[----:B------:R-:W-:Y:S01]  /*6cc0*/  PRMT R9, R9, 0x7632, R9 ;  /* 0x0000763209097816 */ /* 0x000fe20000000009 */
[C---:B------:R-:W-:Y:S01]  /*6cd0*/  IMAD.U32 R30, R25.reuse, 0x10000, RZ ;  /* 0x00010000191e7824 */ /* 0x040fe200078e00ff */
[----:B------:R-:W-:Y:S01]  /*6ce0*/  PRMT R24, R25, 0x7632, R24 ;  /* 0x0000763219187816 */ /* 0x000fe20000000018 */
[----:B------:R-:W-:Y:S01]  /*6cf0*/  FFMA.FTZ R8, R91, R8, R92 ;  /* 0x000000085b087223 */ /* 0x000fe2000001005c */
[----:B------:R-:W-:Y:S01]  /*6d00*/  SHF.L.U32 R9, R9, 0x10, RZ ;  /* 0x0000001009097819 */ /* 0x000fe200000006ff */
[C---:B------:R-:W-:Y:S01]  /*6d10*/  FFMA.FTZ R99, R93.reuse, R90, R98 ;  /* 0x0000005a5d637223 */ /* 0x040fe20000010062 */
[----:B------:R-:W-:Y:S01]  /*6d20*/  SHF.L.U32 R25, R24, 0x10, RZ ;  /* 0x0000001018197819 */ /* 0x000fe200000006ff */
[----:B------:R-:W-:-:S02]  /*6d30*/  FFMA.FTZ R8, R93, R30, R8 ;  /* 0x0000001e5d087223 */ /* 0x000fc40000010008 */
[C---:B------:R-:W-:Y:S02]  /*6d40*/  FFMA.FTZ R30, R80.reuse, R9, R99 ;  /* 0x00000009501e7223 */ /* 0x040fe40000010063 */
[----:B------:R-:W-:Y:S01]  /*6d50*/  FFMA.FTZ R9, R80, R25, R8 ;  /* 0x0000001950097223 */ /* 0x000fe20000010008 */
[----:B------:R-:W-:Y:S01]  /*6d60*/  SHF.L.U32 R8, R10, 0x10, RZ ;  /* 0x000000100a087819 */ /* 0x000fe200000006ff */
[----:B------:R-:W-:Y:S01]  /*6d70*/  IMAD.U32 R80, R26, 0x10000, RZ ;  /* 0x000100001a507824 */ /* 0x000fe200078e00ff */
[C---:B------:R-:W-:Y:S02]  /*6d80*/  SHF.L.U32 R89, R31.reuse, 0x10, RZ ;  /* 0x000000101f597819 */ /* 0x040fe400000006ff */
[----:B------:R-:W-:Y:S01]  /*6d90*/  PRMT R90, R31, 0x7632, R90 ;  /* 0x000076321f5a7816 */ /* 0x000fe2000000005a */
[C---:B------:R-:W-:Y:S01]  /*6da0*/  FFMA.FTZ R30, R83.reuse, R8, R30 ;  /* 0x00000008531e7223 */ /* 0x040fe2000001001e */
[----:B------:R-:W-:Y:S01]  /*6db0*/  PRMT R24, R10, 0x7632, R24 ;  /* 0x000076320a187816 */ /* 0x000fe20000000018 */
[----:B------:R-:W-:Y:S01]  /*6dc0*/  FFMA.FTZ R31, R83, R80, R9 ;  /* 0x00000050531f7223 */ /* 0x000fe20000010009 */
[----:B------:R-:W-:-:S02]  /*6dd0*/  PRMT R91, R11, 0x7632, R91 ;  /* 0x000076320b5b7816 */ /* 0x000fc4000000005b */
[----:B------:R-:W-:Y:S02]  /*6de0*/  SHF.L.U32 R25, R11, 0x10, RZ ;  /* 0x000000100b197819 */ /* 0x000fe400000006ff */
[----:B------:R-:W4:Y:S01]  /*6df0*/  LDG.E.128 R8, desc[UR6][R100.64+0x2c800] ;  /* 0x02c8000664087981 */ /* 0x000f22000c1e1d00 */
[----:B------:R-:W-:Y:S02]  /*6e00*/  PRMT R26, R26, 0x7632, R26 ;  /* 0x000076321a1a7816 */ /* 0x000fe4000000001a */
[----:B------:R-:W-:Y:S01]  /*6e10*/  SHF.L.U32 R24, R24, 0x10, RZ ;  /* 0x0000001018187819 */ /* 0x000fe200000006ff */
[----:B------:R-:W-:Y:S01]  /*6e20*/  FFMA.FTZ R89, R94, R89, R29 ;  /* 0x000000595e597223 */ /* 0x000fe2000001001d */
[----:B------:R-:W-:Y:S02]  /*6e30*/  PRMT R80, R4, 0x7632, R80 ;  /* 0x0000763204507816 */ /* 0x000fe40000000050 */
[----:B------:R-:W-:Y:S02]  /*6e40*/  SHF.L.U32 R26, R26, 0x10, RZ ;  /* 0x000000101a1a7819 */ /* 0x000fe400000006ff */
[----:B------:R-:W-:Y:S01]  /*6e50*/  SHF.L.U32 R92, R4, 0x10, RZ ;  /* 0x00000010045c7819 */ /* 0x000fe200000006ff */
[C---:B------:R-:W-:Y:S01]  /*6e60*/  IMAD.U32 R29, R12.reuse, 0x10000, RZ ;  /* 0x000100000c1d7824 */ /* 0x040fe200078e00ff */
[----:B------:R-:W-:Y:S01]  /*6e70*/  PRMT R4, R12, 0x7632, R4 ;  /* 0x000076320c047816 */ /* 0x000fe20000000004 */
[C---:B------:R-:W-:Y:S01]  /*6e80*/  FFMA.FTZ R83, R95.reuse, R24, R30 ;  /* 0x000000185f537223 */ /* 0x040fe2000001001e */
[----:B------:R-:W-:Y:S01]  /*6e90*/  FFMA.FTZ R26, R95, R26, R31 ;  /* 0x0000001a5f1a7223 */ /* 0x000fe2000001001f */
[----:B------:R-:W-:Y:S01]  /*6ea0*/  SHF.L.U32 R93, R80, 0x10, RZ ;  /* 0x00000010505d7819 */ /* 0x000fe200000006ff */
[----:B------:R-:W-:Y:S01]  /*6eb0*/  FFMA.FTZ R95, R29, R92, R81 ;  /* 0x0000005c1d5f7223 */ /* 0x000fe20000010051 */
[----:B------:R-:W-:Y:S01]  /*6ec0*/  SHF.L.U32 R30, R4, 0x10, RZ ;  /* 0x00000010041e7819 */ /* 0x000fe200000006ff */
[----:B------:R-:W-:Y:S01]  /*6ed0*/  IMAD.U32 R31, R13, 0x10000, RZ ;  /* 0x000100000d1f7824 */ /* 0x000fe200078e00ff */
[----:B------:R-:W-:-:S02]  /*6ee0*/  SHF.L.U32 R12, R5, 0x10, RZ ;  /* 0x00000010050c7819 */ /* 0x000fc400000006ff */
[C---:B------:R-:W-:Y:S01]  /*6ef0*/  PRMT R5, R27.reuse, 0x7632, R5 ;  /* 0x000076321b057816 */ /* 0x040fe20000000005 */
[----:B------:R-:W-:Y:S01]  /*6f00*/  FFMA.FTZ R24, R30, R93, R95 ;  /* 0x0000005d1e187223 */ /* 0x000fe2000001005f */
[C---:B------:R-:W-:Y:S01]  /*6f10*/  FFMA.FTZ R4, R94.reuse, R25, R83 ;  /* 0x000000195e047223 */ /* 0x040fe20000010053 */
[----:B------:R-:W-:Y:S02]  /*6f20*/  SHF.L.U32 R81, R27, 0x10, RZ ;  /* 0x000000101b517819 */ /* 0x000fe400000006ff */
[----:B------:R-:W-:Y:S01]  /*6f30*/  FFMA.FTZ R83, R31, R12, R24 ;  /* 0x0000000c1f537223 */ /* 0x000fe20000010018 */
[----:B------:R-:W-:Y:S02]  /*6f40*/  PRMT R12, R5, 0x7632, R12 ;  /* 0x00007632050c7816 */ /* 0x000fe4000000000c */
[----:B------:R-:W-:Y:S01]  /*6f50*/  PRMT R80, R13, 0x7632, R80 ;  /* 0x000076320d507816 */ /* 0x000fe20000000050 */
[----:B------:R-:W-:Y:S01]  /*6f60*/  FFMA.FTZ R94, R94, R81, R26 ;  /* 0x000000515e5e7223 */ /* 0x000fe2000001001a */
[----:B------:R-:W-:Y:S01]  /*6f70*/  SHF.L.U32 R13, R12, 0x10, RZ ;  /* 0x000000100c0d7819 */ /* 0x000fe200000006ff */
[----:B------:R-:W4:Y:S01]  /*6f80*/  LDG.E.128 R24, desc[UR6][R100.64+0x30000] ;  /* 0x0300000664187981 */ /* 0x000f22000c1e1d00 */
[----:B------:R-:W-:-:S02]  /*6f90*/  SHF.L.U32 R80, R80, 0x10, RZ ;  /* 0x0000001050507819 */ /* 0x000fc400000006ff */
[----:B------:R-:W-:Y:S01]  /*6fa0*/  SHF.L.U32 R90, R90, 0x10, RZ ;  /* 0x000000105a5a7819 */ /* 0x000fe200000006ff */
[----:B------:R-:W-:Y:S01]  /*6fb0*/  IMAD.U32 R91, R91, 0x10000, RZ ;  /* 0x000100005b5b7824 */ /* 0x000fe200078e00ff */
        /* <DEDUP_REMOVED lines=8> */
[----:B------:R-:W-:-:S02]  /*7040*/  PRMT R83, R14, 0x7632, R83 ;  /* 0x000076320e537816 */ /* 0x000fc40000000053 */
[C---:B------:R-:W-:Y:S02]  /*7050*/  PRMT R4, R20.reuse, 0x7632, R4 ;  /* 0x0000763214047816 */ /* 0x040fe40000000004 */
[----:B------:R-:W-:Y:S01]  /*7060*/  SHF.L.U32 R5, R20, 0x10, RZ ;  /* 0x0000001014057819 */ /* 0x000fe200000006ff */
        /* <DEDUP_REMOVED lines=9> */
[----:B------:R-:W4:Y:S01]  /*7100*/  LDG.E.128 R12, desc[UR6][R100.64+0x6800] ;  /* 0x00680006640c7981 */ /* 0x000f22000c1e1d00 */
[----:B------:R-:W-:-:S02]  /*7110*/  SHF.L.U32 R4, R21, 0x10, RZ ;  /* 0x0000001015047819 */ /* 0x000fc400000006ff */
[----:B------:R-:W-:Y:S02]  /*7120*/  PRMT R21, R21, 0x7632, R21 ;  /* 0x0000763215157816 */ /* 0x000fe40000000015 */
[----:B------:R-:W-:Y:S01]  /*7130*/  PRMT R91, R72, 0x7632, R91 ;  /* 0x00007632485b7816 */ /* 0x000fe2000000005b */
[----:B------:R-:W-:Y:S01]  /*7140*/  FFMA.FTZ R93, R31, R4, R82 ;  /* 0x000000041f5d7223 */ /* 0x000fe20000010052 */
[----:B------:R-:W-:Y:S01]  /*7150*/  IMAD.U32 R4, R7, 0x10000, RZ ;  /* 0x0001000007047824 */ /* 0x000fe200078e00ff */
[----:B------:R-:W-:Y:S02]  /*7160*/  SHF.L.U32 R5, R21, 0x10, RZ ;  /* 0x0000001015057819 */ /* 0x000fe400000006ff */
[----:B------:R-:W-:Y:S01]  /*7170*/  SHF.L.U32 R95, R91, 0x10, RZ ;  /* 0x000000105b5f7819 */ /* 0x000fe200000006ff */
[----:B------:R-:W-:Y:S01]  /*7180*/  FFMA.FTZ R91, R89, R4, R6 ;  /* 0x00000004595b7223 */ /* 0x000fe20000010006 */
[----:B------:R-:W-:Y:S01]  /*7190*/  PRMT R21, R7, 0x7632, R21 ;  /* 0x0000763207157816 */ /* 0x000fe20000000015 */
[----:B------:R-:W-:-:S02]  /*71a0*/  FFMA.FTZ R82, R80, R5, R93 ;  /* 0x0000000550527223 */ /* 0x000fc4000001005d */
[----:B------:R-:W4:Y:S01]  /*71b0*/  LDG.E.128 R4, desc[UR6][R100.64+0x33800] ;  /* 0x0338000664047981 */ /* 0x000f22000c1e1d00 */
[----:B------:R-:W-:-:S05]  /*71c0*/  SHF.L.U32 R72, R72, 0x10, RZ ;  /* 0x0000001048487819 */ /* 0x000fca00000006ff */
[----:B------:R-:W-:Y:S01]  /*71d0*/  FFMA.FTZ R85, R29, R72, R85 ;  /* 0x000000481d557223 */ /* 0x000fe20000010055 */
[----:B------:R-:W-:Y:S01]  /*71e0*/  IMAD.U32 R72, R20, 0x10000, RZ ;  /* 0x0001000014487824 */ /* 0x000fe200078e00ff */
[----:B------:R-:W-:Y:S02]  /*71f0*/  SHF.L.U32 R20, R22, 0x10, RZ ;  /* 0x0000001016147819 */ /* 0x000fe400000006ff */
[--C-:B------:R-:W-:Y:S01]  /*7200*/  FFMA.FTZ R98, R30, R95, R85.reuse ;  /* 0x0000005f1e627223 */ /* 0x100fe20000010055 */
[----:B------:R-:W-:Y:S02]  /*7210*/  PRMT R22, R22, 0x7632, R22 ;  /* 0x0000763216167816 */ /* 0x000fe40000000016 */
[C---:B------:R-:W-:Y:S02]  /*7220*/  PRMT R85, R73.reuse, 0x7632, R85 ;  /* 0x0000763249557816 */ /* 0x040fe40000000055 */
        /* <DEDUP_REMOVED lines=8> */
[----:B------:R-:W-:Y:S01]  /*72b0*/  IMAD.U32 R20, R23, 0x10000, RZ ;  /* 0x0001000017147824 */ /* 0x000fe200078e00ff */
[----:B------:R-:W-:Y:S01]  /*72c0*/  SHF.L.U32 R74, R74, 0x10, RZ ;  /* 0x000000104a4a7819 */ /* 0x000fe200000006ff */
[----:B------:R-:W-:Y:S01]  /*72d0*/  FFMA.FTZ R22, R83, R22, R82 ;  /* 0x0000001653167223 */ /* 0x000fe20000010052 */
[----:B------:R-:W-:Y:S01]  /*72e0*/  FFMA.FTZ R94, R80, R85, R73 ;  /* 0x00000055505e7223 */ /* 0x000fe20000010049 */
[----:B------:R-:W-:-:S02]  /*72f0*/  SHF.L.U32 R82, R21, 0x10, RZ ;  /* 0x0000001015527819 */ /* 0x000fc400000006ff */
[----:B------:R-:W-:Y:S01]  /*7300*/  FFMA.FTZ R85, R89, R20, R22 ;  /* 0x0000001459557223 */ /* 0x000fe20000010016 */
[----:B------:R-:W-:Y:S01]  /*7310*/  FFMA.FTZ R74, R81, R74, R94 ;  /* 0x0000004a514a7223 */ /* 0x000fe2000001005e */
[C---:B------:R-:W-:Y:S02]  /*7320*/  SHF.L.U32 R21, R36.reuse, 0x10, RZ ;  /* 0x0000001024157819 */ /* 0x040fe400000006ff */
[----:B------:R-:W-:Y:S01]  /*7330*/  PRMT R20, R36, 0x7632, R20 ;  /* 0x0000763224147816 */ /* 0x000fe20000000014 */
[----:B------:R-:W-:Y:S01]  /*7340*/  FFMA.FTZ R74, R83, R82, R74 ;  /* 0x00000052534a7223 */ /* 0x000fe2000001004a */
[----:B------:R-:W-:Y:S01]  /*7350*/  SHF.L.U32 R36, R75, 0x10, RZ ;  /* 0x000000104b247819 */ /* 0x000fe200000006ff */
[----:B------:R-:W-:Y:S01]  /*7360*/  FFMA.FTZ R95, R29, R21, R84 ;  /* 0x000000151d5f7223 */ /* 0x000fe20000010054 */
[----:B------:R-:W-:Y:S02]  /*7370*/  SHF.L.U32 R93, R20, 0x10, RZ ;  /* 0x00000010145d7819 */ /* 0x000fe400000006ff */
[----:B------:R-:W-:-:S02]  /*7380*/  PRMT R73, R23, 0x7632, R73 ;  /* 0x0000763217497816 */ /* 0x000fc40000000049 */
[----:B------:R-:W-:Y:S01]  /*7390*/  PRMT R75, R75, 0x7632, R75 ;  /* 0x000076324b4b7816 */ /* 0x000fe2000000004b */
[----:B------:R-:W-:Y:S01]  /*73a0*/  FFMA.FTZ R36, R89, R36, R74 ;  /* 0x0000002459247223 */ /* 0x000fe2000001004a */
[----:B------:R-:W-:Y:S02]  /*73b0*/  IMAD.U32 R74, R37, 0x10000, RZ ;  /* 0x00010000254a7824 */ /* 0x000fe400078e00ff */
[----:B------:R-:W-:Y:S01]  /*73c0*/  FFMA.FTZ R82, R30, R93, R95 ;  /* 0x0000005d1e527223 */ /* 0x000fe2000001005f */
[----:B------:R-:W-:Y:S01]  /*73d0*/  SHF.L.U32 R73, R73, 0x10, RZ ;  /* 0x0000001049497819 */ /* 0x000fe200000006ff */
[----:B------:R-:W4:Y:S01]  /*73e0*/  LDG.E.128 R20, desc[UR6][R100.64+0x37000] ;  /* 0x0370000664147981 */ /* 0x000f22000c1e1d00 */
[----:B------:R-:W-:Y:S02]  /*73f0*/  PRMT R37, R37, 0x7632, R37 ;  /* 0x0000763225257816 */ /* 0x000fe40000000025 */
[----:B------:R-:W-:Y:S01]  /*7400*/  SHF.L.U32 R75, R75, 0x10, RZ ;  /* 0x000000104b4b7819 */ /* 0x000fe200000006ff */
[----:B------:R-:W-:Y:S01]  /*7410*/  FFMA.FTZ R93, R31, R74, R82 ;  /* 0x0000004a1f5d7223 */ /* 0x000fe20000010052 */
[----:B------:R-:W-:Y:S01]  /*7420*/  SHF.L.U32 R37, R37, 0x10, RZ ;  /* 0x0000001025257819 */ /* 0x000fe200000006ff */
[----:B------:R-:W-:Y:S01]  /*7430*/  FFMA.FTZ R74, R72, R73, R85 ;  /* 0x00000049484a7223 */ /* 0x000fe20000010055 */
[----:B------:R-:W-:Y:S01]  /*7440*/  SHF.L.U32 R84, R16, 0x10, RZ ;  /* 0x0000001010547819 */ /* 0x000fe200000006ff */
[--C-:B------:R-:W-:Y:S01]  /*7450*/  FFMA.FTZ R73, R72, R75, R36.reuse ;  /* 0x0000004b48497223 */ /* 0x100fe20000010024 */
[----:B------:R-:W-:Y:S01]  /*7460*/  PRMT R36, R16, 0x7632, R36 ;  /* 0x0000763210247816 */ /* 0x000fe20000000024 */
[----:B------:R-:W-:-:S02]  /*7470*/  IMAD.U32 R16, R38, 0x10000, RZ ;  /* 0x0001000026107824 */ /* 0x000fc400078e00ff */
        /* <DEDUP_REMOVED lines=9> */
[----:B------:R-:W-:Y:S01]  /*7510*/  FFMA.FTZ R16, R83, R38, R16 ;  /* 0x0000002653107223 */ /* 0x000fe20000010010 */
[----:B------:R-:W-:-:S02]  /*7520*/  SHF.L.U32 R36, R39, 0x10, RZ ;  /* 0x0000001027247819 */ /* 0x000fc400000006ff */
[C---:B--2---:R-:W-:Y:S01]  /*7530*/  PRMT R17, R52.reuse, 0x7632, R17 ;  /* 0x0000763234117816 */ /* 0x044fe20000000011 */
[----:B------:R-:W-:Y:S01]  /*7540*/  IMAD.U32 R52, R52, 0x10000, RZ ;  /* 0x0001000034347824 */ /* 0x000fe200078e00ff */
[----:B------:R-:W-:Y:S01]  /*7550*/  PRMT R75, R39, 0x7632, R75 ;  /* 0x00007632274b7816 */ /* 0x000fe2000000004b */
[----:B------:R-:W-:Y:S01]  /*7560*/  FFMA.FTZ R39, R31, R82, R84 ;  /* 0x000000521f277223 */ /* 0x000fe20000010054 */
[----:B------:R-:W-:Y:S02]  /*7570*/  SHF.L.U32 R37, R37, 0x10, RZ ;  /* 0x0000001025257819 */ /* 0x000fe400000006ff */
[----:B------:R-:W-:Y:S01]  /*7580*/  SHF.L.U32 R85, R17, 0x10, RZ ;  /* 0x0000001011557819 */ /* 0x000fe200000006ff */
[--C-:B------:R-:W-:Y:S01]  /*7590*/  FFMA.FTZ R17, R89, R36, R16.reuse ;  /* 0x0000002459117223 */ /* 0x100fe20000010010 */
[C---:B------:R-:W-:Y:S01]  /*75a0*/  PRMT R16, R18.reuse, 0x7632, R16 ;  /* 0x0000763212107816 */ /* 0x040fe20000000010 */
        /* <DEDUP_REMOVED lines=10> */
[----:B------:R-:W-:Y:S01]  /*7650*/  SHF.L.U32 R17, R82, 0x10, RZ ;  /* 0x0000001052117819 */ /* 0x000fe200000006ff */
[----:B------:R-:W-:Y:S01]  /*7660*/  FFMA.FTZ R53, R31, R84, R86 ;  /* 0x000000541f357223 */ /* 0x000fe20000010056 */
[----:B------:R-:W2:Y:S01]  /*7670*/  LDG.E.128 R36, desc[UR6][R100.64+0xa000] ;  /* 0x00a0000664247981 */ /* 0x000ea2000c1e1d00 */
[----:B------:R-:W-:Y:S01]  /*7680*/  FFMA.FTZ R18, R83, R16, R18 ;  /* 0x0000001053127223 */ /* 0x000fe20000010012 */
[----:B------:R-:W-:-:S02]  /*7690*/  SHF.L.U32 R16, R19, 0x10, RZ ;  /* 0x0000001013107819 */ /* 0x000fc400000006ff */
[----:B------:R-:W-:Y:S01]  /*76a0*/  SHF.L.U32 R82, R54, 0x10, RZ ;  /* 0x0000001036527819 */ /* 0x000fe200000006ff */
[----:B------:R-:W-:Y:S01]  /*76b0*/  FFMA.FTZ R84, R80, R17, R53 ;  /* 0x0000001150547223 */ /* 0x000fe20000010035 */
[----:B------:R-:W-:Y:S01]  /*76c0*/  PRMT R54, R54, 0x7632, R54 ;  /* 0x0000763236367816 */ /* 0x000fe20000000036 */
[----:B------:R-:W-:Y:S01]  /*76d0*/  FFMA.FTZ R53, R89, R16, R18 ;  /* 0x0000001059357223 */ /* 0x000fe20000010012 */
[C---:B---3--:R-:W-:Y:S01]  /*76e0*/  SHF.L.U32 R17, R40.reuse, 0x10, RZ ;  /* 0x0000001028117819 */ /* 0x048fe200000006ff */
[----:B------:R-:W-:Y:S01]  /*76f0*/  FFMA.FTZ R84, R81, R82, R84 ;  /* 0x0000005251547223 */ /* 0x000fe20000010054 */
[----:B------:R-:W-:Y:S01]  /*7700*/  PRMT R16, R40, 0x7632, R16 ;  /* 0x0000763228107816 */ /* 0x000fe20000000010 */
[----:B------:R-:W-:Y:S01]  /*7710*/  IMAD.U32 R54, R54, 0x10000, RZ ;  /* 0x0001000036367824 */ /* 0x000fe200078e00ff */
[C---:B------:R-:W-:Y:S02]  /*7720*/  PRMT R40, R55.reuse, 0x7632, R40 ;  /* 0x0000763237287816 */ /* 0x040fe40000000028 */
[----:B------:R-:W-:Y:S01]  /*7730*/  SHF.L.U32 R82, R55, 0x10, RZ ;  /* 0x0000001037527819 */ /* 0x000fe200000006ff */
[----:B------:R-:W-:Y:S01]  /*7740*/  FFMA.FTZ R54, R83, R54, R84 ;  /* 0x0000003653367223 */ /* 0x000fe20000010054 */
[----:B------:R-:W-:Y:S01]  /*7750*/  SHF.L.U32 R55, R16, 0x10, RZ ;  /* 0x0000001010377819 */ /* 0x000fe200000006ff */
[----:B------:R-:W-:Y:S01]  /*7760*/  FFMA.FTZ R85, R29, R17, R76 ;  /* 0x000000111d557223 */ /* 0x000fe2000001004c */
[----:B------:R-:W-:Y:S01]  /*7770*/  PRMT R52, R19, 0x7632, R52 ;  /* 0x0000763213347816 */ /* 0x000fe20000000034 */
[--C-:B------:R-:W-:Y:S01]  /*7780*/  FFMA.FTZ R82, R89, R82, R54.reuse ;  /* 0x0000005259527223 */ /* 0x100fe20000010036 */
[C---:B------:R-:W-:Y:S01]  /*7790*/  PRMT R54, R41.reuse, 0x7632, R54 ;  /* 0x0000763229367816 */ /* 0x040fe20000000036 */
[----:B------:R-:W-:Y:S01]  /*77a0*/  FFMA.FTZ R84, R30, R55, R85 ;  /* 0x000000371e547223 */ /* 0x000fe20000010055 */
[----:B------:R-:W-:Y:S01]  /*77b0*/  SHF.L.U32 R76, R41, 0x10, RZ ;  /* 0x00000010294c7819 */ /* 0x000fe200000006ff */
[----:B------:R-:W3:Y:S01]  /*77c0*/  LDG.E.128 R16, desc[UR6][R100.64+0xd800] ;  /* 0x00d8000664107981 */ /* 0x000ee2000c1e1d00 */
[----:B------:R-:W-:-:S02]  /*77d0*/  SHF.L.U32 R55, R40, 0x10, RZ ;  /* 0x0000001028377819 */ /* 0x000fc400000006ff */
[----:B------:R-:W-:Y:S01]  /*77e0*/  SHF.L.U32 R40, R60, 0x10, RZ ;  /* 0x000000103c287819 */ /* 0x000fe200000006ff */
[----:B------:R-:W-:Y:S01]  /*77f0*/  IMAD.U32 R41, R52, 0x10000, RZ ;  /* 0x0001000034297824 */ /* 0x000fe200078e00ff */
[----:B------:R-:W-:Y:S01]  /*7800*/  SHF.L.U32 R85, R54, 0x10, RZ ;  /* 0x0000001036557819 */ /* 0x000fe200000006ff */
[----:B------:R-:W-:Y:S01]  /*7810*/  FFMA.FTZ R87, R31, R76, R84 ;  /* 0x0000004c1f577223 */ /* 0x000fe20000010054 */
[----:B------:R-:W-:Y:S01]  /*7820*/  PRMT R60, R60, 0x7632, R60 ;  /* 0x000076323c3c7816 */ /* 0x000fe2000000003c */
[----:B------:R-:W-:Y:S01]  /*7830*/  FFMA.FTZ R77, R29, R40, R77 ;  /* 0x000000281d4d7223 */ /* 0x000fe2000001004d */
[----:B------:R-:W-:Y:S01]  /*7840*/  FFMA.FTZ R84, R72, R41, R53 ;  /* 0x0000002948547223 */ /* 0x000fe20000010035 */
[----:B------:R-:W-:Y:S01]  /*7850*/  SHF.L.U32 R40, R42, 0x10, RZ ;  /* 0x000000102a287819 */ /* 0x000fe200000006ff */
[----:B------:R-:W-:Y:S01]  /*7860*/  FFMA.FTZ R86, R80, R85, R87 ;  /* 0x0000005550567223 */ /* 0x000fe20000010057 */
[----:B------:R-:W-:Y:S01]  /*7870*/  IMAD.U32 R41, R60, 0x10000, RZ ;  /* 0x000100003c297824 */ /* 0x000fe200078e00ff */
[----:B------:R-:W-:-:S02]  /*7880*/  PRMT R42, R42, 0x7632, R42 ;  /* 0x000076322a2a7816 */ /* 0x000fc4000000002a */
[----:B------:R-:W-:Y:S01]  /*7890*/  FFMA.FTZ R40, R81, R40, R86 ;  /* 0x0000002851287223 */ /* 0x000fe20000010056 */
[----:B------:R-:W-:Y:S01]  /*78a0*/  FFMA.FTZ R94, R30, R41, R77 ;  /* 0x000000291e5e7223 */ /* 0x000fe2000001004d */
[----:B------:R-:W-:Y:S02]  /*78b0*/  SHF.L.U32 R42, R42, 0x10, RZ ;  /* 0x000000102a2a7819 */ /* 0x000fe400000006ff */
[C---:B------:R-:W-:Y:S02]  /*78c0*/  PRMT R41, R61.reuse, 0x7632, R41 ;  /* 0x000076323d297816 */ /* 0x040fe40000000029 */
[----:B------:R-:W-:Y:S02]  /*78d0*/  SHF.L.U32 R86, R61, 0x10, RZ ;  /* 0x000000103d567819 */ /* 0x000fe400000006ff */
[C---:B------:R-:W-:Y:S02]  /*78e0*/  PRMT R61, R68.reuse, 0x7632, R61 ;  /* 0x00007632443d7816 */ /* 0x040fe4000000003d */
[----:B------:R-:W-:Y:S01]  /*78f0*/  SHF.L.U32 R68, R68, 0x10, RZ ;  /* 0x0000001044447819 */ /* 0x000fe200000006ff */
[----:B------:R-:W-:Y:S01]  /*7900*/  FFMA.FTZ R82, R72, R55, R82 ;  /* 0x0000003748527223 */ /* 0x000fe20000010052 */
[----:B------:R-:W-:Y:S01]  /*7910*/  SHF.L.U32 R76, R43, 0x10, RZ ;  /* 0x000000102b4c7819 */ /* 0x000fe200000006ff */
[----:B------:R-:W-:Y:S01]  /*7920*/  FFMA.FTZ R40, R83, R42, R40 ;  /* 0x0000002a53287223 */ /* 0x000fe20000010028 */
[----:B------:R-:W-:Y:S01]  /*7930*/  PRMT R60, R43, 0x7632, R60 ;  /* 0x000076322b3c7816 */ /* 0x000fe2000000003c */
[----:B------:R-:W3:Y:S01]  /*7940*/  LDG.E.128 R52, desc[UR6][R100.64+0x11000] ;  /* 0x0110000664347981 */ /* 0x000ee2000c1e1d00 */
[----:B------:R-:W-:-:S02]  /*7950*/  IMAD.U32 R41, R41, 0x10000, RZ ;  /* 0x0001000029297824 */ /* 0x000fc400078e00ff */
[----:B------:R-:W-:Y:S01]  /*7960*/  FFMA.FTZ R43, R31, R86, R94 ;  /* 0x000000561f2b7223 */ /* 0x000fe2000001005e */
[----:B------:R-:W-:Y:S01]  /*7970*/  FFMA.FTZ R85, R29, R68, R78 ;  /* 0x000000441d557223 */ /* 0x000fe2000001004e */
[----:B------:R-:W-:Y:S01]  /*7980*/  SHF.L.U32 R77, R61, 0x10, RZ ;  /* 0x000000103d4d7819 */ /* 0x000fe200000006ff */
[----:B------:R-:W-:Y:S01]  /*7990*/  FFMA.FTZ R61, R89, R76, R40 ;  /* 0x0000004c593d7223 */ /* 0x000fe20000010028 */
[----:B------:R-:W-:Y:S01]  /*79a0*/  PRMT R68, R62, 0x7632, R68 ;  /* 0x000076323e447816 */ /* 0x000fe20000000044 */
[----:B------:R-:W-:Y:S01]  /*79b0*/  FFMA.FTZ R76, R80, R41, R43 ;  /* 0x00000029504c7223 */ /* 0x000fe2000001002b */
[----:B------:R-:W-:Y:S01]  /*79c0*/  SHF.L.U32 R62, R62, 0x10, RZ ;  /* 0x000000103e3e7819 */ /* 0x000fe200000006ff */
[C---:B------:R-:W-:Y:S01]  /*79d0*/  IMAD.U32 R94, R48.reuse, 0x10000, RZ ;  /* 0x00010000305e7824 */ /* 0x040fe200078e00ff */
[----:B------:R-:W-:Y:S01]  /*79e0*/  PRMT R48, R48, 0x7632, R48 ;  /* 0x0000763230307816 */ /* 0x000fe20000000030 */
[----:B------:R-:W-:Y:S02]  /*79f0*/  IMAD.U32 R68, R68, 0x10000, RZ ;  /* 0x0001000044447824 */ /* 0x000fe400078e00ff */
[----:B------:R-:W-:Y:S01]  /*7a00*/  FFMA.FTZ R86, R30, R77, R85 ;  /* 0x0000004d1e567223 */ /* 0x000fe20000010055 */
[----:B------:R-:W-:Y:S01]  /*7a10*/  FFMA.FTZ R62, R81, R62, R76 ;  /* 0x0000003e513e7223 */ /* 0x000fe2000001004c */
[----:B------:R-:W-:Y:S01]  /*7a20*/  SHF.L.U32 R77, R48, 0x10, RZ ;  /* 0x00000010304d7819 */ /* 0x000fe200000006ff */
[----:B------:R-:W3:Y:S02]  /*7a30*/  LDG.E.128 R40, desc[UR6][R100.64+0x14800] ;  /* 0x0148000664287981 */ /* 0x000ee4000c1e1d00 */
[----:B------:R-:W-:Y:S01]  /*7a40*/  FFMA.FTZ R62, R83, R68, R62 ;  /* 0x00000044533e7223 */ /* 0x000fe2000001003e */
[----:B------:R-:W-:Y:S01]  /*7a50*/  PRMT R68, R63, 0x7632, R68 ;  /* 0x000076323f447816 */ /* 0x000fe20000000044 */
[----:B------:R-:W-:Y:S01]  /*7a60*/  FFMA.FTZ R87, R29, R94, R3 ;  /* 0x0000005e1d577223 */ /* 0x000fe20000010003 */
[----:B------:R-:W-:Y:S01]  /*7a70*/  SHF.L.U32 R85, R60, 0x10, RZ ;  /* 0x000000103c557819 */ /* 0x000fe200000006ff */
[----:B------:R-:W-:Y:S01]  /*7a80*/  IMAD.U32 R48, R49, 0x10000, RZ ;  /* 0x0001000031307824 */ /* 0x000fe200078e00ff */
[----:B------:R-:W-:-:S02]  /*7a90*/  PRMT R60, R69, 0x7632, R60 ;  /* 0x00007632453c7816 */ /* 0x000fc4000000003c */
[----:B------:R-:W-:Y:S02]  /*7aa0*/  SHF.L.U32 R78, R69, 0x10, RZ ;  /* 0x00000010454e7819 */ /* 0x000fe400000006ff */
[----:B------:R-:W-:Y:S01]  /*7ab0*/  SHF.L.U32 R3, R68, 0x10, RZ ;  /* 0x0000001044037819 */ /* 0x000fe200000006ff */
[----:B------:R-:W-:Y:S01]  /*7ac0*/  FFMA.FTZ R68, R30, R77, R87 ;  /* 0x0000004d1e447223 */ /* 0x000fe20000010057 */
        /* <DEDUP_REMOVED lines=9> */
[----:B------:R-:W-:Y:S01]  /*7b60*/  PRMT R70, R70, 0x7632, R70 ;  /* 0x0000763246467816 */ /* 0x000fe20000000046 */
[----:B------:R-:W-:Y:S01]  /*7b70*/  FFMA.FTZ R48, R80, R49, R87 ;  /* 0x0000003150307223 */ /* 0x000fe20000010057 */
[C---:B------:R-:W-:Y:S02]  /*7b80*/  PRMT R77, R50.reuse, 0x7632, R77 ;  /* 0x00007632324d7816 */ /* 0x040fe4000000004d */
[----:B------:R-:W-:Y:S01]  /*7b90*/  SHF.L.U32 R102, R50, 0x10, RZ ;  /* 0x0000001032667819 */ /* 0x000fe200000006ff */
[----:B-----5:R-:W-:Y:S02]  /*7ba0*/  IMAD.U32 R50, R56, 0x10000, RZ ;  /* 0x0001000038327824 */ /* 0x020fe400078e00ff */
[----:B------:R-:W-:Y:S01]  /*7bb0*/  FFMA.FTZ R69, R89, R60, R62 ;  /* 0x0000003c59457223 */ /* 0x000fe2000001003e */
[----:B------:R-:W-:Y:S01]  /*7bc0*/  SHF.L.U32 R94, R64, 0x10, RZ ;  /* 0x00000010405e7819 */ /* 0x000fe200000006ff */
[----:B------:R-:W5:Y:S01]  /*7bd0*/  LDG.E.128 R60, desc[UR6][R100.64+0x18000] ;  /* 0x01800006643c7981 */ /* 0x000f62000c1e1d00 */
[----:B------:R-:W-:-:S02]  /*7be0*/  PRMT R56, R56, 0x7632, R56 ;  /* 0x0000763238387816 */ /* 0x000fc40000000038 */
[----:B------:R-:W-:Y:S01]  /*7bf0*/  PRMT R87, R64, 0x7632, R87 ;  /* 0x0000763240577816 */ /* 0x000fe20000000057 */
[----:B------:R-:W-:Y:S01]  /*7c00*/  FFMA.FTZ R86, R81, R76, R78 ;  /* 0x0000004c51567223 */ /* 0x000fe2000001004e */
[----:B------:R-:W-:Y:S02]  /*7c10*/  SHF.L.U32 R70, R70, 0x10, RZ ;  /* 0x0000001046467819 */ /* 0x000fe400000006ff */
[----:B------:R-:W-:Y:S01]  /*7c20*/  SHF.L.U32 R49, R44, 0x10, RZ ;  /* 0x000000102c317819 */ /* 0x000fe200000006ff */
[----:B------:R-:W-:Y:S01]  /*7c30*/  FFMA.FTZ R50, R94, R50, R91 ;  /* 0x000000325e327223 */ /* 0x000fe2000001005b */
[----:B------:R-:W-:Y:S02]  /*7c40*/  SHF.L.U32 R56, R56, 0x10, RZ ;  /* 0x0000001038387819 */ /* 0x000fe400000006ff */
[----:B------:R-:W-:Y:S01]  /*7c50*/  SHF.L.U32 R87, R87, 0x10, RZ ;  /* 0x0000001057577819 */ /* 0x000fe200000006ff */
[----:B------:R-:W-:Y:S01]  /*7c60*/  FFMA.FTZ R70, R83, R70, R86 ;  /* 0x0000004653467223 */ /* 0x000fe20000010056 */
[----:B------:R-:W-:Y:S01]  /*7c70*/  SHF.L.U32 R78, R71, 0x10, RZ ;  /* 0x00000010474e7819 */ /* 0x000fe200000006ff */
[----:B------:R-:W-:Y:S01]  /*7c80*/  FFMA.FTZ R95, R29, R49, R88 ;  /* 0x000000311d5f7223 */ /* 0x000fe20000010058 */
[----:B------:R-:W-:Y:S01]  /*7c90*/  PRMT R76, R71, 0x7632, R76 ;  /* 0x00007632474c7816 */ /* 0x000fe2000000004c */
[----:B------:R-:W-:Y:S01]  /*7ca0*/  IMAD.U32 R88, R65, 0x10000, RZ ;  /* 0x0001000041587824 */ /* 0x000fe200078e00ff */
[----:B------:R-:W-:-:S02]  /*7cb0*/  PRMT R44, R57, 0x7632, R44 ;  /* 0x00007632392c7816 */ /* 0x000fc4000000002c */
[----:B------:R-:W-:Y:S02]  /*7cc0*/  SHF.L.U32 R57, R57, 0x10, RZ ;  /* 0x0000001039397819 */ /* 0x000fe400000006ff */
[----:B------:R-:W-:Y:S01]  /*7cd0*/  PRMT R91, R65, 0x7632, R91 ;  /* 0x00007632415b7816 */ /* 0x000fe2000000005b */
[----:B------:R-:W-:Y:S01]  /*7ce0*/  FFMA.FTZ R65, R87, R56, R50 ;  /* 0x0000003857417223 */ /* 0x000fe20000010032 */
[----:B------:R-:W-:Y:S01]  /*7cf0*/  FFMA.FTZ R70, R89, R78, R70 ;  /* 0x0000004e59467223 */ /* 0x000fe20000010046 */
[----:B------:R-:W-:Y:S02]  /*7d00*/  SHF.L.U32 R71, R76, 0x10, RZ ;  /* 0x000000104c477819 */ /* 0x000fe400000006ff */
[----:B------:R-:W-:Y:S01]  /*7d10*/  SHF.L.U32 R56, R44, 0x10, RZ ;  /* 0x000000102c387819 */ /* 0x000fe200000006ff */
[----:B------:R-:W-:Y:S01]  /*7d20*/  FFMA.FTZ R98, R88, R57, R65 ;  /* 0x0000003958627223 */ /* 0x000fe20000010041 */
[----:B------:R-:W-:Y:S01]  /*7d30*/  SHF.L.U32 R91, R91, 0x10, RZ ;  /* 0x000000105b5b7819 */ /* 0x000fe200000006ff */
[----:B------:R-:W-:Y:S01]  /*7d40*/  FFMA.FTZ R3, R72, R3, R69 ;  /* 0x0000000348037223 */ /* 0x000fe20000010045 */
[----:B------:R-:W-:Y:S01]  /*7d50*/  PRMT R44, R44, 0x7632, R44 ;  /* 0x000076322c2c7816 */ /* 0x000fe2000000002c */
[----:B------:R-:W-:Y:S01]  /*7d60*/  FFMA.FTZ R86, R72, R71, R70 ;  /* 0x0000004748567223 */ /* 0x000fe20000010046 */
[----:B------:R-:W-:Y:S01]  /*7d70*/  SHF.L.U32 R64, R58, 0x10, RZ ;  /* 0x000000103a407819 */ /* 0x000fe200000006ff */
[----:B------:R-:W5:Y:S01]  /*7d80*/  LDG.E.128 R68, desc[UR6][R100.64+0x1b800] ;  /* 0x01b8000664447981 */ /* 0x000f62000c1e1d00 */
[----:B------:R-:W-:Y:S01]  /*7d90*/  SHF.L.U32 R93, R66, 0x10, RZ ;  /* 0x00000010425d7819 */ /* 0x000fe200000006ff */
[----:B------:R-:W-:Y:S01]  /*7da0*/  FFMA.FTZ R56, R91, R56, R98 ;  /* 0x000000385b387223 */ /* 0x000fe20000010062 */
[----:B------:R-:W-:-:S02]  /*7db0*/  PRMT R58, R58, 0x7632, R58 ;  /* 0x000076323a3a7816 */ /* 0x000fc4000000003a */
[----:B------:R-:W-:Y:S01]  /*7dc0*/  PRMT R97, R66, 0x7632, R97 ;  /* 0x0000763242617816 */ /* 0x000fe20000000061 */
[----:B------:R-:W-:Y:S01]  /*7dd0*/  IMAD.U32 R57, R44, 0x10000, RZ ;  /* 0x000100002c397824 */ /* 0x000fe200078e00ff */
[----:B------:R-:W-:Y:S01]  /*7de0*/  SHF.L.U32 R58, R58, 0x10, RZ ;  /* 0x000000103a3a7819 */ /* 0x000fe200000006ff */
        /* <DEDUP_REMOVED lines=9> */
[----:B------:R-:W-:-:S02]  /*7e80*/  PRMT R64, R59, 0x7632, R64 ;  /* 0x000076323b407816 */ /* 0x000fc40000000040 */
[C---:B----4-:R-:W-:Y:S01]  /*7e90*/  PRMT R44, R32.reuse, 0x7632, R44 ;  /* 0x00007632202c7816 */ /* 0x050fe2000000002c */
[----:B------:R-:W-:Y:S01]  /*7ea0*/  FFMA.FTZ R102, R81, R102, R48 ;  /* 0x0000006651667223 */ /* 0x000fe20000010030 */
[----:B------:R-:W-:Y:S02]  /*7eb0*/  PRMT R45, R45, 0x7632, R45 ;  /* 0x000076322d2d7816 */ /* 0x000fe4000000002d */
[----:B------:R-:W-:Y:S01]  /*7ec0*/  SHF.L.U32 R32, R32, 0x10, RZ ;  /* 0x0000001020207819 */ /* 0x000fe200000006ff */
[----:B------:R-:W-:Y:S01]  /*7ed0*/  FFMA.FTZ R103, R95, R66, R58 ;  /* 0x000000425f677223 */ /* 0x000fe2000001003a */
[C---:B------:R-:W-:Y:S01]  /*7ee0*/  PRMT R76, R51.reuse, 0x7632, R76 ;  /* 0x00007632334c7816 */ /* 0x040fe2000000004c */
[----:B------:R-:W-:Y:S01]  /*7ef0*/  IMAD.U32 R98, R98, 0x10000, RZ ;  /* 0x0001000062627824 */ /* 0x000fe200078e00ff */
[----:B------:R-:W-:Y:S02]  /*7f00*/  SHF.L.U32 R78, R51, 0x10, RZ ;  /* 0x00000010334e7819 */ /* 0x000fe400000006ff */
[----:B------:R-:W-:Y:S01]  /*7f10*/  SHF.L.U32 R99, R64, 0x10, RZ ;  /* 0x0000001040637819 */ /* 0x000fe200000006ff */
[----:B------:R-:W4:Y:S01]  /*7f20*/  LDG.E.128 R48, desc[UR6][R100.64+0x1f000] ;  /* 0x01f0000664307981 */ /* 0x000f22000c1e1d00 */
[----:B------:R-:W-:Y:S01]  /*7f30*/  SHF.L.U32 R45, R45, 0x10, RZ ;  /* 0x000000102d2d7819 */ /* 0x000fe200000006ff */
[----:B------:R-:W-:-:S02]  /*7f40*/  FFMA.FTZ R79, R29, R32, R79 ;  /* 0x000000201d4f7223 */ /* 0x000fc4000001004f */
[----:B------:R-:W-:Y:S01]  /*7f50*/  FFMA.FTZ R32, R98, R99, R103 ;  /* 0x0000006362207223 */ /* 0x000fe20000010067 */
[C---:B------:R-:W-:Y:S01]  /*7f60*/  SHF.L.U32 R106, R33.reuse, 0x10, RZ ;  /* 0x00000010216a7819 */ /* 0x040fe200000006ff */
[----:B------:R-:W-:Y:S01]  /*7f70*/  FFMA.FTZ R104, R80, R45, R65 ;  /* 0x0000002d50687223 */ /* 0x000fe20000010041 */
[----:B------:R-:W-:Y:S01]  /*7f80*/  PRMT R45, R33, 0x7632, R45 ;  /* 0x00007632212d7816 */ /* 0x000fe2000000002d */
[----:B------:R-:W4:Y:S01]  /*7f90*/  LDG.E.128 R56, desc[UR6][R100.64+0x22800] ;  /* 0x0228000664387981 */ /* 0x000f22000c1e1d00 */
[----:B------:R-:W-:-:S03]  /*7fa0*/  SHF.L.U32 R67, R44, 0x10, RZ ;  /* 0x000000102c437819 */ /* 0x000fc600000006ff */
[----:B------:R-:W0:Y:S01]  /*7fb0*/  SHFL.BFLY PT, R33, R32, 0x10, 0x1f ;  /* 0x0e001f0020217f89 */ /* 0x000e2200000e0000 */
[----:B------:R-:W-:Y:S01]  /*7fc0*/  SHF.L.U32 R77, R77, 0x10, RZ ;  /* 0x000000104d4d7819 */ /* 0x000fe200000006ff */
[----:B------:R-:W-:Y:S01]  /*7fd0*/  FFMA.FTZ R108, R30, R67, R79 ;  /* 0x000000431e6c7223 */ /* 0x000fe2000001004f */
[----:B------:R-:W-:Y:S01]  /*7fe0*/  SHF.L.U32 R45, R45, 0x10, RZ ;  /* 0x000000102d2d7819 */ /* 0x000fe200000006ff */
[----:B------:R-:W4:Y:S02]  /*7ff0*/  LDG.E.128 R64, desc[UR6][R100.64+0x26000] ;  /* 0x0260000664407981 */ /* 0x000f24000c1e1d00 */
[----:B------:R-:W-:Y:S01]  /*8000*/  FFMA.FTZ R102, R83, R77, R102 ;  /* 0x0000004d53667223 */ /* 0x000fe20000010066 */
[----:B------:R-:W-:Y:S01]  /*8010*/  FFMA.FTZ R77, R31, R106, R108 ;  /* 0x0000006a1f4d7223 */ /* 0x000fe2000001006c */
[----:B------:R-:W-:-:S03]  /*8020*/  SHF.L.U32 R44, R46, 0x10, RZ ;  /* 0x000000102e2c7819 */ /* 0x000fc600000006ff */
[--C-:B------:R-:W-:Y:S01]  /*8030*/  FFMA.FTZ R106, R80, R45, R77.reuse ;  /* 0x0000002d506a7223 */ /* 0x100fe2000001004d */
[----:B------:R-:W-:Y:S02]  /*8040*/  PRMT R77, R8, 0x7632, R77 ;  /* 0x00007632084d7816 */ /* 0x000fe4000000004d */
[----:B------:R-:W-:Y:S02]  /*8050*/  PRMT R46, R46, 0x7632, R46 ;  /* 0x000076322e2e7816 */ /* 0x000fe4000000002e */
[----:B------:R-:W-:Y:S01]  /*8060*/  SHF.L.U32 R8, R8, 0x10, RZ ;  /* 0x0000001008087819 */ /* 0x000fe200000006ff */
[----:B------:R-:W-:Y:S01]  /*8070*/  FFMA.FTZ R104, R81, R44, R104 ;  /* 0x0000002c51687223 */ /* 0x000fe20000010068 */
[----:B------:R-:W-:Y:S01]  /*8080*/  SHF.L.U32 R77, R77, 0x10, RZ ;  /* 0x000000104d4d7819 */ /* 0x000fe200000006ff */
[----:B------:R-:W-:Y:S02]  /*8090*/  IMAD.U32 R46, R46, 0x10000, RZ ;  /* 0x000100002e2e7824 */ /* 0x000fe400078e00ff */
[----:B------:R-:W-:Y:S01]  /*80a0*/  FFMA.FTZ R79, R29, R8, R28 ;  /* 0x000000081d4f7223 */ /* 0x000fe2000001001c */
[----:B0-----:R-:W-:Y:S01]  /*80b0*/  FADD.FTZ R8, R32, R33 ;  /* 0x0000002120087221 */ /* 0x001fe20000010000 */
[----:B------:R-:W-:-:S02]  /*80c0*/  FFMA.FTZ R46, R83, R46, R104 ;  /* 0x0000002e532e7223 */ /* 0x000fc40000010068 */
[----:B------:R-:W-:Y:S01]  /*80d0*/  FFMA.FTZ R104, R30, R77, R79 ;  /* 0x0000004d1e687223 */ /* 0x000fe2000001004f */
[----:B------:R-:W-:Y:S01]  /*80e0*/  FFMA.FTZ R105, R89, R78, R102 ;  /* 0x0000004e59697223 */ /* 0x000fe20000010066 */
[----:B------:R-:W0:Y:S01]  /*80f0*/  SHFL.BFLY PT, R77, R8, 0x8, 0x1f ;  /* 0x0d001f00084d7f89 */ /* 0x000e2200000e0000 */
[C---:B------:R-:W-:Y:S02]  /*8100*/  PRMT R45, R34.reuse, 0x7632, R45 ;  /* 0x00007632222d7816 */ /* 0x040fe4000000002d */
[----:B------:R-:W-:Y:S02]  /*8110*/  SHF.L.U32 R78, R34, 0x10, RZ ;  /* 0x00000010224e7819 */ /* 0x000fe400000006ff */
[----:B------:R-:W-:Y:S02]  /*8120*/  SHF.L.U32 R44, R47, 0x10, RZ ;  /* 0x000000102f2c7819 */ /* 0x000fe400000006ff */
[----:B------:R-:W-:Y:S01]  /*8130*/  SHF.L.U32 R102, R45, 0x10, RZ ;  /* 0x000000102d667819 */ /* 0x000fe200000006ff */
[----:B------:R-:W-:Y:S01]  /*8140*/  FFMA.FTZ R106, R81, R78, R106 ;  /* 0x0000004e516a7223 */ /* 0x000fe2000001006a */
[----:B------:R-:W-:-:S02]  /*8150*/  PRMT R28, R9, 0x7632, R28 ;  /* 0x00007632091c7816 */ /* 0x000fc4000000001c */
[----:B------:R-:W-:Y:S01]  /*8160*/  SHF.L.U32 R32, R9, 0x10, RZ ;  /* 0x0000001009207819 */ /* 0x000fe200000006ff */
[----:B------:R-:W-:Y:S01]  /*8170*/  FFMA.FTZ R78, R89, R44, R46 ;  /* 0x0000002c594e7223 */ /* 0x000fe2000001002e */
[----:B------:R-:W-:Y:S02]  /*8180*/  PRMT R34, R47, 0x7632, R34 ;  /* 0x000076322f227816 */ /* 0x000fe40000000022 */
[----:B------:R-:W-:Y:S01]  /*8190*/  SHF.L.U32 R76, R76, 0x10, RZ ;  /* 0x000000104c4c7819 */ /* 0x000fe200000006ff */
[----:B------:R-:W4:Y:S01]  /*81a0*/  LDG.E.128 R44, desc[UR6][R100.64+0x29800] ;  /* 0x02980006642c7981 */ /* 0x000f22000c1e1d00 */
[----:B------:R-:W-:Y:S01]  /*81b0*/  SHF.L.U32 R9, R28, 0x10, RZ ;  /* 0x000000101c097819 */ /* 0x000fe200000006ff */
[----:B------:R-:W-:Y:S01]  /*81c0*/  FFMA.FTZ R106, R83, R102, R106 ;  /* 0x00000066536a7223 */ /* 0x000fe2000001006a */
[----:B------:R-:W-:Y:S01]  /*81d0*/  FFMA.FTZ R33, R31, R32, R104 ;  /* 0x000000201f217223 */ /* 0x000fe20000010068 */
[C---:B------:R-:W-:Y:S01]  /*81e0*/  IMAD.U32 R102, R35.reuse, 0x10000, RZ ;  /* 0x0001000023667824 */ /* 0x040fe200078e00ff */
[----:B------:R-:W-:Y:S01]  /*81f0*/  PRMT R35, R35, 0x7632, R35 ;  /* 0x0000763223237816 */ /* 0x000fe20000000023 */
[----:B------:R-:W-:Y:S01]  /*8200*/  FFMA.FTZ R105, R72, R76, R105 ;  /* 0x0000004c48697223 */ /* 0x000fe20000010069 */
[----:B------:R-:W-:Y:S01]  /*8210*/  SHF.L.U32 R28, R10, 0x10, RZ ;  /* 0x000000100a1c7819 */ /* 0x000fe200000006ff */
[----:B------:R-:W-:Y:S01]  /*8220*/  FFMA.FTZ R76, R80, R9, R33 ;  /* 0x00000009504c7223 */ /* 0x000fe20000010021 */
[----:B------:R-:W-:Y:S01]  /*8230*/  PRMT R10, R10, 0x7632, R10 ;  /* 0x000076320a0a7816 */ /* 0x000fe2000000000a */
[----:B------:R-:W-:Y:S01]  /*8240*/  IMAD.U32 R35, R35, 0x10000, RZ ;  /* 0x0001000023237824 */ /* 0x000fe200078e00ff */
[----:B------:R-:W-:Y:S01]  /*8250*/  PRMT R9, R24, 0x7632, R9 ;  /* 0x0000763218097816 */ /* 0x000fe20000000009 */
[----:B------:R-:W-:Y:S01]  /*8260*/  FFMA.FTZ R102, R89, R102, R106 ;  /* 0x0000006659667223 */ /* 0x000fe2000001006a */
[----:B------:R-:W-:Y:S01]  /*8270*/  SHF.L.U32 R10, R10, 0x10, RZ ;  /* 0x000000100a0a7819 */ /* 0x000fe200000006ff */
[----:B------:R-:W-:Y:S01]  /*8280*/  FFMA.FTZ R76, R81, R28, R76 ;  /* 0x0000001c514c7223 */ /* 0x000fe2000001004c */
[----:B------:R-:W-:-:S02]  /*8290*/  SHF.L.U32 R24, R24, 0x10, RZ ;  /* 0x0000001018187819 */ /* 0x000fc400000006ff */
[----:B------:R-:W-:Y:S01]  /*82a0*/  SHF.L.U32 R103, R34, 0x10, RZ ;  /* 0x0000001022677819 */ /* 0x000fe200000006ff */
[----:B------:R-:W-:Y:S01]  /*82b0*/  FFMA.FTZ R99, R72, R35, R102 ;  /* 0x0000002348637223 */ /* 0x000fe20000010066 */
[----:B------:R-:W-:Y:S01]  /*82c0*/  SHF.L.U32 R28, R11, 0x10, RZ ;  /* 0x000000100b1c7819 */ /* 0x000fe200000006ff */
[----:B------:R-:W-:Y:S01]  /*82d0*/  FFMA.FTZ R76, R83, R10, R76 ;  /* 0x0000000a534c7223 */ /* 0x000fe2000001004c */
[----:B------:R-:W4:Y:S01]  /*82e0*/  LDG.E.128 R32, desc[UR6][R100.64+0x2d000] ;  /* 0x02d0000664207981 */ /* 0x000f22000c1e1d00 */
[----:B------:R-:W-:Y:S02]  /*82f0*/  IMAD.U32 R9, R9, 0x10000, RZ ;  /* 0x0001000009097824 */ /* 0x000fe400078e00ff */
[----:B------:R-:W-:Y:S01]  /*8300*/  FFMA.FTZ R79, R29, R24, R92 ;  /* 0x000000181d4f7223 */ /* 0x000fe2000001005c */
[----:B0-----:R-:W-:Y:S01]  /*8310*/  FADD.FTZ R77, R8, R77 ;  /* 0x0000004d084d7221 */ /* 0x001fe20000010000 */
[--C-:B------:R-:W-:Y:S01]  /*8320*/  FFMA.FTZ R103, R72, R103, R78.reuse ;  /* 0x0000006748677223 */ /* 0x100fe2000001004e */
[C---:B------:R-:W-:Y:S01]  /*8330*/  PRMT R78, R25.reuse, 0x7632, R78 ;  /* 0x00007632194e7816 */ /* 0x040fe2000000004e */
[----:B------:R-:W-:Y:S01]  /*8340*/  FFMA.FTZ R102, R30, R9, R79 ;  /* 0x000000091e667223 */ /* 0x000fe2000001004f */
[----:B------:R-:W-:Y:S01]  /*8350*/  SHF.L.U32 R92, R25, 0x10, RZ ;  /* 0x00000010195c7819 */ /* 0x000fe200000006ff */
[----:B------:R-:W-:Y:S01]  /*8360*/  FFMA.FTZ R25, R89, R28, R76 ;  /* 0x0000001c59197223 */ /* 0x000fe2000001004c */
[----:B------:R-:W-:Y:S01]  /*8370*/  PRMT R24, R11, 0x7632, R24 ;  /* 0x000076320b187816 */ /* 0x000fe20000000018 */
[----:B------:R-:W0:Y:S01]  /*8380*/  SHFL.BFLY PT, R76, R77, 0x4, 0x1f ;  /* 0x0c801f004d4c7f89 */ /* 0x000e2200000e0000 */
[----:B------:R-:W-:Y:S01]  /*8390*/  SHF.L.U32 R79, R78, 0x10, RZ ;  /* 0x000000104e4f7819 */ /* 0x000fe200000006ff */
[----:B------:R-:W-:Y:S01]  /*83a0*/  FFMA.FTZ R109, R31, R92, R102 ;  /* 0x0000005c1f6d7223 */ /* 0x000fe20000010066 */
[C---:B------:R-:W-:Y:S01]  /*83b0*/  PRMT R28, R12.reuse, 0x7632, R28 ;  /* 0x000076320c1c7816 */ /* 0x040fe2000000001c */
[----:B------:R-:W4:Y:S01]  /*83c0*/  LDG.E.128 R8, desc[UR6][R100.64+0x30800] ;  /* 0x0308000664087981 */ /* 0x000f22000c1e1d00 */
[----:B------:R-:W-:Y:S01]  /*83d0*/  SHF.L.U32 R111, R12, 0x10, RZ ;  /* 0x000000100c6f7819 */ /* 0x000fe200000006ff */
[----:B------:R-:W-:Y:S01]  /*83e0*/  IMAD.U32 R107, R24, 0x10000, RZ ;  /* 0x00010000186b7824 */ /* 0x000fe200078e00ff */
[----:B------:R-:W-:Y:S01]  /*83f0*/  SHF.L.U32 R12, R26, 0x10, RZ ;  /* 0x000000101a0c7819 */ /* 0x000fe200000006ff */
[----:B------:R-:W-:Y:S01]  /*8400*/  FFMA.FTZ R24, R80, R79, R109 ;  /* 0x0000004f50187223 */ /* 0x000fe2000001006d */
[----:B------:R-:W-:Y:S01]  /*8410*/  PRMT R26, R26, 0x7632, R26 ;  /* 0x000076321a1a7816 */ /* 0x000fe2000000001a */
[----:B------:R-:W-:Y:S01]  /*8420*/  FFMA.FTZ R74, R94, R111, R74 ;  /* 0x0000006f5e4a7223 */ /* 0x000fe2000001004a */
[----:B------:R-:W-:Y:S01]  /*8430*/  SHF.L.U32 R28, R28, 0x10, RZ ;  /* 0x000000101c1c7819 */ /* 0x000fe200000006ff */
[--C-:B------:R-:W-:Y:S01]  /*8440*/  FFMA.FTZ R107, R72, R107, R25.reuse ;  /* 0x0000006b486b7223 */ /* 0x100fe20000010019 */
[----:B------:R-:W-:Y:S01]  /*8450*/  SHF.L.U32 R26, R26, 0x10, RZ ;  /* 0x000000101a1a7819 */ /* 0x000fe200000006ff */
[----:B------:R-:W-:Y:S01]  /*8460*/  FFMA.FTZ R12, R81, R12, R24 ;  /* 0x0000000c510c7223 */ /* 0x000fe20000010018 */
[----:B------:R-:W-:Y:S01]  /*8470*/  PRMT R25, R13, 0x7632, R25 ;  /* 0x000076320d197816 */ /* 0x000fe20000000019 */
[----:B------:R-:W-:Y:S01]  /*8480*/  FFMA.FTZ R109, R87, R28, R74 ;  /* 0x0000001c576d7223 */ /* 0x000fe2000001004a */
[----:B------:R-:W-:Y:S01]  /*8490*/  SHF.L.U32 R79, R13, 0x10, RZ ;  /* 0x000000100d4f7819 */ /* 0x000fe200000006ff */
[----:B------:R-:W-:Y:S01]  /*84a0*/  FFMA.FTZ R74, R83, R26, R12 ;  /* 0x0000001a534a7223 */ /* 0x000fe2000001000c */
[----:B------:R-:W-:Y:S01]  /*84b0*/  IMAD.U32 R24, R4, 0x10000, RZ ;  /* 0x0001000004187824 */ /* 0x000fe200078e00ff */
[----:B------:R-:W-:-:S02]  /*84c0*/  SHF.L.U32 R26, R25, 0x10, RZ ;  /* 0x00000010191a7819 */ /* 0x000fc400000006ff */
[----:B------:R-:W-:Y:S01]  /*84d0*/  FFMA.FTZ R78, R88, R79, R109 ;  /* 0x0000004f584e7223 */ /* 0x000fe2000001006d */
[----:B------:R-:W-:Y:S01]  /*84e0*/  PRMT R13, R27, 0x7632, R13 ;  /* 0x000076321b0d7816 */ /* 0x000fe2000000000d */
[----:B------:R-:W-:Y:S01]  /*84f0*/  FFMA.FTZ R113, R29, R24, R90 ;  /* 0x000000181d717223 */ /* 0x000fe2000001005a */
[----:B------:R-:W-:Y:S01]  /*8500*/  SHF.L.U32 R28, R27, 0x10, RZ ;  /* 0x000000101b1c7819 */ /* 0x000fe200000006ff */
[----:B------:R-:W-:Y:S02]  /*8510*/  FFMA.FTZ R78, R91, R26, R78 ;  /* 0x0000001a5b4e7223 */ /* 0x000fe4000001004e */
[----:B------:R-:W4:Y:S01]  /*8520*/  LDG.E.128 R24, desc[UR6][R100.64+0x34000] ;  /* 0x0340000664187981 */ /* 0x000f22000c1e1d00 */
[----:B0-----:R-:W-:Y:S01]  /*8530*/  FADD.FTZ R12, R77, R76 ;  /* 0x0000004c4d0c7221 */ /* 0x001fe20000010000 */
[----:B------:R-:W-:-:S05]  /*8540*/  SHF.L.U32 R76, R14, 0x10, RZ ;  /* 0x000000100e4c7819 */ /* 0x000fca00000006ff */
[----:B------:R-:W-:Y:S02]  /*8550*/  FFMA.FTZ R102, R93, R76, R78 ;  /* 0x0000004c5d667223 */ /* 0x000fe4000001004e */
[----:B------:R0:W4:Y:S01]  /*8560*/  LDG.E.128 R76, desc[UR6][R100.64+0x37800] ;  /* 0x03780006644c7981 */ /* 0x000122000c1e1d00 */
[----:B------:R-:W-:Y:S02]  /*8570*/  PRMT R14, R14, 0x7632, R14 ;  /* 0x000076320e0e7816 */ /* 0x000fe4000000000e */
[----:B------:R-:W-:-:S03]  /*8580*/  SHF.L.U32 R92, R15, 0x10, RZ ;  /* 0x000000100f5c7819 */ /* 0x000fc600000006ff */
[----:B------:R-:W-:Y:S01]  /*8590*/  IMAD.U32 R90, R14, 0x10000, RZ ;  /* 0x000100000e5a7824 */ /* 0x000fe200078e00ff */
[----:B------:R-:W-:Y:S01]  /*85a0*/  PRMT R4, R4, 0x7632, R4 ;  /* 0x0000763204047816 */ /* 0x000fe20000000004 */
[----:B------:R-:W1:Y:S01]  /*85b0*/  SHFL.BFLY PT, R109, R12, 0x2, 0x1f ;  /* 0x0c401f000c6d7f89 */ /* 0x000e6200000e0000 */
[----:B------:R-:W-:Y:S01]  /*85c0*/  PRMT R15, R15, 0x7632, R15 ;  /* 0x000076320f0f7816 */ /* 0x000fe2000000000f */
[----:B------:R-:W-:Y:S01]  /*85d0*/  FFMA.FTZ R90, R97, R90, R102 ;  /* 0x0000005a615a7223 */ /* 0x000fe20000010066 */
[----:B------:R-:W-:-:S03]  /*85e0*/  SHF.L.U32 R111, R4, 0x10, RZ ;  /* 0x00000010046f7819 */ /* 0x000fc600000006ff */
[----:B------:R-:W-:Y:S01]  /*85f0*/  FFMA.FTZ R115, R95, R92, R90 ;  /* 0x0000005c5f737223 */ /* 0x000fe2000001005a */
[----:B0-----:R-:W-:Y:S01]  /*8600*/  IMAD.U32 R101, R15, 0x10000, RZ ;  /* 0x000100000f657824 */ /* 0x001fe200078e00ff */
[----:B------:R-:W-:Y:S01]  /*8610*/  SHF.L.U32 R4, R5, 0x10, RZ ;  /* 0x0000001005047819 */ /* 0x000fe200000006ff */
[----:B------:R-:W-:Y:S02]  /*8620*/  FFMA.FTZ R14, R30, R111, R113 ;  /* 0x0000006f1e0e7223 */ /* 0x000fe40000010071 */
[----:B------:R-:W-:Y:S01]  /*8630*/  FFMA.FTZ R101, R98, R101, R115 ;  /* 0x0000006562657223 */ /* 0x000fe20000010073 */
[----:B------:R-:W-:Y:S01]  /*8640*/  FFMA.FTZ R111, R89, R28, R74 ;  /* 0x0000001c596f7223 */ /* 0x000fe2000001004a */
[----:B------:R-:W-:Y:S01]  /*8650*/  FFMA.FTZ R113, R31, R4, R14 ;  /* 0x000000041f717223 */ /* 0x000fe2000001000e */
[----:B------:R-:W-:Y:S02]  /*8660*/  PRMT R4, R5, 0x7632, R4 ;  /* 0x0000763205047816 */ /* 0x000fe40000000004 */
[----:B------:R-:W0:Y:S01]  /*8670*/  SHFL.BFLY PT, R28, R101, 0x10, 0x1f ;  /* 0x0e001f00651c7f89 */ /* 0x000e2200000e0000 */
[----:B------:R-:W-:-:S02]  /*8680*/  PRMT R14, R20, 0x7632, R14 ;  /* 0x00007632140e7816 */ /* 0x000fc4000000000e */
[----:B------:R-:W-:Y:S02]  /*8690*/  SHF.L.U32 R20, R20, 0x10, RZ ;  /* 0x0000001014147819 */ /* 0x000fe400000006ff */
[----:B------:R-:W-:Y:S02]  /*86a0*/  SHF.L.U32 R5, R13, 0x10, RZ ;  /* 0x000000100d057819 */ /* 0x000fe400000006ff */
[----:B------:R-:W-:Y:S01]  /*86b0*/  SHF.L.U32 R13, R4, 0x10, RZ ;  /* 0x00000010040d7819 */ /* 0x000fe200000006ff */
[----:B------:R-:W-:Y:S01]  /*86c0*/  FFMA.FTZ R29, R29, R20, R96 ;  /* 0x000000141d1d7223 */ /* 0x000fe20000010060 */
[----:B------:R-:W-:Y:S02]  /*86d0*/  SHF.L.U32 R15, R14, 0x10, RZ ;  /* 0x000000100e0f7819 */ /* 0x000fe400000006ff */
[----:B------:R-:W-:Y:S01]  /*86e0*/  SHF.L.U32 R4, R6, 0x10, RZ ;  /* 0x0000001006047819 */ /* 0x000fe200000006ff */
[----:B------:R-:W-:Y:S01]  /*86f0*/  FFMA.FTZ R14, R80, R13, R113 ;  /* 0x0000000d500e7223 */ /* 0x000fe20000010071 */
[----:B------:R-:W-:Y:S01]  /*8700*/  PRMT R6, R6, 0x7632, R6 ;  /* 0x0000763206067816 */ /* 0x000fe20000000006 */
[----:B-1----:R-:W-:Y:S01]  /*8710*/  FADD.FTZ R109, R12, R109 ;  /* 0x0000006d0c6d7221 */ /* 0x002fe20000010000 */
[C---:B------:R-:W-:Y:S01]  /*8720*/  SHF.L.U32 R20, R21.reuse, 0x10, RZ ;  /* 0x0000001015147819 */ /* 0x040fe200000006ff */
[----:B------:R-:W-:Y:S01]  /*8730*/  FFMA.FTZ R30, R30, R15, R29 ;  /* 0x0000000f1e1e7223 */ /* 0x000fe2000001001d */
[----:B------:R-:W-:Y:S01]  /*8740*/  PRMT R21, R21, 0x7632, R21 ;  /* 0x0000763215157816 */ /* 0x000fe20000000015 */
[----:B------:R-:W-:Y:S01]  /*8750*/  FFMA.FTZ R4, R81, R4, R14 ;  /* 0x0000000451047223 */ /* 0x000fe2000001000e */
[----:B------:R-:W-:Y:S01]  /*8760*/  SHF.L.U32 R6, R6, 0x10, RZ ;  /* 0x0000001006067819 */ /* 0x000fe200000006ff */
[----:B------:R-:W1:Y:S01]  /*8770*/  SHFL.BFLY PT, R14, R109, 0x1, 0x1f ;  /* 0x0c201f006d0e7f89 */ /* 0x000e6200000e0000 */
[----:B------:R-:W-:Y:S01]  /*8780*/  FFMA.FTZ R31, R31, R20, R30 ;  /* 0x000000141f1f7223 */ /* 0x000fe2000001001e */
[----:B------:R-:W-:Y:S01]  /*8790*/  IMAD.U32 R21, R21, 0x10000, RZ ;  /* 0x0001000015157824 */ /* 0x000fe200078e00ff */
[----:B------:R-:W-:Y:S01]  /*87a0*/  PRMT R12, R22, 0x7632, R12 ;  /* 0x00007632160c7816 */ /* 0x000fe2000000000c */
[----:B------:R-:W-:Y:S01]  /*87b0*/  FFMA.FTZ R6, R83, R6, R4 ;  /* 0x0000000653067223 */ /* 0x000fe20000010004 */
[----:B------:R-:W-:Y:S01]  /*87c0*/  SHF.L.U32 R4, R7, 0x10, RZ ;  /* 0x0000001007047819 */ /* 0x000fe200000006ff */
[----:B------:R-:W-:Y:S01]  /*87d0*/  FFMA.FTZ R80, R80, R21, R31 ;  /* 0x0000001550507223 */ /* 0x000fe2000001001f */
[----:B------:R-:W-:Y:S01]  /*87e0*/  SHF.L.U32 R22, R22, 0x10, RZ ;  /* 0x0000001016167819 */ /* 0x000fe200000006ff */
[----:B0-----:R-:W-:Y:S01]  /*87f0*/  FADD.FTZ R28, R101, R28 ;  /* 0x0000001c651c7221 */ /* 0x001fe20000010000 */
[----:B------:R-:W-:Y:S01]  /*8800*/  SHF.L.U32 R12, R12, 0x10, RZ ;  /* 0x000000100c0c7819 */ /* 0x000fe200000006ff */
[----:B------:R-:W-:Y:S01]  /*8810*/  FFMA.FTZ R13, R89, R4, R6 ;  /* 0x00000004590d7223 */ /* 0x000fe20000010006 */
[C---:B--2---:R-:W-:Y:S01]  /*8820*/  SHF.L.U32 R6, R36.reuse, 0x10, RZ ;  /* 0x0000001024067819 */ /* 0x044fe200000006ff */
[----:B------:R-:W-:Y:S01]  /*8830*/  FFMA.FTZ R22, R81, R22, R80 ;  /* 0x0000001651167223 */ /* 0x000fe20000010050 */
[----:B------:R-:W-:-:S02]  /*8840*/  PRMT R36, R36, 0x7632, R36 ;  /* 0x0000763224247816 */ /* 0x000fc40000000024 */
[----:B------:R-:W-:Y:S01]  /*8850*/  LOP3.LUT P0, RZ, R2, 0x1f, RZ, 0xc0, !PT ;  /* 0x0000001f02ff7812 */ /* 0x000fe2000780c0ff */
[----:B------:R-:W-:Y:S01]  /*8860*/  FFMA.FTZ R12, R83, R12, R22 ;  /* 0x0000000c530c7223 */ /* 0x000fe20000010016 */
[----:B------:R-:W-:Y:S01]  /*8870*/  IMAD.U32 R4, R23, 0x10000, RZ ;  /* 0x0001000017047824 */ /* 0x000fe200078e00ff */
[----:B------:R-:W-:Y:S01]  /*8880*/  SHF.R.S32.HI R15, RZ, 0x1f, R2 ;  /* 0x0000001fff0f7819 */ /* 0x000fe20000011402 */
[----:B------:R-:W0:Y:S01]  /*8890*/  SHFL.BFLY PT, R21, R28, 0x8, 0x1f ;  /* 0x0d001f001c157f89 */ /* 0x000e2200000e0000 */
[----:B------:R-:W-:Y:S01]  /*88a0*/  SHF.L.U32 R36, R36, 0x10, RZ ;  /* 0x0000001024247819 */ /* 0x000fe200000006ff */
[----:B------:R-:W-:Y:S01]  /*88b0*/  FFMA.FTZ R6, R94, R6, R73 ;  /* 0x000000065e067223 */ /* 0x000fe20000010049 */
[----:B------:R-:W-:Y:S01]  /*88c0*/  PRMT R7, R7, 0x7632, R7 ;  /* 0x0000763207077816 */ /* 0x000fe20000000007 */
[----:B------:R-:W-:Y:S01]  /*88d0*/  FFMA.FTZ R12, R89, R4, R12 ;  /* 0x00000004590c7223 */ /* 0x000fe2000001000c */
[----:B------:R-:W-:Y:S02]  /*88e0*/  PRMT R23, R23, 0x7632, R23 ;  /* 0x0000763217177816 */ /* 0x000fe40000000017 */
[----:B------:R-:W-:Y:S01]  /*88f0*/  LEA.HI R4, R15, R2, RZ, 0x5 ;  /* 0x000000020f047211 */ /* 0x000fe200078f28ff */
[----:B------:R-:W-:Y:S01]  /*8900*/  FFMA.FTZ R15, R87, R36, R6 ;  /* 0x00000024570f7223 */ /* 0x000fe20000010006 */
[----:B------:R-:W-:-:S02]  /*8910*/  SHF.L.U32 R7, R7, 0x10, RZ ;  /* 0x0000001007077819 */ /* 0x000fc400000006ff */
[C---:B------:R-:W-:Y:S01]  /*8920*/  PRMT R6, R37.reuse, 0x7632, R6 ;  /* 0x0000763225067816 */ /* 0x040fe20000000006 */
[----:B------:R-:W-:Y:S01]  /*8930*/  IMAD.U32 R37, R37, 0x10000, RZ ;  /* 0x0001000025257824 */ /* 0x000fe200078e00ff */
[----:B------:R-:W-:Y:S01]  /*8940*/  SHF.L.U32 R23, R23, 0x10, RZ ;  /* 0x0000001017177819 */ /* 0x000fe200000006ff */
[----:B-1----:R-:W-:Y:S01]  /*8950*/  @!P0 FADD.FTZ R109, R109, R14 ;  /* 0x0000000e6d6d8221 */ /* 0x002fe20000010000 */
[----:B------:R-:W-:Y:S01]  /*8960*/  SHF.L.U32 R6, R6, 0x10, RZ ;  /* 0x0000001006067819 */ /* 0x000fe200000006ff */
[----:B------:R-:W-:Y:S01]  /*8970*/  FFMA.FTZ R7, R72, R7, R13 ;  /* 0x0000000748077223 */ /* 0x000fe2000001000d */
[----:B------:R-:W-:Y:S01]  /*8980*/  FFMA.FTZ R14, R88, R37, R15 ;  /* 0x00000025580e7223 */ /* 0x000fe2000001000f */
[--C-:B------:R-:W-:Y:S01]  /*8990*/  FFMA.FTZ R13, R72, R23, R12.reuse ;  /* 0x00000017480d7223 */ /* 0x100fe2000001000c */
[C---:B------:R-:W-:Y:S02]  /*89a0*/  PRMT R12, R38.reuse, 0x7632, R12 ;  /* 0x00007632260c7816 */ /* 0x040fe4000000000c */
[----:B------:R-:W-:Y:S01]  /*89b0*/  SHF.L.U32 R38, R38, 0x10, RZ ;  /* 0x0000001026267819 */ /* 0x000fe200000006ff */
[--C-:B------:R-:W-:Y:S01]  /*89c0*/  FFMA.FTZ R6, R91, R6, R14.reuse ;  /* 0x000000065b067223 */ /* 0x100fe2000001000e */
[----:B---3--:R-:W-:-:S02]  /*89d0*/  PRMT R14, R16, 0x7632, R14 ;  /* 0x00007632100e7816 */ /* 0x008fc4000000000e */
[----:B------:R-:W-:Y:S01]  /*89e0*/  SHF.L.U32 R16, R16, 0x10, RZ ;  /* 0x0000001010107819 */ /* 0x000fe200000006ff */
[----:B------:R-:W-:Y:S01]  /*89f0*/  FFMA.FTZ R38, R93, R38, R6 ;  /* 0x000000265d267223 */ /* 0x000fe20000010006 */
[----:B------:R-:W-:Y:S01]  /*8a00*/  SHF.L.U32 R12, R12, 0x10, RZ ;  /* 0x000000100c0c7819 */ /* 0x000fe200000006ff */
[----:B------:R-:W-:Y:S02]  /*8a10*/  IMAD.U32 R14, R14, 0x10000, RZ ;  /* 0x000100000e0e7824 */ /* 0x000fe400078e00ff */
[----:B------:R-:W-:Y:S01]  /*8a20*/  FFMA.FTZ R16, R94, R16, R75 ;  /* 0x000000105e107223 */ /* 0x000fe2000001004b */
[----:B0-----:R-:W-:Y:S01]  /*8a30*/  FADD.FTZ R6, R28, R21 ;  /* 0x000000151c067221 */ /* 0x001fe20000010000 */
[----:B------:R-:W-:Y:S01]  /*8a40*/  FFMA.FTZ R38, R97, R12, R38 ;  /* 0x0000000c61267223 */ /* 0x000fe20000010026 */
[----:B------:R-:W-:Y:S01]  /*8a50*/  SHF.L.U32 R12, R39, 0x10, RZ ;  /* 0x00000010270c7819 */ /* 0x000fe200000006ff */
[----:B------:R-:W-:Y:S01]  /*8a60*/  FFMA.FTZ R23, R87, R14, R16 ;  /* 0x0000000e57177223 */ /* 0x000fe20000010010 */
[----:B------:R-:W-:-:S02]  /*8a70*/  SHF.L.U32 R21, R17, 0x10, RZ ;  /* 0x0000001011157819 */ /* 0x000fc400000006ff */
[----:B------:R-:W-:Y:S01]  /*8a80*/  PRMT R17, R17, 0x7632, R17 ;  /* 0x0000763211117816 */ /* 0x000fe20000000011 */
[----:B------:R-:W-:Y:S01]  /*8a90*/  FFMA.FTZ R15, R95, R12, R38 ;  /* 0x0000000c5f0f7223 */ /* 0x000fe20000010026 */
[----:B------:R-:W-:Y:S01]  /*8aa0*/  PRMT R39, R39, 0x7632, R39 ;  /* 0x0000763227277816 */ /* 0x000fe20000000027 */
[----:B------:R-:W-:Y:S01]  /*8ab0*/  FFMA.FTZ R16, R88, R21, R23 ;  /* 0x0000001558107223 */ /* 0x000fe20000010017 */
[----:B------:R-:W-:Y:S02]  /*8ac0*/  SHF.L.U32 R12, R17, 0x10, RZ ;  /* 0x00000010110c7819 */ /* 0x000fe400000006ff */
[C---:B------:R-:W-:Y:S02]  /*8ad0*/  PRMT R17, R52.reuse, 0x7632, R17 ;  /* 0x0000763234117816 */ /* 0x040fe40000000011 */
[----:B------:R-:W-:Y:S01]  /*8ae0*/  SHF.L.U32 R21, R52, 0x10, RZ ;  /* 0x0000001034157819 */ /* 0x000fe200000006ff */
[----:B------:R-:W-:Y:S01]  /*8af0*/  IMAD.U32 R39, R39, 0x10000, RZ ;  /* 0x0001000027277824 */ /* 0x000fe200078e00ff */
[----:B------:R-:W-:Y:S01]  /*8b00*/  SHF.L.U32 R14, R18, 0x10, RZ ;  /* 0x00000010120e7819 */ /* 0x000fe200000006ff */
[----:B------:R-:W-:Y:S01]  /*8b10*/  FFMA.FTZ R16, R91, R12, R16 ;  /* 0x0000000c5b107223 */ /* 0x000fe20000010010 */
[----:B------:R-:W-:Y:S01]  /*8b20*/  SHF.L.U32 R22, R17, 0x10, RZ ;  /* 0x0000001011167819 */ /* 0x000fe200000006ff */
[----:B------:R-:W-:Y:S01]  /*8b30*/  FFMA.FTZ R84, R94, R21, R84 ;  /* 0x000000155e547223 */ /* 0x000fe20000010054 */
[----:B------:R-:W-:Y:S01]  /*8b40*/  PRMT R18, R18, 0x7632, R18 ;  /* 0x0000763212127816 */ /* 0x000fe20000000012 */
[--C-:B------:R-:W-:Y:S01]  /*8b50*/  FFMA.FTZ R12, R98, R39, R15.reuse ;  /* 0x00000027620c7223 */ /* 0x100fe2000001000f */
[----:B------:R-:W-:Y:S01]  /*8b60*/  PRMT R15, R53, 0x7632, R15 ;  /* 0x00007632350f7816 */ /* 0x000fe2000000000f */
[----:B------:R-:W-:Y:S01]  /*8b70*/  FFMA.FTZ R17, R87, R22, R84 ;  /* 0x0000001657117223 */ /* 0x000fe20000010054 */
[----:B------:R-:W-:Y:S01]  /*8b80*/  SHF.L.U32 R53, R53, 0x10, RZ ;  /* 0x0000001035357819 */ /* 0x000fe200000006ff */
[----:B------:R-:W-:Y:S01]  /*8b90*/  FFMA.FTZ R20, R93, R14, R16 ;  /* 0x0000000e5d147223 */ /* 0x000fe20000010010 */
[----:B------:R-:W-:-:S02]  /*8ba0*/  SHF.L.U32 R18, R18, 0x10, RZ ;  /* 0x0000001012127819 */ /* 0x000fc400000006ff */
[----:B------:R-:W-:Y:S01]  /*8bb0*/  SHF.L.U32 R22, R15, 0x10, RZ ;  /* 0x000000100f167819 */ /* 0x000fe200000006ff */
[----:B------:R-:W-:Y:S01]  /*8bc0*/  FFMA.FTZ R28, R88, R53, R17 ;  /* 0x00000035581c7223 */ /* 0x000fe20000010011 */
[C---:B------:R-:W-:Y:S01]  /*8bd0*/  PRMT R15, R40.reuse, 0x7632, R15 ;  /* 0x00007632280f7816 */ /* 0x040fe2000000000f */
[----:B------:R-:W-:Y:S01]  /*8be0*/  FFMA.FTZ R18, R97, R18, R20 ;  /* 0x0000001261127223 */ /* 0x000fe20000010014 */
[----:B------:R-:W-:Y:S01]  /*8bf0*/  SHF.L.U32 R17, R40, 0x10, RZ ;  /* 0x0000001028117819 */ /* 0x000fe200000006ff */
[----:B------:R-:W-:Y:S01]  /*8c00*/  IMAD.U32 R16, R19, 0x10000, RZ ;  /* 0x0001000013107824 */ /* 0x000fe200078e00ff */
[C---:B------:R-:W-:Y:S01]  /*8c10*/  SHF.L.U32 R20, R54.reuse, 0x10, RZ ;  /* 0x0000001036147819 */ /* 0x040fe200000006ff */
[----:B------:R-:W-:Y:S01]  /*8c20*/  FFMA.FTZ R22, R91, R22, R28 ;  /* 0x000000165b167223 */ /* 0x000fe2000001001c */
[----:B------:R-:W-:Y:S01]  /*8c30*/  PRMT R54, R54, 0x7632, R54 ;  /* 0x0000763236367816 */ /* 0x000fe20000000036 */
        /* <DEDUP_REMOVED lines=15> */
[C---:B-----5:R-:W-:Y:S01]  /*8d30*/  PRMT R19, R60.reuse, 0x7632, R19 ;  /* 0x000076323c137816 */ /* 0x060fe20000000013 */
[----:B------:R-:W-:Y:S01]  /*8d40*/  FFMA.FTZ R17, R95, R16, R20 ;  /* 0x000000105f117223 */ /* 0x000fe20000010014 */
[----:B------:R-:W-:Y:S01]  /*8d50*/  SHF.L.U32 R60, R60, 0x10, RZ ;  /* 0x000000103c3c7819 */ /* 0x000fe200000006ff */
        /* <DEDUP_REMOVED lines=9> */
[----:B------:R-:W-:Y:S01]  /*8df0*/  SHF.L.U32 R19, R61, 0x10, RZ ;  /* 0x000000103d137819 */ /* 0x000fe200000006ff */
[----:B------:R-:W-:Y:S01]  /*8e00*/  FFMA.FTZ R18, R97, R16, R18 ;  /* 0x0000001061127223 */ /* 0x000fe20000010012 */
[----:B------:R-:W-:Y:S01]  /*8e10*/  SHF.L.U32 R15, R55, 0x10, RZ ;  /* 0x00000010370f7819 */ /* 0x000fe200000006ff */
[C---:B------:R-:W-:Y:S01]  /*8e20*/  IMAD.U32 R16, R43.reuse, 0x10000, RZ ;  /* 0x000100002b107824 */ /* 0x040fe200078e00ff */
[----:B------:R-:W-:Y:S01]  /*8e30*/  PRMT R43, R43, 0x7632, R43 ;  /* 0x000076322b2b7816 */ /* 0x000fe2000000002b */
[----:B------:R-:W-:Y:S01]  /*8e40*/  FFMA.FTZ R20, R88, R19, R21 ;  /* 0x0000001358147223 */ /* 0x000fe20000010015 */
[----:B------:R-:W-:Y:S01]  /*8e50*/  PRMT R19, R68, 0x7632, R19 ;  /* 0x0000763244137816 */ /* 0x000fe20000000013 */
[----:B------:R-:W-:Y:S01]  /*8e60*/  FFMA.FTZ R15, R98, R15, R17 ;  /* 0x0000000f620f7223 */ /* 0x000fe20000010011 */
[----:B------:R-:W-:-:S02]  /*8e70*/  PRMT R61, R61, 0x7632, R61 ;  /* 0x000076323d3d7816 */ /* 0x000fc4000000003d */
[----:B------:R-:W-:Y:S01]  /*8e80*/  SHF.L.U32 R68, R68, 0x10, RZ ;  /* 0x0000001044447819 */ /* 0x000fe200000006ff */
[----:B------:R-:W-:Y:S01]  /*8e90*/  FFMA.FTZ R17, R95, R16, R18 ;  /* 0x000000105f117223 */ /* 0x000fe20000010012 */
[----:B------:R-:W-:Y:S02]  /*8ea0*/  SHF.L.U32 R43, R43, 0x10, RZ ;  /* 0x000000102b2b7819 */ /* 0x000fe400000006ff */
[----:B------:R-:W-:Y:S01]  /*8eb0*/  SHF.L.U32 R16, R61, 0x10, RZ ;  /* 0x000000103d107819 */ /* 0x000fe200000006ff */
[----:B------:R-:W-:Y:S01]  /*8ec0*/  FFMA.FTZ R68, R94, R68, R3 ;  /* 0x000000445e447223 */ /* 0x000fe20000010003 */
[----:B------:R-:W-:Y:S01]  /*8ed0*/  SHF.L.U32 R22, R19, 0x10, RZ ;  /* 0x0000001013167819 */ /* 0x000fe200000006ff */
[--C-:B------:R-:W-:Y:S01]  /*8ee0*/  FFMA.FTZ R3, R98, R43, R17.reuse ;  /* 0x0000002b62037223 */ /* 0x100fe20000010011 */
[C---:B------:R-:W-:Y:S01]  /*8ef0*/  IMAD.U32 R18, R62.reuse, 0x10000, RZ ;  /* 0x000100003e127824 */ /* 0x040fe200078e00ff */
[----:B------:R-:W-:Y:S01]  /*8f00*/  PRMT R17, R69, 0x7632, R17 ;  /* 0x0000763245117816 */ /* 0x000fe20000000011 */
[----:B------:R-:W-:Y:S01]  /*8f10*/  FFMA.FTZ R16, R91, R16, R20 ;  /* 0x000000105b107223 */ /* 0x000fe20000010014 */
[----:B------:R-:W-:Y:S01]  /*8f20*/  PRMT R62, R62, 0x7632, R62 ;  /* 0x000076323e3e7816 */ /* 0x000fe2000000003e */
[----:B------:R-:W-:Y:S01]  /*8f30*/  FFMA.FTZ R19, R87, R22, R68 ;  /* 0x0000001657137223 */ /* 0x000fe20000010044 */
[----:B------:R-:W-:Y:S01]  /*8f40*/  SHF.L.U32 R69, R69, 0x10, RZ ;  /* 0x0000001045457819 */ /* 0x000fe200000006ff */
[----:B------:R-:W-:Y:S01]  /*8f50*/  FFMA.FTZ R20, R93, R18, R16 ;  /* 0x000000125d147223 */ /* 0x000fe20000010010 */
[----:B------:R-:W-:Y:S01]  /*8f60*/  SHF.L.U32 R62, R62, 0x10, RZ ;  /* 0x000000103e3e7819 */ /* 0x000fe200000006ff */
[----:B------:R-:W-:Y:S01]  /*8f70*/  IMAD.U32 R22, R17, 0x10000, RZ ;  /* 0x0001000011167824 */ /* 0x000fe200078e00ff */
[----:B----4-:R-:W-:Y:S01]  /*8f80*/  PRMT R17, R48, 0x7632, R17 ;  /* 0x0000763230117816 */ /* 0x010fe20000000011 */
[----:B------:R-:W-:Y:S01]  /*8f90*/  FFMA.FTZ R28, R88, R69, R19 ;  /* 0x00000045581c7223 */ /* 0x000fe20000010013 */
[----:B------:R-:W-:Y:S01]  /*8fa0*/  SHF.L.U32 R19, R48, 0x10, RZ ;  /* 0x0000001030137819 */ /* 0x000fe200000006ff */
[----:B------:R-:W-:Y:S01]  /*8fb0*/  FFMA.FTZ R20, R97, R62, R20 ;  /* 0x0000003e61147223 */ /* 0x000fe20000010014 */
[----:B------:R-:W-:Y:S01]  /*8fc0*/  SHF.L.U32 R18, R63, 0x10, RZ ;  /* 0x000000103f127819 */ /* 0x000fe200000006ff */
        /* <DEDUP_REMOVED lines=13> */
[--C-:B------:R-:W-:Y:S01]  /*90a0*/  FFMA.FTZ R28, R88, R49, R21.reuse ;  /* 0x00000031581c7223 */ /* 0x100fe20000010015 */
        /* <DEDUP_REMOVED lines=12> */
[----:B------:R-:W-:Y:S02]  /*9170*/  IMAD.U32 R21, R57, 0x10000, RZ ;  /* 0x0001000039157824 */ /* 0x000fe400078e00ff */
[----:B------:R-:W-:Y:S01]  /*9180*/  FFMA.FTZ R23, R87, R22, R56 ;  /* 0x0000001657177223 */ /* 0x000fe20000010038 */
[----:B------:R-:W-:-:S02]  /*9190*/  SHF.L.U32 R18, R18, 0x10, RZ ;  /* 0x0000001012127819 */ /* 0x000fc400000006ff */
[----:B------:R-:W-:Y:S01]  /*91a0*/  PRMT R71, R71, 0x7632, R71 ;  /* 0x0000763247477816 */ /* 0x000fe20000000047 */
[----:B------:R-:W-:Y:S01]  /*91b0*/  FFMA.FTZ R20, R93, R50, R20 ;  /* 0x000000325d147223 */ /* 0x000fe20000010014 */
[----:B------:R-:W-:Y:S01]  /*91c0*/  FFMA.FTZ R22, R88, R21, R23 ;  /* 0x0000001558167223 */ /* 0x000fe20000010017 */
[C---:B------:R-:W-:Y:S02]  /*91d0*/  PRMT R21, R64.reuse, 0x7632, R21 ;  /* 0x0000763240157816 */ /* 0x040fe40000000015 */
[----:B------:R-:W-:Y:S01]  /*91e0*/  FFMA.FTZ R20, R97, R18, R20 ;  /* 0x0000001261147223 */ /* 0x000fe20000010014 */
[----:B------:R-:W-:Y:S01]  /*91f0*/  SHF.L.U32 R64, R64, 0x10, RZ ;  /* 0x0000001040407819 */ /* 0x000fe200000006ff */
[----:B------:R-:W-:Y:S01]  /*9200*/  IMAD.U32 R17, R71, 0x10000, RZ ;  /* 0x0001000047117824 */ /* 0x000fe200078e00ff */
[----:B------:R-:W-:Y:S02]  /*9210*/  SHF.L.U32 R18, R51, 0x10, RZ ;  /* 0x0000001033127819 */ /* 0x000fe400000006ff */
[----:B------:R-:W-:Y:S01]  /*9220*/  PRMT R57, R57, 0x7632, R57 ;  /* 0x0000763239397816 */ /* 0x000fe20000000039 */
[----:B------:R-:W-:Y:S01]  /*9230*/  FFMA.FTZ R17, R98, R17, R19 ;  /* 0x0000001162117223 */ /* 0x000fe20000010013 */
[----:B------:R-:W-:-:S02]  /*9240*/  IMAD.U32 R28, R21, 0x10000, RZ ;  /* 0x00010000151c7824 */ /* 0x000fc400078e00ff */
[----:B------:R-:W-:Y:S01]  /*9250*/  FFMA.FTZ R64, R94, R64, R103 ;  /* 0x000000405e407223 */ /* 0x000fe20000010067 */
[----:B------:R-:W-:Y:S01]  /*9260*/  FFMA.FTZ R19, R95, R18, R20 ;  /* 0x000000125f137223 */ /* 0x000fe20000010014 */
[----:B------:R-:W-:Y:S02]  /*9270*/  SHF.L.U32 R18, R57, 0x10, RZ ;  /* 0x0000001039127819 */ /* 0x000fe400000006ff */
[----:B------:R-:W-:Y:S01]  /*9280*/  PRMT R21, R65, 0x7632, R21 ;  /* 0x0000763241157816 */ /* 0x000fe20000000015 */
[----:B------:R-:W-:Y:S01]  /*9290*/  FFMA.FTZ R23, R87, R28, R64 ;  /* 0x0000001c57177223 */ /* 0x000fe20000010040 */
[----:B------:R-:W-:Y:S02]  /*92a0*/  SHF.L.U32 R65, R65, 0x10, RZ ;  /* 0x0000001041417819 */ /* 0x000fe400000006ff */
[C---:B------:R-:W-:Y:S01]  /*92b0*/  SHF.L.U32 R20, R58.reuse, 0x10, RZ ;  /* 0x000000103a147819 */ /* 0x040fe200000006ff */
        /* <DEDUP_REMOVED lines=9> */
[C---:B------:R-:W-:Y:S01]  /*9350*/  PRMT R21, R44.reuse, 0x7632, R21 ;  /* 0x000076322c157816 */ /* 0x040fe20000000015 */
[----:B------:R-:W-:Y:S01]  /*9360*/  IMAD.U32 R44, R44, 0x10000, RZ ;  /* 0x000100002c2c7824 */ /* 0x000fe200078e00ff */
[----:B------:R-:W-:Y:S01]  /*9370*/  SHF.L.U32 R28, R66, 0x10, RZ ;  /* 0x00000010421c7819 */ /* 0x000fe200000006ff */
[----:B------:R-:W-:Y:S01]  /*9380*/  FFMA.FTZ R22, R97, R58, R22 ;  /* 0x0000003a61167223 */ /* 0x000fe20000010016 */
[----:B------:R-:W-:-:S02]  /*9390*/  SHF.L.U32 R20, R59, 0x10, RZ ;  /* 0x000000103b147819 */ /* 0x000fc400000006ff */
[----:B------:R-:W-:Y:S01]  /*93a0*/  PRMT R66, R66, 0x7632, R66 ;  /* 0x0000763242427816 */ /* 0x000fe20000000042 */
[--C-:B------:R-:W-:Y:S01]  /*93b0*/  FFMA.FTZ R18, R98, R51, R19.reuse ;  /* 0x0000003362127223 */ /* 0x100fe20000010013 */
        /* <DEDUP_REMOVED lines=8> */
[----:B------:R-:W-:Y:S01]  /*9440*/  SHF.L.U32 R45, R45, 0x10, RZ ;  /* 0x000000102d2d7819 */ /* 0x000fe200000006ff */
[----:B------:R-:W-:Y:S01]  /*9450*/  IMAD.U32 R19, R19, 0x10000, RZ ;  /* 0x0001000013137824 */ /* 0x000fe200078e00ff */
[----:B------:R-:W-:Y:S01]  /*9460*/  SHF.L.U32 R20, R67, 0x10, RZ ;  /* 0x0000001043147819 */ /* 0x000fe200000006ff */
[----:B------:R-:W-:Y:S01]  /*9470*/  FFMA.FTZ R28, R97, R66, R28 ;  /* 0x00000042611c7223 */ /* 0x000fe2000001001c */
[----:B------:R-:W-:Y:S01]  /*9480*/  SHF.L.U32 R22, R22, 0x10, RZ ;  /* 0x0000001016167819 */ /* 0x000fe200000006ff */
[----:B------:R-:W-:Y:S01]  /*9490*/  FFMA.FTZ R30, R88, R45, R23 ;  /* 0x0000002d581e7223 */ /* 0x000fe20000010017 */
[----:B------:R-:W-:Y:S01]  /*94a0*/  PRMT R67, R67, 0x7632, R67 ;  /* 0x0000763243437816 */ /* 0x000fe20000000043 */
[----:B------:R-:W-:Y:S01]  /*94b0*/  FFMA.FTZ R19, R98, R19, R21 ;  /* 0x0000001362137223 */ /* 0x000fe20000010015 */
[----:B------:R-:W-:Y:S01]  /*94c0*/  FFMA.FTZ R21, R95, R20, R28 ;  /* 0x000000145f157223 */ /* 0x000fe2000001001c */
[----:B------:R-:W-:-:S02]  /*94d0*/  PRMT R23, R32, 0x7632, R23 ;  /* 0x0000763220177816 */ /* 0x000fc40000000017 */
[----:B------:R-:W-:Y:S02]  /*94e0*/  PRMT R20, R46, 0x7632, R20 ;  /* 0x000076322e147816 */ /* 0x000fe40000000014 */
[----:B------:R-:W-:Y:S01]  /*94f0*/  SHF.L.U32 R32, R32, 0x10, RZ ;  /* 0x0000001020207819 */ /* 0x000fe200000006ff */
[----:B------:R-:W-:Y:S01]  /*9500*/  FFMA.FTZ R30, R91, R22, R30 ;  /* 0x000000165b1e7223 */ /* 0x000fe2000001001e */
[----:B------:R-:W-:Y:S01]  /*9510*/  SHF.L.U32 R46, R46, 0x10, RZ ;  /* 0x000000102e2e7819 */ /* 0x000fe200000006ff */
[----:B------:R-:W-:Y:S01]  /*9520*/  IMAD.U32 R67, R67, 0x10000, RZ ;  /* 0x0001000043437824 */ /* 0x000fe200078e00ff */
[----:B------:R-:W-:Y:S01]  /*9530*/  SHF.L.U32 R28, R23, 0x10, RZ ;  /* 0x00000010171c7819 */ /* 0x000fe200000006ff */
[----:B------:R-:W-:Y:S01]  /*9540*/  FFMA.FTZ R32, R94, R32, R107 ;  /* 0x000000205e207223 */ /* 0x000fe2000001006b */
[----:B------:R-:W-:Y:S01]  /*9550*/  SHF.L.U32 R22, R20, 0x10, RZ ;  /* 0x0000001014167819 */ /* 0x000fe200000006ff */
[----:B------:R-:W-:Y:S01]  /*9560*/  FFMA.FTZ R30, R93, R46, R30 ;  /* 0x0000002e5d1e7223 */ /* 0x000fe2000001001e */
[----:B------:R-:W-:Y:S01]  /*9570*/  FFMA.FTZ R20, R98, R67, R21 ;  /* 0x0000004362147223 */ /* 0x000fe20000010015 */
[----:B------:R-:W-:Y:S01]  /*9580*/  SHF.L.U32 R21, R33, 0x10, RZ ;  /* 0x0000001021157819 */ /* 0x000fe200000006ff */
[----:B------:R-:W-:Y:S01]  /*9590*/  FFMA.FTZ R23, R87, R28, R32 ;  /* 0x0000001c57177223 */ /* 0x000fe20000010020 */
[----:B------:R-:W-:Y:S01]  /*95a0*/  PRMT R33, R33, 0x7632, R33 ;  /* 0x0000763221217816 */ /* 0x000fe20000000021 */
[----:B------:R-:W-:Y:S01]  /*95b0*/  FFMA.FTZ R22, R97, R22, R30 ;  /* 0x0000001661167223 */ /* 0x000fe2000001001e */
[----:B------:R-:W-:-:S02]  /*95c0*/  PRMT R29, R8, 0x7632, R29 ;  /* 0x00007632081d7816 */ /* 0x000fc4000000001d */
[----:B------:R-:W-:Y:S01]  /*95d0*/  SHF.L.U32 R31, R8, 0x10, RZ ;  /* 0x00000010081f7819 */ /* 0x000fe200000006ff */
[----:B------:R-:W-:Y:S01]  /*95e0*/  IMAD.U32 R8, R47, 0x10000, RZ ;  /* 0x000100002f087824 */ /* 0x000fe200078e00ff */
[----:B------:R-:W-:Y:S01]  /*95f0*/  SHF.L.U32 R28, R33, 0x10, RZ ;  /* 0x00000010211c7819 */ /* 0x000fe200000006ff */
[----:B------:R-:W-:Y:S01]  /*9600*/  FFMA.FTZ R30, R88, R21, R23 ;  /* 0x00000015581e7223 */ /* 0x000fe20000010017 */
[----:B------:R-:W-:Y:S01]  /*9610*/  FFMA.FTZ R5, R72, R5, R111 ;  /* 0x0000000548057223 */ /* 0x000fe2000001006f */
[----:B------:R-:W-:Y:S01]  /*9620*/  FFMA.FTZ R21, R95, R8, R22 ;  /* 0x000000085f157223 */ /* 0x000fe20000010016 */
[C---:B------:R-:W-:Y:S01]  /*9630*/  PRMT R8, R34.reuse, 0x7632, R8 ;  /* 0x0000763222087816 */ /* 0x040fe20000000008 */
[----:B------:R-:W-:Y:S01]  /*9640*/  FFMA.FTZ R28, R91, R28, R30 ;  /* 0x0000001c5b1c7223 */ /* 0x000fe2000001001e */
[----:B------:R-:W-:Y:S02]  /*9650*/  PRMT R47, R47, 0x7632, R47 ;  /* 0x000076322f2f7816 */ /* 0x000fe4000000002f */
[----:B------:R-:W-:Y:S01]  /*9660*/  SHF.L.U32 R34, R34, 0x10, RZ ;  /* 0x0000001022227819 */ /* 0x000fe200000006ff */
[----:B------:R-:W-:Y:S01]  /*9670*/  FFMA.FTZ R36, R94, R31, R5 ;  /* 0x0000001f5e247223 */ /* 0x000fe20000010005 */
[----:B------:R-:W-:-:S02]  /*9680*/  SHF.L.U32 R32, R29, 0x10, RZ ;  /* 0x000000101d207819 */ /* 0x000fc400000006ff */
        /* <DEDUP_REMOVED lines=8> */
[----:B------:R-:W-:Y:S01]  /*9710*/  SHF.L.U32 R22, R22, 0x10, RZ ;  /* 0x0000001016167819 */ /* 0x000fe200000006ff */
[----:B------:R-:W-:Y:S01]  /*9720*/  FFMA.FTZ R32, R88, R9, R23 ;  /* 0x0000000958207223 */ /* 0x000fe20000010017 */
[----:B------:R-:W-:-:S02]  /*9730*/  SHF.L.U32 R8, R35, 0x10, RZ ;  /* 0x0000001023087819 */ /* 0x000fc400000006ff */
[C---:B------:R-:W-:Y:S02]  /*9740*/  SHF.L.U32 R21, R24.reuse, 0x10, RZ ;  /* 0x0000001018157819 */ /* 0x040fe400000006ff */
        /* <DEDUP_REMOVED lines=10> */
[----:B------:R-:W-:-:S02]  /*97f0*/  SHF.L.U32 R21, R76, 0x10, RZ ;  /* 0x000000104c157819 */ /* 0x000fc400000006ff */
[C---:B------:R-:W-:Y:S01]  /*9800*/  PRMT R7, R25.reuse, 0x7632, R7 ;  /* 0x0000763219077816 */ /* 0x040fe20000000007 */
[----:B------:R-:W-:Y:S01]  /*9810*/  IMAD.U32 R25, R25, 0x10000, RZ ;  /* 0x0001000019197824 */ /* 0x000fe200078e00ff */
[----:B------:R-:W-:Y:S02]  /*9820*/  PRMT R76, R76, 0x7632, R76 ;  /* 0x000076324c4c7816 */ /* 0x000fe4000000004c */
[----:B------:R-:W-:Y:S01]  /*9830*/  PRMT R10, R10, 0x7632, R10 ;  /* 0x000076320a0a7816 */ /* 0x000fe2000000000a */
[----:B------:R-:W-:Y:S01]  /*9840*/  FFMA.FTZ R28, R88, R25, R11 ;  /* 0x00000019581c7223 */ /* 0x000fe2000001000b */
[----:B------:R-:W-:Y:S01]  /*9850*/  SHF.L.U32 R24, R7, 0x10, RZ ;  /* 0x0000001007187819 */ /* 0x000fe200000006ff */
[----:B------:R-:W-:Y:S01]  /*9860*/  FFMA.FTZ R94, R94, R21, R13 ;  /* 0x000000155e5e7223 */ /* 0x000fe2000001000d */
[----:B------:R-:W-:Y:S01]  /*9870*/  SHF.L.U32 R76, R76, 0x10, RZ ;  /* 0x000000104c4c7819 */ /* 0x000fe200000006ff */
[----:B------:R-:W-:Y:S01]  /*9880*/  IMAD.U32 R10, R10, 0x10000, RZ ;  /* 0x000100000a0a7824 */ /* 0x000fe200078e00ff */
[----:B------:R-:W-:Y:S01]  /*9890*/  PRMT R7, R77, 0x7632, R7 ;  /* 0x000076324d077816 */ /* 0x000fe20000000007 */
[----:B------:R-:W-:Y:S01]  /*98a0*/  FFMA.FTZ R28, R91, R24, R28 ;  /* 0x000000185b1c7223 */ /* 0x000fe2000001001c */
[----:B------:R-:W-:Y:S01]  /*98b0*/  SHF.L.U32 R77, R77, 0x10, RZ ;  /* 0x000000104d4d7819 */ /* 0x000fe200000006ff */
[----:B------:R-:W-:Y:S01]  /*98c0*/  FFMA.FTZ R87, R87, R76, R94 ;  /* 0x0000004c57577223 */ /* 0x000fe2000001005e */
[C---:B------:R-:W-:Y:S01]  /*98d0*/  SHF.L.U32 R24, R26.reuse, 0x10, RZ ;  /* 0x000000101a187819 */ /* 0x040fe200000006ff */
[----:B------:R-:W-:Y:S01]  /*98e0*/  FFMA.FTZ R10, R97, R10, R30 ;  /* 0x0000000a610a7223 */ /* 0x000fe2000001001e */
[----:B------:R-:W-:Y:S01]  /*98f0*/  PRMT R26, R26, 0x7632, R26 ;  /* 0x000076321a1a7816 */ /* 0x000fe2000000001a */
[----:B------:R-:W-:-:S02]  /*9900*/  IMAD.U32 R30, R7, 0x10000, RZ ;  /* 0x00010000071e7824 */ /* 0x000fc400078e00ff */
[----:B------:R-:W-:Y:S01]  /*9910*/  FFMA.FTZ R88, R88, R77, R87 ;  /* 0x0000004d58587223 */ /* 0x000fe20000010057 */
[----:B------:R-:W-:Y:S01]  /*9920*/  FFMA.FTZ R24, R93, R24, R28 ;  /* 0x000000185d187223 */ /* 0x000fe2000001001c */
[----:B------:R-:W-:Y:S02]  /*9930*/  SHF.L.U32 R26, R26, 0x10, RZ ;  /* 0x000000101a1a7819 */ /* 0x000fe400000006ff */
[C---:B------:R-:W-:Y:S01]  /*9940*/  SHF.L.U32 R28, R78.reuse, 0x10, RZ ;  /* 0x000000104e1c7819 */ /* 0x040fe200000006ff */
[----:B------:R-:W-:Y:S01]  /*9950*/  FFMA.FTZ R30, R91, R30, R88 ;  /* 0x0000001e5b1e7223 */ /* 0x000fe20000010058 */
        /* <DEDUP_REMOVED lines=8> */
[----:B------:R-:W-:Y:S01]  /*99e0*/  PRMT R11, R27, 0x7632, R11 ;  /* 0x000076321b0b7816 */ /* 0x000fe2000000000b */
[C---:B------:R-:W-:Y:S01]  /*99f0*/  IMAD.U32 R24, R79.reuse, 0x10000, RZ ;  /* 0x000100004f187824 */ /* 0x040fe200078e00ff */
[----:B------:R-:W-:Y:S01]  /*9a00*/  PRMT R13, R79, 0x7632, R13 ;  /* 0x000076324f0d7816 */ /* 0x000fe2000000000d */
[----:B------:R-:W-:Y:S01]  /*9a10*/  FFMA.FTZ R28, R97, R78, R28 ;  /* 0x0000004e611c7223 */ /* 0x000fe2000001001c */
[----:B------:R-:W-:-:S02]  /*9a20*/  SHF.L.U32 R35, R35, 0x10, RZ ;  /* 0x0000001023237819 */ /* 0x000fc400000006ff */
[----:B------:R-:W-:Y:S01]  /*9a30*/  SHF.L.U32 R7, R8, 0x10, RZ ;  /* 0x0000001008077819 */ /* 0x000fe200000006ff */
[----:B------:R-:W-:Y:S01]  /*9a40*/  FFMA.FTZ R24, R95, R24, R28 ;  /* 0x000000185f187223 */ /* 0x000fe2000001001c */
[----:B------:R-:W-:Y:S02]  /*9a50*/  SHF.L.U32 R11, R11, 0x10, RZ ;  /* 0x000000100b0b7819 */ /* 0x000fe400000006ff */
[----:B------:R-:W-:Y:S01]  /*9a60*/  SHF.L.U32 R13, R13, 0x10, RZ ;  /* 0x000000100d0d7819 */ /* 0x000fe200000006ff */
[C---:B------:R-:W-:Y:S01]  /*9a70*/  FFMA.FTZ R9, R98.reuse, R35, R9 ;  /* 0x0000002362097223 */ /* 0x040fe20000010009 */
[C---:B------:R-:W-:Y:S01]  /*9a80*/  FFMA.FTZ R7, R98.reuse, R7, R10 ;  /* 0x0000000762077223 */ /* 0x040fe2000001000a */
[C---:B------:R-:W-:Y:S02]  /*9a90*/  FFMA.FTZ R11, R98.reuse, R11, R22 ;  /* 0x0000000b620b7223 */ /* 0x040fe40000010016 */
[----:B------:R-:W-:Y:S01]  /*9aa0*/  FFMA.FTZ R13, R98, R13, R24 ;  /* 0x0000000d620d7223 */ /* 0x000fe20000010018 */
[----:B------:R-:W0:Y:S04]  /*9ab0*/  SHFL.BFLY PT, R23, R12, 0x10, 0x1f ;  /* 0x0e001f000c177f89 */ /* 0x000e2800000e0000 */
[----:B------:R-:W1:Y:S04]  /*9ac0*/  SHFL.BFLY PT, R25, R14, 0x10, 0x1f ;  /* 0x0e001f000e197f89 */ /* 0x000e6800000e0000 */
[----:B------:R-:W2:Y:S04]  /*9ad0*/  SHFL.BFLY PT, R26, R15, 0x10, 0x1f ;  /* 0x0e001f000f1a7f89 */ /* 0x000ea800000e0000 */
[----:B------:R-:W3:Y:S04]  /*9ae0*/  SHFL.BFLY PT, R30, R3, 0x10, 0x1f ;  /* 0x0e001f00031e7f89 */ /* 0x000ee800000e0000 */
[----:B------:R-:W4:Y:S04]  /*9af0*/  SHFL.BFLY PT, R27, R16, 0x10, 0x1f ;  /* 0x0e001f00101b7f89 */ /* 0x000f2800000e0000 */
[----:B------:R-:W5:Y:S04]  /*9b00*/  SHFL.BFLY PT, R28, R17, 0x10, 0x1f ;  /* 0x0e001f00111c7f89 */ /* 0x000f6800000e0000 */
[----:B------:R-:W5:Y:S04]  /*9b10*/  SHFL.BFLY PT, R29, R18, 0x10, 0x1f ;  /* 0x0e001f00121d7f89 */ /* 0x000f6800000e0000 */
[----:B------:R-:W5:Y:S04]  /*9b20*/  SHFL.BFLY PT, R32, R19, 0x10, 0x1f ;  /* 0x0e001f0013207f89 */ /* 0x000f6800000e0000 */
[----:B------:R-:W5:Y:S04]  /*9b30*/  SHFL.BFLY PT, R31, R20, 0x10, 0x1f ;  /* 0x0e001f00141f7f89 */ /* 0x000f6800000e0000 */
[----:B------:R-:W5:Y:S04]  /*9b40*/  SHFL.BFLY PT, R34, R5, 0x10, 0x1f ;  /* 0x0e001f0005227f89 */ /* 0x000f6800000e0000 */
[----:B------:R-:W5:Y:S04]  /*9b50*/  SHFL.BFLY PT, R22, R9, 0x10, 0x1f ;  /* 0x0e001f0009167f89 */ /* 0x000f6800000e0000 */
[----:B------:R-:W5:Y:S04]  /*9b60*/  SHFL.BFLY PT, R36, R7, 0x10, 0x1f ;  /* 0x0e001f0007247f89 */ /* 0x000f6800000e0000 */
[----:B------:R-:W5:Y:S04]  /*9b70*/  SHFL.BFLY PT, R38, R11, 0x10, 0x1f ;  /* 0x0e001f000b267f89 */ /* 0x000f6800000e0000 */
[----:B------:R-:W5:Y:S01]  /*9b80*/  SHFL.BFLY PT, R40, R13, 0x10, 0x1f ;  /* 0x0e001f000d287f89 */ /* 0x000f6200000e0000 */
[----:B0-----:R-:W-:Y:S01]  /*9b90*/  FADD.FTZ R23, R12, R23 ;  /* 0x000000170c177221 */ /* 0x001fe20000010000 */
[----:B-1----:R-:W-:Y:S01]  /*9ba0*/  FADD.FTZ R25, R14, R25 ;  /* 0x000000190e197221 */ /* 0x002fe20000010000 */
[----:B--2---:R-:W-:Y:S01]  /*9bb0*/  FADD.FTZ R26, R15, R26 ;  /* 0x0000001a0f1a7221 */ /* 0x004fe20000010000 */
[----:B---3--:R-:W-:Y:S01]  /*9bc0*/  FADD.FTZ R30, R3, R30 ;  /* 0x0000001e031e7221 */ /* 0x008fe20000010000 */
[----:B----4-:R-:W-:Y:S01]  /*9bd0*/  FADD.FTZ R27, R16, R27 ;  /* 0x0000001b101b7221 */ /* 0x010fe20000010000 */
[----:B-----5:R-:W-:Y:S01]  /*9be0*/  FADD.FTZ R28, R17, R28 ;  /* 0x0000001c111c7221 */ /* 0x020fe20000010000 */
[----:B------:R-:W-:Y:S01]  /*9bf0*/  FADD.FTZ R29, R18, R29 ;  /* 0x0000001d121d7221 */ /* 0x000fe20000010000 */
[----:B------:R-:W-:Y:S01]  /*9c00*/  FADD.FTZ R32, R19, R32 ;  /* 0x0000002013207221 */ /* 0x000fe20000010000 */
[----:B------:R-:W-:Y:S01]  /*9c10*/  FADD.FTZ R31, R20, R31 ;  /* 0x0000001f141f7221 */ /* 0x000fe20000010000 */
[----:B------:R-:W-:Y:S01]  /*9c20*/  FADD.FTZ R34, R5, R34 ;  /* 0x0000002205227221 */ /* 0x000fe20000010000 */
[----:B------:R-:W-:Y:S01]  /*9c30*/  FADD.FTZ R24, R9, R22 ;  /* 0x0000001609187221 */ /* 0x000fe20000010000 */
[----:B------:R-:W-:Y:S01]  /*9c40*/  FADD.FTZ R36, R7, R36 ;  /* 0x0000002407247221 */ /* 0x000fe20000010000 */
[----:B------:R-:W-:Y:S01]  /*9c50*/  FADD.FTZ R38, R11, R38 ;  /* 0x000000260b267221 */ /* 0x000fe20000010000 */
[----:B------:R-:W-:Y:S01]  /*9c60*/  FADD.FTZ R40, R13, R40 ;  /* 0x000000280d287221 */ /* 0x000fe20000010000 */
        /* <DEDUP_REMOVED lines=29> */
[----:B------:R-:W0:Y:S01]  /*9e40*/  SHFL.BFLY PT, R3, R8, 0x4, 0x1f ;  /* 0x0c801f0008037f89 */ /* 0x000e2200000e0000 */
[----:B------:R-:W-:-:S03]  /*9e50*/  FADD.FTZ R21, R6, R21 ;  /* 0x0000001506157221 */ /* 0x000fc60000010000 */
        /* <DEDUP_REMOVED lines=44> */
[----:B------:R-:W5:Y:S01]  /*a120*/  S2UR UR5, SR_CgaCtaId ;  /* 0x00000000000579c3 */ /* 0x000f620000008800 */
        /* <DEDUP_REMOVED lines=14> */
[----:B------:R-:W-:Y:S01]  /*a210*/  SHFL.BFLY PT, R8, R7, 0x1, 0x1f ;  /* 0x0c201f0007087f89 */ /* 0x000fe200000e0000 */
[----:B------:R-:W-:-:S03]  /*a220*/  FADD.FTZ R3, R6, R3 ;  /* 0x0000000306037221 */ /* 0x000fc60000010000 */
[----:B------:R-:W-:Y:S04]  /*a230*/  SHFL.BFLY PT, R10, R9, 0x1, 0x1f ;  /* 0x0c201f00090a7f89 */ /* 0x000fe800000e0000 */
        /* <DEDUP_REMOVED lines=11> */
[----:B------:R-:W5:Y:S01]  /*a2f0*/  SHFL.BFLY PT, R31, R34, 0x1, 0x1f ;  /* 0x0c201f00221f7f89 */ /* 0x000f6200000e0000 */
[----:B------:R-:W-:-:S02]  /*a300*/  UMOV UR4, 0x400 ;  /* 0x0000040000047882 */ /* 0x000fc40000000000 */
[----:B------:R-:W-:Y:S01]  /*a310*/  ULEA UR4, UR5, UR4, 0x18 ;  /* 0x0000000405047291 */ /* 0x000fe2000f8ec03f */
[----:B------:R-:W-:Y:S01]  /*a320*/  SHF.R.S32.HI R4, RZ, 0x5, R4 ;  /* 0x00000005ff047819 */ /* 0x000fe20000011404 */
[----:B0-----:R-:W-:Y:S01]  /*a330*/  FADD.FTZ R5, R5, R6 ;  /* 0x0000000605057221 */ /* 0x001fe20000010000 */
[----:B------:R-:W-:Y:S01]  /*a340*/  FADD.FTZ R7, R7, R8 ;  /* 0x0000000807077221 */ /* 0x000fe20000010000 */
[----:B------:R-:W-:Y:S01]  /*a350*/  FADD.FTZ R9, R9, R10 ;  /* 0x0000000a09097221 */ /* 0x000fe20000010000 */
[----:B-1----:R-:W-:Y:S01]  /*a360*/  FADD.FTZ R11, R11, R12 ;  /* 0x0000000c0b0b7221 */ /* 0x002fe20000010000 */
[----:B------:R-:W-:Y:S01]  /*a370*/  LEA R4, R4, UR4, 0x2 ;  /* 0x0000000404047c11 */ /* 0x000fe2000f8e10ff */
        /* <DEDUP_REMOVED lines=10> */
[----:B------:R0:W-:Y:S04]  /*a420*/  @!P0 STS [R4], R109 ;  /* 0x0000006d04008388 */ /* 0x0001e80000000800 */
[----:B------:R0:W-:Y:S04]  /*a430*/  @!P0 STS [R4+0x10], R3 ;  /* 0x0000100304008388 */ /* 0x0001e80000000800 */
        /* <DEDUP_REMOVED lines=13> */
[----:B------:R0:W-:Y:S01]  /*a510*/  @!P0 STS [R4+0xf0], R31 ;  /* 0x0000f01f04008388 */ /* 0x0001e20000000800 */
[----:B------:R-:W-:Y:S01]  /*a520*/  BAR.SYNC.DEFER_BLOCKING 0x0 ;  /* 0x0000000000007b1d */ /* 0x000fe20000010000 */
[----:B------:R-:W-:-:S05]  /*a530*/  ISETP.NE.AND P0, PT, R2, RZ, PT ;  /* 0x000000ff0200720c */ /* 0x000fca0003f05270 */
[----:B------:R-:W-:Y:S08]  /*a540*/  BSSY B0, `(.L_x_0) ;  /* 0x0000079000007945 */ /* 0x000ff00003800000 */
[----:B0-----:R-:W-:Y:S05]  /*a550*/  @P0 BRA `(.L_x_1) ;  /* 0x0000000400dc0947 */ /* 0x001fea0003800000 */
[----:B------:R-:W0:Y:S01]  /*a560*/  LDS.128 R32, [UR4+0x20] ;  /* 0x00002004ff207984 */ /* 0x000e220008000c00 */
[----:B------:R-:W1:Y:S03]  /*a570*/  LDC.64 R2, c[0x0][0x210] ;  /* 0x00008400ff027b82 */ /* 0x000e660000000a00 */
[----:B------:R-:W2:Y:S04]  /*a580*/  LDS.128 R8, [UR4+0x10] ;  /* 0x00001004ff087984 */ /* 0x000ea80008000c00 */
[----:B------:R-:W3:Y:S04]  /*a590*/  LDS.128 R24, [UR4+0x30] ;  /* 0x00003004ff187984 */ /* 0x000ee80008000c00 */
[----:B------:R-:W4:Y:S04]  /*a5a0*/  LDS.128 R12, [UR4+0x40] ;  /* 0x00004004ff0c7984 */ /* 0x000f280008000c00 */
[----:B------:R-:W5:Y:S04]  /*a5b0*/  LDS.128 R16, [UR4+0x50] ;  /* 0x00005004ff107984 */ /* 0x000f680008000c00 */
[----:B------:R-:W5:Y:S04]  /*a5c0*/  LDS.128 R4, [UR4+0x60] ;  /* 0x00006004ff047984 */ /* 0x000f680008000c00 */
[----:B------:R-:W5:Y:S01]  /*a5d0*/  LDS.128 R28, [UR4+0x90] ;  /* 0x00009004ff1c7984 */ /* 0x000f620008000c00 */
[----:B-1----:R-:W-:-:S03]  /*a5e0*/  IMAD.WIDE R2, R0, 0x2, R2 ;  /* 0x0000000200027825 */ /* 0x002fc600078e0202 */
[----:B------:R-:W1:Y:S01]  /*a5f0*/  LDS.128 R40, [UR4] ;  /* 0x00000004ff287984 */ /* 0x000e620008000c00 */
[----:B0-----:R-:W-:Y:S01]  /*a600*/  FADD.FTZ R32, RZ, R32 ;  /* 0x00000020ff207221 */ /* 0x001fe20000010000 */
[----:B--2---:R-:W-:-:S03]  /*a610*/  FADD.FTZ R8, RZ, R8 ;  /* 0x00000008ff087221 */ /* 0x004fc60000010000 */
[----:B------:R-:W-:Y:S01]  /*a620*/  FADD.FTZ R33, R32, R33 ;  /* 0x0000002120217221 */ /* 0x000fe20000010000 */
[----:B------:R-:W-:Y:S01]  /*a630*/  FADD.FTZ R9, R8, R9 ;  /* 0x0000000908097221 */ /* 0x000fe20000010000 */
[----:B---3--:R-:W-:Y:S02]  /*a640*/  FADD.FTZ R24, RZ, R24 ;  /* 0x00000018ff187221 */ /* 0x008fe40000010000 */
[----:B------:R-:W-:Y:S01]  /*a650*/  FADD.FTZ R34, R33, R34 ;  /* 0x0000002221227221 */ /* 0x000fe20000010000 */
[----:B----4-:R-:W-:Y:S01]  /*a660*/  FADD.FTZ R12, RZ, R12 ;  /* 0x0000000cff0c7221 */ /* 0x010fe20000010000 */
[----:B------:R-:W-:Y:S01]  /*a670*/  FADD.FTZ R10, R9, R10 ;  /* 0x0000000a090a7221 */ /* 0x000fe20000010000 */
[----:B------:R-:W-:Y:S01]  /*a680*/  FADD.FTZ R25, R24, R25 ;  /* 0x0000001918197221 */ /* 0x000fe20000010000 */
[----:B------:R-:W-:Y:S01]  /*a690*/  FADD.FTZ R0, R34, R35 ;  /* 0x0000002322007221 */ /* 0x000fe20000010000 */
[----:B-----5:R-:W-:Y:S01]  /*a6a0*/  FADD.FTZ R16, RZ, R16 ;  /* 0x00000010ff107221 */ /* 0x020fe20000010000 */
[----:B------:R-:W-:Y:S01]  /*a6b0*/  FADD.FTZ R13, R12, R13 ;  /* 0x0000000d0c0d7221 */ /* 0x000fe20000010000 */
[----:B------:R-:W-:Y:S01]  /*a6c0*/  FADD.FTZ R20, R10, R11 ;  /* 0x0000000b0a147221 */ /* 0x000fe20000010000 */
[----:B------:R-:W-:Y:S01]  /*a6d0*/  FADD.FTZ R26, R25, R26 ;  /* 0x0000001a191a7221 */ /* 0x000fe20000010000 */
[----:B------:R-:W-:Y:S01]  /*a6e0*/  FADD.FTZ R17, R16, R17 ;  /* 0x0000001110117221 */ /* 0x000fe20000010000 */
[----:B------:R-:W-:Y:S01]  /*a6f0*/  FADD.FTZ R4, RZ, R4 ;  /* 0x00000004ff047221 */ /* 0x000fe20000010000 */
[----:B------:R-:W-:Y:S01]  /*a700*/  FADD.FTZ R14, R13, R14 ;  /* 0x0000000e0d0e7221 */ /* 0x000fe20000010000 */
[----:B------:R-:W-:Y:S01]  /*a710*/  F2FP.BF16.F32.PACK_AB R0, RZ, R0 ;  /* 0x00000000ff00723e */ /* 0x000fe200000010ff */
[----:B------:R-:W-:Y:S01]  /*a720*/  FADD.FTZ R18, R17, R18 ;  /* 0x0000001211127221 */ /* 0x000fe20000010000 */
[----:B------:R-:W-:Y:S01]  /*a730*/  FADD.FTZ R5, R4, R5 ;  /* 0x0000000504057221 */ /* 0x000fe20000010000 */
[----:B------:R-:W-:Y:S01]  /*a740*/  FADD.FTZ R26, R26, R27 ;  /* 0x0000001b1a1a7221 */ /* 0x000fe20000010000 */
[----:B------:R-:W-:Y:S01]  /*a750*/  FADD.FTZ R14, R14, R15 ;  /* 0x0000000f0e0e7221 */ /* 0x000fe20000010000 */
[----:B------:R-:W-:Y:S01]  /*a760*/  FADD.FTZ R18, R18, R19 ;  /* 0x0000001312127221 */ /* 0x000fe20000010000 */
[----:B------:R-:W-:Y:S01]  /*a770*/  F2FP.BF16.F32.PACK_AB R20, RZ, R20 ;  /* 0x00000014ff14723e */ /* 0x000fe200000010ff */
[----:B------:R-:W-:Y:S01]  /*a780*/  FADD.FTZ R6, R5, R6 ;  /* 0x0000000605067221 */ /* 0x000fe20000010000 */
[----:B------:R-:W-:Y:S01]  /*a790*/  PRMT R16, R0, 0x7610, R16 ;  /* 0x0000761000107816 */ /* 0x000fe20000000010 */
[----:B------:R-:W0:Y:S01]  /*a7a0*/  LDS.128 R8, [UR4+0x70] ;  /* 0x00007004ff087984 */ /* 0x000e220008000c00 */
[----:B------:R-:W-:Y:S01]  /*a7b0*/  PRMT R36, R20, 0x7610, R36 ;  /* 0x0000761014247816 */ /* 0x000fe20000000024 */
[----:B------:R-:W-:Y:S01]  /*a7c0*/  FADD.FTZ R6, R6, R7 ;  /* 0x0000000706067221 */ /* 0x000fe20000010000 */
[----:B------:R-:W-:Y:S01]  /*a7d0*/  F2FP.BF16.F32.PACK_AB R26, RZ, R26 ;  /* 0x0000001aff1a723e */ /* 0x000fe200000010ff */
[----:B------:R-:W-:Y:S01]  /*a7e0*/  STG.E.U16 desc[UR6][R2.64+0x600], R16 ;  /* 0x0006001002007986 */ /* 0x000fe2000c101506 */
[----:B------:R-:W-:Y:S01]  /*a7f0*/  F2FP.BF16.F32.PACK_AB R0, RZ, R14 ;  /* 0x0000000eff00723e */ /* 0x000fe200000010ff */
[----:B------:R-:W-:Y:S01]  /*a800*/  FADD.FTZ R28, RZ, R28 ;  /* 0x0000001cff1c7221 */ /* 0x000fe20000010000 */
[----:B------:R-:W-:Y:S01]  /*a810*/  F2FP.BF16.F32.PACK_AB R18, RZ, R18 ;  /* 0x00000012ff12723e */ /* 0x000fe200000010ff */
[----:B------:R-:W-:Y:S01]  /*a820*/  STG.E.U16 desc[UR6][R2.64+0x300], R36 ;  /* 0x0003002402007986 */ /* 0x000fe2000c101506 */
[----:B------:R-:W-:Y:S01]  /*a830*/  PRMT R45, R0, 0x7610, R45 ;  /* 0x00007610002d7816 */ /* 0x000fe2000000002d */
[----:B-1----:R-:W-:Y:S01]  /*a840*/  FADD.FTZ R40, RZ, R40 ;  /* 0x00000028ff287221 */ /* 0x002fe20000010000 */
[----:B------:R-:W-:Y:S01]  /*a850*/  PRMT R44, R26, 0x7610, R44 ;  /* 0x000076101a2c7816 */ /* 0x000fe2000000002c */
[----:B------:R-:W1:Y:S01]  /*a860*/  LDS.128 R20, [UR4+0x80] ;  /* 0x00008004ff147984 */ /* 0x000e620008000c00 */
[----:B------:R-:W-:Y:S01]  /*a870*/  PRMT R46, R18, 0x7610, R46 ;  /* 0x00007610122e7816 */ /* 0x000fe2000000002e */
[----:B------:R-:W-:Y:S01]  /*a880*/  FADD.FTZ R29, R28, R29 ;  /* 0x0000001d1c1d7221 */ /* 0x000fe20000010000 */
[----:B------:R-:W-:Y:S01]  /*a890*/  F2FP.BF16.F32.PACK_AB R0, RZ, R6 ;  /* 0x00000006ff00723e */ /* 0x000fe200000010ff */
[----:B------:R-:W2:Y:S01]  /*a8a0*/  LDS.128 R36, [UR4+0xa0] ;  /* 0x0000a004ff247984 */ /* 0x000ea20008000c00 */
[----:B------:R-:W-:Y:S01]  /*a8b0*/  FADD.FTZ R41, R40, R41 ;  /* 0x0000002928297221 */ /* 0x000fe20000010000 */
[----:B------:R-:W-:-:S02]  /*a8c0*/  FADD.FTZ R30, R29, R30 ;  /* 0x0000001e1d1e7221 */ /* 0x000fc40000010000 */
[----:B------:R-:W3:Y:S01]  /*a8d0*/  LDS.128 R32, [UR4+0xb0] ;  /* 0x0000b004ff207984 */ /* 0x000ee20008000c00 */
[----:B------:R-:W-:Y:S01]  /*a8e0*/  FADD.FTZ R42, R41, R42 ;  /* 0x0000002a292a7221 */ /* 0x000fe20000010000 */
[----:B------:R-:W-:Y:S02]  /*a8f0*/  FADD.FTZ R30, R30, R31 ;  /* 0x0000001f1e1e7221 */ /* 0x000fe40000010000 */
[----:B------:R-:W4:Y:S01]  /*a900*/  LDS.128 R12, [UR4+0xc0] ;  /* 0x0000c004ff0c7984 */ /* 0x000f220008000c00 */
[----:B------:R-:W-:Y:S02]  /*a910*/  FADD.FTZ R42, R42, R43 ;  /* 0x0000002b2a2a7221 */ /* 0x000fe40000010000 */
[----:B------:R-:W-:Y:S01]  /*a920*/  F2FP.BF16.F32.PACK_AB R30, RZ, R30 ;  /* 0x0000001eff1e723e */ /* 0x000fe200000010ff */
[----:B------:R-:W5:Y:S02]  /*a930*/  LDS.128 R4, [UR4+0xd0] ;  /* 0x0000d004ff047984 */ /* 0x000f640008000c00 */
[----:B------:R-:W-:-:S02]  /*a940*/  F2FP.BF16.F32.PACK_AB R42, RZ, R42 ;  /* 0x0000002aff2a723e */ /* 0x000fc400000010ff */
[----:B------:R-:W5:Y:S04]  /*a950*/  LDS.128 R24, [UR4+0xe0] ;  /* 0x0000e004ff187984 */ /* 0x000f680008000c00 */
[----:B------:R-:W5:Y:S01]  /*a960*/  LDS.128 R16, [UR4+0xf0] ;  /* 0x0000f004ff107984 */ /* 0x000f620008000c00 */
[----:B0-----:R-:W-:-:S03]  /*a970*/  FADD.FTZ R8, RZ, R8 ;  /* 0x00000008ff087221 */ /* 0x001fc60000010000 */
[----:B------:R0:W-:Y:S01]  /*a980*/  STG.E.U16 desc[UR6][R2.64+0x900], R44 ;  /* 0x0009002c02007986 */ /* 0x0001e2000c101506 */
[----:B------:R-:W-:-:S03]  /*a990*/  FADD.FTZ R9, R8, R9 ;  /* 0x0000000908097221 */ /* 0x000fc60000010000 */
[----:B------:R0:W-:Y:S01]  /*a9a0*/  STG.E.U16 desc[UR6][R2.64+0xc00], R45 ;  /* 0x000c002d02007986 */ /* 0x0001e2000c101506 */
[----:B------:R-:W-:-:S03]  /*a9b0*/  FADD.FTZ R10, R9, R10 ;  /* 0x0000000a090a7221 */ /* 0x000fc60000010000 */
[----:B------:R0:W-:Y:S01]  /*a9c0*/  STG.E.U16 desc[UR6][R2.64+0xf00], R46 ;  /* 0x000f002e02007986 */ /* 0x0001e2000c101506 */
[----:B-1----:R-:W-:Y:S01]  /*a9d0*/  FADD.FTZ R20, RZ, R20 ;  /* 0x00000014ff147221 */ /* 0x002fe20000010000 */
[----:B------:R-:W-:Y:S02]  /*a9e0*/  FADD.FTZ R10, R10, R11 ;  /* 0x0000000b0a0a7221 */ /* 0x000fe40000010000 */
[----:B------:R0:W-:Y:S01]  /*a9f0*/  STG.E.U16 desc[UR6][R2.64+0x1200], R0 ;  /* 0x0012000002007986 */ /* 0x0001e2000c101506 */
[----:B--2---:R-:W-:Y:S01]  /*aa00*/  FADD.FTZ R36, RZ, R36 ;  /* 0x00000024ff247221 */ /* 0x004fe20000010000 */
[----:B------:R-:W-:Y:S01]  /*aa10*/  FADD.FTZ R21, R20, R21 ;  /* 0x0000001514157221 */ /* 0x000fe20000010000 */
[----:B------:R-:W-:Y:S01]  /*aa20*/  F2FP.BF16.F32.PACK_AB R10, RZ, R10 ;  /* 0x0000000aff0a723e */ /* 0x000fe200000010ff */
[----:B------:R0:W-:Y:S01]  /*aa30*/  STG.E.U16 desc[UR6][R2.64+0x1b00], R30 ;  /* 0x001b001e02007986 */ /* 0x0001e2000c101506 */
[----:B---3--:R-:W-:Y:S01]  /*aa40*/  FADD.FTZ R32, RZ, R32 ;  /* 0x00000020ff207221 */ /* 0x008fe20000010000 */
[----:B------:R-:W-:Y:S01]  /*aa50*/  FADD.FTZ R37, R36, R37 ;  /* 0x0000002524257221 */ /* 0x000fe20000010000 */
[----:B------:R-:W-:Y:S01]  /*aa60*/  FADD.FTZ R22, R21, R22 ;  /* 0x0000001615167221 */ /* 0x000fe20000010000 */
[----:B------:R0:W-:Y:S01]  /*aa70*/  STG.E.U16 desc[UR6][R2.64+0x1500], R10 ;  /* 0x0015000a02007986 */ /* 0x0001e2000c101506 */
        /* <DEDUP_REMOVED lines=8> */
[----:B------:R-:W-:Y:S01]  /*ab00*/  FADD.FTZ R24, RZ, R24 ;  /* 0x00000018ff187221 */ /* 0x000fe20000010000 */
[----:B------:R-:W-:Y:S01]  /*ab10*/  FADD.FTZ R5, R4, R5 ;  /* 0x0000000504057221 */ /* 0x000fe20000010000 */
[----:B------:R-:W-:Y:S01]  /*ab20*/  FADD.FTZ R14, R13, R14 ;  /* 0x0000000e0d0e7221 */ /* 0x000fe20000010000 */
[----:B------:R-:W-:Y:S01]  /*ab30*/  FADD.FTZ R34, R34, R35 ;  /* 0x0000002322227221 */ /* 0x000fe20000010000 */
[----:B------:R-:W-:Y:S01]  /*ab40*/  FADD.FTZ R16, RZ, R16 ;  /* 0x00000010ff107221 */ /* 0x000fe20000010000 */
[----:B------:R-:W-:Y:S01]  /*ab50*/  FADD.FTZ R25, R24, R25 ;  /* 0x0000001918197221 */ /* 0x000fe20000010000 */
[----:B------:R-:W-:Y:S01]  /*ab60*/  FADD.FTZ R6, R5, R6 ;  /* 0x0000000605067221 */ /* 0x000fe20000010000 */
[----:B------:R-:W-:Y:S01]  /*ab70*/  FADD.FTZ R14, R14, R15 ;  /* 0x0000000f0e0e7221 */ /* 0x000fe20000010000 */
[----:B------:R-:W-:Y:S01]  /*ab80*/  FADD.FTZ R17, R16, R17 ;  /* 0x0000001110117221 */ /* 0x000fe20000010000 */
[----:B------:R-:W-:Y:S01]  /*ab90*/  FADD.FTZ R26, R25, R26 ;  /* 0x0000001a191a7221 */ /* 0x000fe20000010000 */
[----:B------:R-:W-:Y:S01]  /*aba0*/  FADD.FTZ R6, R6, R7 ;  /* 0x0000000706067221 */ /* 0x000fe20000010000 */
[----:B------:R-:W-:Y:S01]  /*abb0*/  F2FP.BF16.F32.PACK_AB R22, RZ, R22 ;  /* 0x00000016ff16723e */ /* 0x000fe200000010ff */
[----:B------:R-:W-:Y:S01]  /*abc0*/  FADD.FTZ R18, R17, R18 ;  /* 0x0000001211127221 */ /* 0x000fe20000010000 */
[----:B------:R-:W-:Y:S01]  /*abd0*/  FADD.FTZ R26, R26, R27 ;  /* 0x0000001b1a1a7221 */ /* 0x000fe20000010000 */
[----:B------:R-:W-:Y:S01]  /*abe0*/  F2FP.BF16.F32.PACK_AB R38, RZ, R38 ;  /* 0x00000026ff26723e */ /* 0x000fe200000010ff */
[----:B------:R0:W-:Y:S01]  /*abf0*/  STG.E.U16 desc[UR6][R2.64], R42 ;  /* 0x0000002a02007986 */ /* 0x0001e2000c101506 */
[----:B------:R-:W-:Y:S01]  /*ac00*/  FADD.FTZ R18, R18, R19 ;  /* 0x0000001312127221 */ /* 0x000fe20000010000 */
[----:B------:R-:W-:-:S02]  /*ac10*/  F2FP.BF16.F32.PACK_AB R34, RZ, R34 ;  /* 0x00000022ff22723e */ /* 0x000fc400000010ff */
[----:B------:R-:W-:Y:S01]  /*ac20*/  F2FP.BF16.F32.PACK_AB R14, RZ, R14 ;  /* 0x0000000eff0e723e */ /* 0x000fe200000010ff */
[----:B------:R0:W-:Y:S01]  /*ac30*/  STG.E.U16 desc[UR6][R2.64+0x1800], R22 ;  /* 0x0018001602007986 */ /* 0x0001e2000c101506 */
[----:B------:R-:W-:Y:S02]  /*ac40*/  F2FP.BF16.F32.PACK_AB R6, RZ, R6 ;  /* 0x00000006ff06723e */ /* 0x000fe400000010ff */
[----:B------:R-:W-:Y:S01]  /*ac50*/  F2FP.BF16.F32.PACK_AB R26, RZ, R26 ;  /* 0x0000001aff1a723e */ /* 0x000fe200000010ff */
[----:B------:R0:W-:Y:S01]  /*ac60*/  STG.E.U16 desc[UR6][R2.64+0x1e00], R38 ;  /* 0x001e002602007986 */ /* 0x0001e2000c101506 */
[----:B------:R-:W-:-:S03]  /*ac70*/  F2FP.BF16.F32.PACK_AB R18, RZ, R18 ;  /* 0x00000012ff12723e */ /* 0x000fc600000010ff */
[----:B------:R0:W-:Y:S04]  /*ac80*/  STG.E.U16 desc[UR6][R2.64+0x2100], R34 ;  /* 0x0021002202007986 */ /* 0x0001e8000c101506 */
[----:B------:R0:W-:Y:S04]  /*ac90*/  STG.E.U16 desc[UR6][R2.64+0x2400], R14 ;  /* 0x0024000e02007986 */ /* 0x0001e8000c101506 */
[----:B------:R0:W-:Y:S04]  /*aca0*/  STG.E.U16 desc[UR6][R2.64+0x2700], R6 ;  /* 0x0027000602007986 */ /* 0x0001e8000c101506 */
[----:B------:R0:W-:Y:S04]  /*acb0*/  STG.E.U16 desc[UR6][R2.64+0x2a00], R26 ;  /* 0x002a001a02007986 */ /* 0x0001e8000c101506 */
[----:B------:R0:W-:Y:S02]  /*acc0*/  STG.E.U16 desc[UR6][R2.64+0x2d00], R18 ;  /* 0x002d001202007986 */ /* 0x0001e4000c101506 */
.L_x_1:
[----:B------:R-:W-:Y:S05]  /*acd0*/  BSYNC B0 ;  /* 0x0000000000007941 */ /* 0x000fea0003800000 */
.L_x_0:
[----:B------:R-:W-:Y:S01]  /*ace0*/  PREEXIT ;  /* 0x000000000000782d */ /* 0x000fe20000000000 */
[----:B------:R-:W-:Y:S05]  /*acf0*/  EXIT ;  /* 0x000000000000794d */ /* 0x000fea0003800000 */
.L_x_2:
[----:B------:R-:W-:-:S00]  /*ad00*/  BRA `(.L_x_2) ;  /* 0xfffffffc00fc7947 */ /* 0x000fc0000383ffff */
[----:B------:R-:W-:-:S00]  /*ad10*/  NOP ;  /* 0x0000000000007918 */ /* 0x000fc00000000000 */
        /* <DEDUP_REMOVED lines=14> */
.L_x_100:


//--------------------- .text._Z30router_gemm_kernel_bf16_outputI13__nv_bfloat16Li128ELi8ELi15ELi384ELi7168EEvPS0_PKT_S4_ --------------------------
	.section	.text._Z30router_gemm_kernel_bf16_outputI13__nv_bfloat16Li128ELi8ELi15ELi384ELi7168EEvPS0_PKT_S4_,"ax",@progbits
	.align	128
        .global         _Z30router_gemm_kernel_bf16_outputI13__nv_bfloat16Li128ELi8ELi15ELi384ELi7168EEvPS0_PKT_S4_
        .type           _Z30router_gemm_kernel_bf16_outputI13__nv_bfloat16Li128ELi8ELi15ELi384ELi7168EEvPS0_PKT_S4_,@function
        .size           _Z30router_gemm_kernel_bf16_outputI13__nv_bfloat16Li128ELi8ELi15ELi384ELi7168EEvPS0_PKT_S4_,(.L_x_101 - _Z30router_gemm_kernel_bf16_outputI13__nv_bfloat16Li128ELi8ELi15ELi384ELi7168EEvPS0_PKT_S4_)
        .other          _Z30router_gemm_kernel_bf16_outputI13__nv_bfloat16Li128ELi8ELi15ELi384ELi7168EEvPS0_PKT_S4_,@"STO_CUDA_ENTRY STV_DEFAULT"
_Z30router_gemm_kernel_bf16_outputI13__nv_bfloat16Li128ELi8ELi15ELi384ELi7168EEvPS0_PKT_S4_:
.text._Z30router_gemm_kernel_bf16_outputI13__nv_bfloat16Li128ELi8ELi15ELi384ELi7168EEvPS0_PKT_S4_:
        /* <DEDUP_REMOVED lines=40> */
[C---:B------:R-:W-:Y:S02]  /*0280*/  PRMT R36, R45.reuse, 0x7632, R36 ;  /* 0x000076322d247816 */ /* 0x040fe40000000024 */
[----:B------:R-:W-:Y:S01]  /*0290*/  SHF.L.U32 R38, R45, 0x10, RZ ;  /* 0x000000102d267819 */ /* 0x000fe200000006ff */
[----:B------:R-:W-:Y:S01]  /*02a0*/  FFMA.FTZ R44, R86, R3, R37 ;  /* 0x00000003562c7223 */ /* 0x000fe20000010025 */
[C---:B------:R-:W-:Y:S02]  /*02b0*/  PRMT R39, R73.reuse, 0x7632, R39 ;  /* 0x0000763249277816 */ /* 0x040fe40000000027 */
[----:B------:R-:W-:Y:S01]  /*02c0*/  SHF.L.U32 R85, R73, 0x10, RZ ;  /* 0x0000001049557819 */ /* 0x000fe200000006ff */
[----:B------:R-:W-:Y:S01]  /*02d0*/  IMAD.U32 R36, R36, 0x10000, RZ ;  /* 0x0001000024247824 */ /* 0x000fe200078e00ff */
[----:B------:R-:W-:-:S03]  /*02e0*/  SHF.L.U32 R39, R39, 0x10, RZ ;  /* 0x0000001027277819 */ /* 0x000fc600000006ff */
[----:B------:R-:W-:Y:S01]  /*02f0*/  FFMA.FTZ R38, R85, R38, R44 ;  /* 0x0000002655267223 */ /* 0x000fe2000001002c */
[----:B------:R-:W-:-:S03]  /*0300*/  SHF.L.U32 R45, R46, 0x10, RZ ;  /* 0x000000102e2d7819 */ /* 0x000fc600000006ff */
[----:B------:R-:W-:Y:S01]  /*0310*/  FFMA.FTZ R73, R39, R36, R38 ;  /* 0x0000002427497223 */ /* 0x000fe20000010026 */
[----:B------:R-:W-:Y:S02]  /*0320*/  SHF.L.U32 R38, R74, 0x10, RZ ;  /* 0x000000104a267819 */ /* 0x000fe400000006ff */
[C---:B---3--:R-:W-:Y:S01]  /*0330*/  PRMT R44, R48.reuse, 0x7632, R44 ;  /* 0x00007632302c7816 */ /* 0x048fe2000000002c */
[----:B------:R-:W-:Y:S01]  /*0340*/  IMAD.U32 R48, R48, 0x10000, RZ ;  /* 0x0001000030307824 */ /* 0x000fe200078e00ff */
[----:B------:R-:W-:Y:S01]  /*0350*/  PRMT R36, R46, 0x7632, R36 ;  /* 0x000076322e247816 */ /* 0x000fe20000000024 */
[----:B------:R-:W-:Y:S01]  /*0360*/  FFMA.FTZ R46, R38, R45, R73 ;  /* 0x0000002d262e7223 */ /* 0x000fe20000010049 */
[----:B------:R-:W-:Y:S01]  /*0370*/  SHF.L.U32 R45, R44, 0x10, RZ ;  /* 0x000000102c2d7819 */ /* 0x000fe200000006ff */
[----:B------:R-:W-:Y:S01]  /*0380*/  FFMA.FTZ R73, R87, R48, RZ ;  /* 0x0000003057497223 */ /* 0x000fe200000100ff */
[----:B------:R-:W-:Y:S02]  /*0390*/  PRMT R37, R74, 0x7632, R37 ;  /* 0x000076324a257816 */ /* 0x000fe40000000025 */
[C---:B------:R-:W-:Y:S01]  /*03a0*/  PRMT R48, R49.reuse, 0x7632, R48 ;  /* 0x0000763231307816 */ /* 0x040fe20000000030 */
[----:B------:R-:W-:Y:S01]  /*03b0*/  FFMA.FTZ R74, R86, R45, R73 ;  /* 0x0000002d564a7223 */ /* 0x000fe20000010049 */
[----:B------:R-:W-:Y:S01]  /*03c0*/  SHF.L.U32 R72, R49, 0x10, RZ ;  /* 0x0000001031487819 */ /* 0x000fe200000006ff */
[----:B------:R-:W-:Y:S01]  /*03d0*/  IMAD.U32 R37, R37, 0x10000, RZ ;  /* 0x0001000025257824 */ /* 0x000fe200078e00ff */
[----:B------:R-:W-:-:S02]  /*03e0*/  SHF.L.U32 R36, R36, 0x10, RZ ;  /* 0x0000001024247819 */ /* 0x000fc400000006ff */
[----:B------:R-:W-:Y:S01]  /*03f0*/  SHF.L.U32 R48, R48, 0x10, RZ ;  /* 0x0000001030307819 */ /* 0x000fe200000006ff */
[----:B------:R-:W-:Y:S01]  /*0400*/  FFMA.FTZ R72, R85, R72, R74 ;  /* 0x0000004855487223 */ /* 0x000fe2000001004a */
[----:B------:R-:W-:Y:S01]  /*0410*/  SHF.L.U32 R44, R47, 0x10, RZ ;  /* 0x000000102f2c7819 */ /* 0x000fe200000006ff */
[----:B------:R-:W-:Y:S01]  /*0420*/  FFMA.FTZ R46, R37, R36, R46 ;  /* 0x00000024252e7223 */ /* 0x000fe2000001002e */
[----:B------:R-:W-:Y:S01]  /*0430*/  PRMT R36, R47, 0x7632, R36 ;  /* 0x000076322f247816 */ /* 0x000fe20000000024 */
[C---:B------:R-:W-:Y:S01]  /*0440*/  IMAD.U32 R45, R50.reuse, 0x10000, RZ ;  /* 0x00010000322d7824 */ /* 0x040fe200078e00ff */
[----:B------:R-:W-:Y:S01]  /*0450*/  SHF.L.U32 R3, R75, 0x10, RZ ;  /* 0x000000104b037819 */ /* 0x000fe200000006ff */
[----:B------:R-:W-:Y:S01]  /*0460*/  FFMA.FTZ R47, R39, R48, R72 ;  /* 0x00000030272f7223 */ /* 0x000fe20000010048 */
[----:B------:R-:W-:Y:S02]  /*0470*/  PRMT R50, R50, 0x7632, R50 ;  /* 0x0000763232327816 */ /* 0x000fe40000000032 */
[----:B----4-:R-:W-:Y:S01]  /*0480*/  PRMT R48, R68, 0x7632, R48 ;  /* 0x0000763244307816 */ /* 0x010fe20000000030 */
[----:B------:R-:W-:Y:S01]  /*0490*/  FFMA.FTZ R73, R3, R44, R46 ;  /* 0x0000002c03497223 */ /* 0x000fe2000001002e */
[----:B------:R-:W-:Y:S01]  /*04a0*/  FFMA.FTZ R72, R38, R45, R47 ;  /* 0x0000002d26487223 */ /* 0x000fe2000001002f */
[----:B------:R-:W-:Y:S01]  /*04b0*/  SHF.L.U32 R68, R68, 0x10, RZ ;  /* 0x0000001044447819 */ /* 0x000fe200000006ff */
[----:B------:R-:W2:Y:S01]  /*04c0*/  LDG.E.128 R44, desc[UR6][R100.64+0x4000] ;  /* 0x00400006642c7981 */ /* 0x000ea2000c1e1d00 */
[----:B------:R-:W-:-:S02]  /*04d0*/  SHF.L.U32 R50, R50, 0x10, RZ ;  /* 0x0000001032327819 */ /* 0x000fc400000006ff */
[----:B------:R-:W-:Y:S01]  /*04e0*/  PRMT R88, R75, 0x7632, R88 ;  /* 0x000076324b587816 */ /* 0x000fe20000000058 */
[----:B------:R-:W-:Y:S01]  /*04f0*/  FFMA.FTZ R75, R87, R68, RZ ;  /* 0x00000044574b7223 */ /* 0x000fe200000100ff */
[----:B------:R-:W-:Y:S02]  /*0500*/  SHF.L.U32 R49, R48, 0x10, RZ ;  /* 0x0000001030317819 */ /* 0x000fe400000006ff */
[C---:B------:R-:W-:Y:S01]  /*0510*/  PRMT R48, R51.reuse, 0x7632, R48 ;  /* 0x0000763233307816 */ /* 0x040fe20000000030 */
[----:B------:R-:W-:Y:S02]  /*0520*/  IMAD.U32 R68, R51, 0x10000, RZ ;  /* 0x0001000033447824 */ /* 0x000fe400078e00ff */
[----:B------:R-:W-:Y:S01]  /*0530*/  FFMA.FTZ R50, R37, R50, R72 ;  /* 0x0000003225327223 */ /* 0x000fe20000010048 */
[----:B------:R-:W-:Y:S01]  /*0540*/  FFMA.FTZ R76, R86, R49, R75 ;  /* 0x00000031564c7223 */ /* 0x000fe2000001004b */
[----:B------:R-:W-:Y:S01]  /*0550*/  SHF.L.U32 R49, R36, 0x10, RZ ;  /* 0x0000001024317819 */ /* 0x000fe200000006ff */
[----:B------:R-:W-:Y:S01]  /*0560*/  IMAD.U32 R51, R48, 0x10000, RZ ;  /* 0x0001000030337824 */ /* 0x000fe200078e00ff */
[----:B------:R-:W-:Y:S01]  /*0570*/  SHF.L.U32 R88, R88, 0x10, RZ ;  /* 0x0000001058587819 */ /* 0x000fe200000006ff */
[----:B------:R-:W-:Y:S01]  /*0580*/  FFMA.FTZ R36, R3, R68, R50 ;  /* 0x0000004403247223 */ /* 0x000fe20000010032 */
[----:B------:R-:W-:-:S02]  /*0590*/  PRMT R72, R69, 0x7632, R72 ;  /* 0x0000763245487816 */ /* 0x000fc40000000048 */
[----:B------:R-:W-:Y:S01]  /*05a0*/  SHF.L.U32 R74, R69, 0x10, RZ ;  /* 0x00000010454a7819 */ /* 0x000fe200000006ff */
[C---:B------:R-:W-:Y:S01]  /*05b0*/  FFMA.FTZ R84, R88.reuse, R49, R73 ;  /* 0x0000003158547223 */ /* 0x040fe20000010049 */
[----:B------:R-:W-:Y:S01]  /*05c0*/  FFMA.FTZ R36, R88, R51, R36 ;  /* 0x0000003358247223 */ /* 0x000fe20000010024 */
[----:B------:R-:W-:Y:S01]  /*05d0*/  PRMT R68, R56, 0x7632, R68 ;  /* 0x0000763238447816 */ /* 0x000fe20000000044 */
[----:B------:R-:W3:Y:S01]  /*05e0*/  LDG.E.128 R48, desc[UR6][R100.64+0x7800] ;  /* 0x0078000664307981 */ /* 0x000ee2000c1e1d00 */
[----:B------:R-:W-:Y:S01]  /*05f0*/  SHF.L.U32 R72, R72, 0x10, RZ ;  /* 0x0000001048487819 */ /* 0x000fe200000006ff */
[----:B------:R-:W-:Y:S01]  /*0600*/  FFMA.FTZ R74, R85, R74, R76 ;  /* 0x0000004a554a7223 */ /* 0x000fe2000001004c */
[----:B------:R-:W-:Y:S01]  /*0610*/  SHF.L.U32 R56, R56, 0x10, RZ ;  /* 0x0000001038387819 */ /* 0x000fe200000006ff */
[----:B------:R-:W-:Y:S01]  /*0620*/  IMAD.U32 R75, R68, 0x10000, RZ ;  /* 0x00010000444b7824 */ /* 0x000fe200078e00ff */
[C---:B------:R-:W-:Y:S01]  /*0630*/  SHF.L.U32 R69, R70.reuse, 0x10, RZ ;  /* 0x0000001046457819 */ /* 0x040fe200000006ff */
[----:B------:R-:W-:Y:S01]  /*0640*/  FFMA.FTZ R73, R39, R72, R74 ;  /* 0x0000004827497223 */ /* 0x000fe2000001004a */
[----:B------:R-:W-:Y:S01]  /*0650*/  PRMT R70, R70, 0x7632, R70 ;  /* 0x0000763246467816 */ /* 0x000fe20000000046 */
[----:B------:R-:W-:Y:S01]  /*0660*/  FFMA.FTZ R77, R87, R56, RZ ;  /* 0x00000038574d7223 */ /* 0x000fe200000100ff */
[----:B------:R-:W-:Y:S01]  /*0670*/  SHF.L.U32 R68, R57, 0x10, RZ ;  /* 0x0000001039447819 */ /* 0x000fe200000006ff */
[----:B------:R-:W-:Y:S01]  /*0680*/  FFMA.FTZ R72, R38, R69, R73 ;  /* 0x0000004526487223 */ /* 0x000fe20000010049 */
[----:B------:R-:W-:Y:S01]  /*0690*/  SHF.L.U32 R70, R70, 0x10, RZ ;  /* 0x0000001046467819 */ /* 0x000fe200000006ff */
[----:B------:R-:W-:Y:S01]  /*06a0*/  FFMA.FTZ R76, R86, R75, R77 ;  /* 0x0000004b564c7223 */ /* 0x000fe2000001004d */
[----:B------:R-:W-:-:S02]  /*06b0*/  PRMT R69, R64, 0x7632, R69 ;  /* 0x0000763240457816 */ /* 0x000fc40000000045 */
[----:B------:R-:W-:Y:S02]  /*06c0*/  PRMT R56, R57, 0x7632, R56 ;  /* 0x0000763239387816 */ /* 0x000fe40000000038 */
[----:B------:R-:W-:Y:S01]  /*06d0*/  SHF.L.U32 R64, R64, 0x10, RZ ;  /* 0x0000001040407819 */ /* 0x000fe200000006ff */
[----:B------:R-:W-:Y:S01]  /*06e0*/  FFMA.FTZ R76, R85, R68, R76 ;  /* 0x00000044554c7223 */ /* 0x000fe2000001004c */
[----:B------:R-:W-:Y:S02]  /*06f0*/  IMAD.U32 R68, R71, 0x10000, RZ ;  /* 0x0001000047447824 */ /* 0x000fe400078e00ff */
[----:B------:R-:W-:Y:S01]  /*0700*/  FFMA.FTZ R70, R37, R70, R72 ;  /* 0x0000004625467223 */ /* 0x000fe20000010048 */
[----:B------:R-:W-:Y:S01]  /*0710*/  SHF.L.U32 R74, R56, 0x10, RZ ;  /* 0x00000010384a7819 */ /* 0x000fe200000006ff */
[----:B------:R-:W-:Y:S01]  /*0720*/  FFMA.FTZ R75, R87, R64, RZ ;  /* 0x00000040574b7223 */ /* 0x000fe200000100ff */
        /* <DEDUP_REMOVED lines=8> */
[----:B------:R-:W-:Y:S01]  /*07b0*/  SHF.L.U32 R57, R58, 0x10, RZ ;  /* 0x000000103a397819 */ /* 0x000fe200000006ff */
[----:B------:R-:W-:Y:S01]  /*07c0*/  IMAD.U32 R68, R68, 0x10000, RZ ;  /* 0x0001000044447824 */ /* 0x000fe200078e00ff */
[----:B------:R-:W-:Y:S01]  /*07d0*/  PRMT R58, R58, 0x7632, R58 ;  /* 0x000076323a3a7816 */ /* 0x000fe2000000003a */
[----:B------:R-:W-:-:S02]  /*07e0*/  FFMA.FTZ R70, R85, R70, R72 ;  /* 0x0000004655467223 */ /* 0x000fc40000010048 */
[----:B------:R-:W-:Y:S02]  /*07f0*/  FFMA.FTZ R64, R38, R57, R71 ;  /* 0x0000003926407223 */ /* 0x000fe40000010047 */
[----:B------:R-:W-:Y:S02]  /*0800*/  IMAD.U32 R58, R58, 0x10000, RZ ;  /* 0x000100003a3a7824 */ /* 0x000fe400078e00ff */
[----:B------:R-:W-:Y:S01]  /*0810*/  FFMA.FTZ R73, R39, R68, R70 ;  /* 0x0000004427497223 */ /* 0x000fe20000010046 */
[C---:B------:R-:W-:Y:S02]  /*0820*/  PRMT R68, R60.reuse, 0x7632, R68 ;  /* 0x000076323c447816 */ /* 0x040fe40000000044 */
[----:B------:R-:W-:Y:S01]  /*0830*/  SHF.L.U32 R60, R60, 0x10, RZ ;  /* 0x000000103c3c7819 */ /* 0x000fe200000006ff */
[----:B------:R-:W-:Y:S01]  /*0840*/  FFMA.FTZ R58, R37, R58, R64 ;  /* 0x0000003a253a7223 */ /* 0x000fe20000010040 */
[----:B------:R-:W-:Y:S02]  /*0850*/  SHF.L.U32 R57, R56, 0x10, RZ ;  /* 0x0000001038397819 */ /* 0x000fe400000006ff */
[----:B------:R-:W-:Y:S01]  /*0860*/  SHF.L.U32 R56, R59, 0x10, RZ ;  /* 0x000000103b387819 */ /* 0x000fe200000006ff */
[----:B------:R-:W-:-:S02]  /*0870*/  IMAD.U32 R75, R68, 0x10000, RZ ;  /* 0x00010000444b7824 */ /* 0x000fc400078e00ff */
[----:B------:R-:W-:Y:S01]  /*0880*/  FFMA.FTZ R89, R87, R60, RZ ;  /* 0x0000003c57597223 */ /* 0x000fe200000100ff */
[----:B------:R-:W-:Y:S01]  /*0890*/  FFMA.FTZ R112, R88, R57, R69 ;  /* 0x0000003958707223 */ /* 0x000fe20000010045 */
[----:B------:R-:W-:Y:S01]  /*08a0*/  PRMT R64, R59, 0x7632, R64 ;  /* 0x000076323b407816 */ /* 0x000fe20000000040 */
[----:B------:R-:W-:Y:S01]  /*08b0*/  FFMA.FTZ R69, R3, R56, R58 ;  /* 0x0000003803457223 */ /* 0x000fe2000001003a */
[----:B------:R-:W-:Y:S01]  /*08c0*/  SHF.L.U32 R71, R66, 0x10, RZ ;  /* 0x0000001042477819 */ /* 0x000fe200000006ff */
[----:B------:R-:W5:Y:S01]  /*08d0*/  LDG.E.128 R56, desc[UR6][R100.64+0xe800] ;  /* 0x00e8000664387981 */ /* 0x000f62000c1e1d00 */
[C---:B------:R-:W-:Y:S01]  /*08e0*/  SHF.L.U32 R72, R61.reuse, 0x10, RZ ;  /* 0x000000103d487819 */ /* 0x040fe200000006ff */
[----:B------:R-:W-:Y:S01]  /*08f0*/  FFMA.FTZ R74, R86, R75, R89 ;  /* 0x0000004b564a7223 */ /* 0x000fe20000010059 */
[----:B------:R-:W-:Y:S02]  /*0900*/  PRMT R66, R66, 0x7632, R66 ;  /* 0x0000763242427816 */ /* 0x000fe40000000042 */
[----:B------:R-:W-:-:S02]  /*0910*/  PRMT R61, R61, 0x7632, R61 ;  /* 0x000076323d3d7816 */ /* 0x000fc4000000003d */
[----:B------:R-:W-:Y:S01]  /*0920*/  SHF.L.U32 R65, R64, 0x10, RZ ;  /* 0x0000001040417819 */ /* 0x000fe200000006ff */
[----:B------:R-:W-:Y:S01]  /*0930*/  FFMA.FTZ R64, R38, R71, R73 ;  /* 0x0000004726407223 */ /* 0x000fe20000010049 */
[----:B------:R-:W-:Y:S01]  /*0940*/  SHF.L.U32 R66, R66, 0x10, RZ ;  /* 0x0000001042427819 */ /* 0x000fe200000006ff */
[----:B------:R-:W-:Y:S01]  /*0950*/  FFMA.FTZ R74, R85, R72, R74 ;  /* 0x00000048554a7223 */ /* 0x000fe2000001004a */
[----:B------:R-:W-:Y:S02]  /*0960*/  IMAD.U32 R72, R61, 0x10000, RZ ;  /* 0x000100003d487824 */ /* 0x000fe400078e00ff */
[----:B------:R-:W-:Y:S01]  /*0970*/  FFMA.FTZ R114, R88, R65, R69 ;  /* 0x0000004158727223 */ /* 0x000fe20000010045 */
[C---:B------:R-:W-:Y:S01]  /*0980*/  PRMT R61, R62.reuse, 0x7632, R61 ;  /* 0x000076323e3d7816 */ /* 0x040fe2000000003d */
[----:B------:R-:W-:Y:S01]  /*0990*/  FFMA.FTZ R70, R37, R66, R64 ;  /* 0x0000004225467223 */ /* 0x000fe20000010040 */
[----:B------:R-:W-:Y:S01]  /*09a0*/  SHF.L.U32 R69, R62, 0x10, RZ ;  /* 0x000000103e457819 */ /* 0x000fe200000006ff */
[----:B------:R-:W-:Y:S01]  /*09b0*/  FFMA.FTZ R71, R39, R72, R74 ;  /* 0x0000004827477223 */ /* 0x000fe2000001004a */
[----:B------:R-:W-:-:S02]  /*09c0*/  PRMT R60, R67, 0x7632, R60 ;  /* 0x00007632433c7816 */ /* 0x000fc4000000003c */
[----:B------:R-:W-:Y:S02]  /*09d0*/  SHF.L.U32 R68, R67, 0x10, RZ ;  /* 0x0000001043447819 */ /* 0x000fe400000006ff */
[----:B------:R-:W5:Y:S01]  /*09e0*/  LDG.E.128 R64, desc[UR6][R100.64+0x12000] ;  /* 0x0120000664407981 */ /* 0x000f62000c1e1d00 */
[C---:B------:R-:W-:Y:S02]  /*09f0*/  PRMT R73, R40.reuse, 0x7632, R73 ;  /* 0x0000763228497816 */ /* 0x040fe40000000049 */
[----:B------:R-:W-:Y:S01]  /*0a00*/  SHF.L.U32 R90, R40, 0x10, RZ ;  /* 0x00000010285a7819 */ /* 0x000fe200000006ff */
[----:B------:R-:W-:Y:S01]  /*0a10*/  FFMA.FTZ R62, R38, R69, R71 ;  /* 0x00000045263e7223 */ /* 0x000fe20000010047 */
[----:B------:R-:W-:Y:S02]  /*0a20*/  SHF.L.U32 R40, R61, 0x10, RZ ;  /* 0x000000103d287819 */ /* 0x000fe400000006ff */
[C---:B------:R-:W-:Y:S02]  /*0a30*/  PRMT R61, R41.reuse, 0x7632, R61 ;  /* 0x00007632293d7816 */ /* 0x040fe4000000003d */
[----:B------:R-:W-:Y:S01]  /*0a40*/  SHF.L.U32 R72, R41, 0x10, RZ ;  /* 0x0000001029487819 */ /* 0x000fe200000006ff */
[----:B------:R-:W-:Y:S01]  /*0a50*/  FFMA.FTZ R41, R37, R40, R62 ;  /* 0x0000002825297223 */ /* 0x000fe2000001003e */
[----:B------:R-:W-:Y:S01]  /*0a60*/  SHF.L.U32 R40, R63, 0x10, RZ ;  /* 0x000000103f287819 */ /* 0x000fe200000006ff */
[----:B------:R-:W-:-:S02]  /*0a70*/  IMAD.U32 R73, R73, 0x10000, RZ ;  /* 0x0001000049497824 */ /* 0x000fc400078e00ff */
[----:B------:R-:W-:Y:S01]  /*0a80*/  FFMA.FTZ R75, R87, R90, RZ ;  /* 0x0000005a574b7223 */ /* 0x000fe200000100ff */
[----:B------:R-:W-:Y:S02]  /*0a90*/  PRMT R63, R63, 0x7632, R63 ;  /* 0x000076323f3f7816 */ /* 0x000fe4000000003f */
[----:B------:R-:W-:Y:S01]  /*0aa0*/  SHF.L.U32 R69, R42, 0x10, RZ ;  /* 0x000000102a457819 */ /* 0x000fe200000006ff */
[----:B------:R-:W-:Y:S01]  /*0ab0*/  FFMA.FTZ R40, R3, R40, R41 ;  /* 0x0000002803287223 */ /* 0x000fe20000010029 */
[----:B------:R-:W-:Y:S01]  /*0ac0*/  SHF.L.U32 R62, R61, 0x10, RZ ;  /* 0x000000103d3e7819 */ /* 0x000fe200000006ff */
[----:B------:R-:W-:Y:S01]  /*0ad0*/  FFMA.FTZ R74, R86, R73, R75 ;  /* 0x00000049564a7223 */ /* 0x000fe2000001004b */
[----:B------:R-:W-:Y:S01]  /*0ae0*/  PRMT R42, R32, 0x7632, R42 ;  /* 0x00007632202a7816 */ /* 0x000fe2000000002a */
[----:B------:R-:W-:Y:S01]  /*0af0*/  FFMA.FTZ R61, R3, R68, R70 ;  /* 0x00000044033d7223 */ /* 0x000fe20000010046 */
[----:B------:R-:W-:Y:S01]  /*0b00*/  IMAD.U32 R41, R60, 0x10000, RZ ;  /* 0x000100003c297824 */ /* 0x000fe200078e00ff */
[----:B------:R-:W-:-:S02]  /*0b10*/  SHF.L.U32 R32, R32, 0x10, RZ ;  /* 0x0000001020207819 */ /* 0x000fc400000006ff */
[----:B------:R-:W-:Y:S01]  /*0b20*/  SHF.L.U32 R63, R63, 0x10, RZ ;  /* 0x000000103f3f7819 */ /* 0x000fe200000006ff */
[----:B------:R-:W-:Y:S01]  /*0b30*/  FFMA.FTZ R72, R85, R72, R74 ;  /* 0x0000004855487223 */ /* 0x000fe2000001004a */
[----:B------:R-:W-:Y:S01]  /*0b40*/  FFMA.FTZ R110, R88, R41, R61 ;  /* 0x00000029586e7223 */ /* 0x000fe2000001003d */
[----:B------:R-:W-:Y:S02]  /*0b50*/  IMAD.U32 R41, R42, 0x10000, RZ ;  /* 0x000100002a297824 */ /* 0x000fe400078e00ff */
[----:B------:R-:W-:Y:S01]  /*0b60*/  FFMA.FTZ R61, R87, R32, RZ ;  /* 0x00000020573d7223 */ /* 0x000fe200000100ff */
[----:B------:R-:W-:Y:S01]  /*0b70*/  FFMA.FTZ R108, R88, R63, R40 ;  /* 0x0000003f586c7223 */ /* 0x000fe20000010028 */
[----:B------:R-:W-:Y:S01]  /*0b80*/  FFMA.FTZ R71, R39, R62, R72 ;  /* 0x0000003e27477223 */ /* 0x000fe20000010048 */
[C---:B------:R-:W-:Y:S01]  /*0b90*/  PRMT R32, R33.reuse, 0x7632, R32 ;  /* 0x0000763221207816 */ /* 0x040fe20000000020 */
[----:B------:R-:W-:Y:S01]  /*0ba0*/  FFMA.FTZ R72, R86, R41, R61 ;  /* 0x0000002956487223 */ /* 0x000fe2000001003d */
[----:B------:R-:W-:Y:S01]  /*0bb0*/  SHF.L.U32 R40, R33, 0x10, RZ ;  /* 0x0000001021287819 */ /* 0x000fe200000006ff */
[----:B------:R-:W5:Y:S01]  /*0bc0*/  LDG.E.128 R60, desc[UR6][R100.64+0x15800] ;  /* 0x01580006643c7981 */ /* 0x000f62000c1e1d00 */
[----:B------:R-:W-:-:S02]  /*0bd0*/  PRMT R42, R42, 0x7632, R42 ;  /* 0x000076322a2a7816 */ /* 0x000fc4000000002a */
[----:B------:R-:W-:Y:S01]  /*0be0*/  SHF.L.U32 R70, R32, 0x10, RZ ;  /* 0x0000001020467819 */ /* 0x000fe200000006ff */
[----:B------:R-:W-:Y:S01]  /*0bf0*/  FFMA.FTZ R72, R85, R40, R72 ;  /* 0x0000002855487223 */ /* 0x000fe20000010048 */
[----:B------:R-:W-:Y:S01]  /*0c00*/  FFMA.FTZ R68, R38, R69, R71 ;  /* 0x0000004526447223 */ /* 0x000fe20000010047 */
[----:B------:R-:W-:Y:S01]  /*0c10*/  SHF.L.U32 R42, R42, 0x10, RZ ;  /* 0x000000102a2a7819 */ /* 0x000fe200000006ff */
[C---:B------:R-:W-:Y:S01]  /*0c20*/  IMAD.U32 R40, R43.reuse, 0x10000, RZ ;  /* 0x000100002b287824 */ /* 0x040fe200078e00ff */
[----:B------:R-:W-:Y:S01]  /*0c30*/  PRMT R32, R43, 0x7632, R32 ;  /* 0x000076322b207816 */ /* 0x000fe20000000020 */
[----:B------:R-:W-:Y:S01]  /*0c40*/  FFMA.FTZ R43, R39, R70, R72 ;  /* 0x00000046272b7223 */ /* 0x000fe20000010048 */
[----:B------:R-:W-:Y:S01]  /*0c50*/  SHF.L.U32 R41, R34, 0x10, RZ ;  /* 0x0000001022297819 */ /* 0x000fe200000006ff */
[----:B------:R-:W-:Y:S01]  /*0c60*/  FFMA.FTZ R42, R37, R42, R68 ;  /* 0x0000002a252a7223 */ /* 0x000fe20000010044 */
[C---:B------:R-:W-:Y:S01]  /*0c70*/  PRMT R72, R20.reuse, 0x7632, R72 ;  /* 0x0000763214487816 */ /* 0x040fe20000000048 */
[----:B------:R-:W5:Y:S01]  /*0c80*/  LDG.E.128 R68, desc[UR6][R100.64+0x19000] ;  /* 0x0190000664447981 */ /* 0x000f62000c1e1d00 */
[----:B------:R-:W-:-:S02]  /*0c90*/  SHF.L.U32 R74, R20, 0x10, RZ ;  /* 0x00000010144a7819 */ /* 0x000fc400000006ff */
[----:B------:R-:W-:Y:S01]  /*0ca0*/  PRMT R33, R34, 0x7632, R33 ;  /* 0x0000763222217816 */ /* 0x000fe20000000021 */
[----:B------:R-:W-:Y:S01]  /*0cb0*/  FFMA.FTZ R34, R38, R41, R43 ;  /* 0x0000002926227223 */ /* 0x000fe2000001002b */
[----:B------:R-:W-:Y:S02]  /*0cc0*/  IMAD.U32 R41, R72, 0x10000, RZ ;  /* 0x0001000048297824 */ /* 0x000fe400078e00ff */
[----:B------:R-:W-:Y:S01]  /*0cd0*/  FFMA.FTZ R43, R87, R74, RZ ;  /* 0x0000004a572b7223 */ /* 0x000fe200000100ff */
[----:B------:R-:W-:Y:S01]  /*0ce0*/  SHF.L.U32 R20, R33, 0x10, RZ ;  /* 0x0000001021147819 */ /* 0x000fe200000006ff */
[----:B------:R-:W-:Y:S01]  /*0cf0*/  FFMA.FTZ R33, R3, R40, R42 ;  /* 0x0000002803217223 */ /* 0x000fe2000001002a */
[C---:B------:R-:W-:Y:S01]  /*0d00*/  PRMT R40, R21.reuse, 0x7632, R40 ;  /* 0x0000763215287816 */ /* 0x040fe20000000028 */
[----:B------:R-:W-:Y:S01]  /*0d10*/  FFMA.FTZ R72, R86, R41, R43 ;  /* 0x0000002956487223 */ /* 0x000fe2000001002b */
[----:B------:R-:W-:Y:S01]  /*0d20*/  SHF.L.U32 R42, R21, 0x10, RZ ;  /* 0x00000010152a7819 */ /* 0x000fe200000006ff */
[----:B------:R-:W-:Y:S01]  /*0d30*/  FFMA.FTZ R34, R37, R20, R34 ;  /* 0x0000001425227223 */ /* 0x000fe20000010022 */
[----:B------:R-:W-:-:S02]  /*0d40*/  SHF.L.U32 R21, R32, 0x10, RZ ;  /* 0x0000001020157819 */ /* 0x000fc400000006ff */
[C---:B------:R-:W-:Y:S01]  /*0d50*/  SHF.L.U32 R20, R35.reuse, 0x10, RZ ;  /* 0x0000001023147819 */ /* 0x040fe200000006ff */
[----:B------:R-:W-:Y:S01]  /*0d60*/  IMAD.U32 R40, R40, 0x10000, RZ ;  /* 0x0001000028287824 */ /* 0x000fe200078e00ff */
[----:B------:R-:W-:Y:S01]  /*0d70*/  PRMT R35, R35, 0x7632, R35 ;  /* 0x0000763223237816 */ /* 0x000fe20000000023 */
[----:B------:R-:W-:Y:S01]  /*0d80*/  FFMA.FTZ R42, R85, R42, R72 ;  /* 0x0000002a552a7223 */ /* 0x000fe20000010048 */
[----:B------:R-:W-:Y:S01]  /*0d90*/  FFMA.FTZ R106, R88, R21, R33 ;  /* 0x00000015586a7223 */ /* 0x000fe20000010021 */
[----:B------:R-:W-:Y:S01]  /*0da0*/  FFMA.FTZ R21, R3, R20, R34 ;  /* 0x0000001403157223 */ /* 0x000fe20000010022 */
[----:B------:R-:W-:Y:S01]  /*0db0*/  SHF.L.U32 R35, R35, 0x10, RZ ;  /* 0x0000001023237819 */ /* 0x000fe200000006ff */
[----:B------:R-:W-:Y:S01]  /*0dc0*/  FFMA.FTZ R41, R39, R40, R42 ;  /* 0x0000002827297223 */ /* 0x000fe2000001002a */
[----:B------:R-:W-:Y:S01]  /*0dd0*/  SHF.L.U32 R33, R22, 0x10, RZ ;  /* 0x0000001016217819 */ /* 0x000fe200000006ff */
[----:B------:R-:W5:Y:S01]  /*0de0*/  LDG.E.128 R72, desc[UR6][R100.64+0x1c800] ;  /* 0x01c8000664487981 */ /* 0x000f62000c1e1d00 */
[----:B------:R-:W-:-:S02]  /*0df0*/  PRMT R20, R24, 0x7632, R20 ;  /* 0x0000763218147816 */ /* 0x000fc40000000014 */
[----:B------:R-:W-:Y:S01]  /*0e00*/  SHF.L.U32 R32, R24, 0x10, RZ ;  /* 0x0000001018207819 */ /* 0x000fe200000006ff */
[----:B------:R-:W-:Y:S01]  /*0e10*/  FFMA.FTZ R104, R88, R35, R21 ;  /* 0x0000002358687223 */ /* 0x000fe20000010015 */
[----:B------:R-:W-:Y:S01]  /*0e20*/  PRMT R22, R22, 0x7632, R22 ;  /* 0x0000763216167816 */ /* 0x000fe20000000016 */
[----:B------:R-:W-:Y:S01]  /*0e30*/  FFMA.FTZ R24, R38, R33, R41 ;  /* 0x0000002126187223 */ /* 0x000fe20000010029 */
[----:B------:R-:W-:Y:S02]  /*0e40*/  IMAD.U32 R21, R20, 0x10000, RZ ;  /* 0x0001000014157824 */ /* 0x000fe400078e00ff */
[----:B------:R-:W-:Y:S01]  /*0e50*/  FFMA.FTZ R33, R87, R32, RZ ;  /* 0x0000002057217223 */ /* 0x000fe200000100ff */
[----:B------:R-:W-:Y:S02]  /*0e60*/  SHF.L.U32 R22, R22, 0x10, RZ ;  /* 0x0000001016167819 */ /* 0x000fe400000006ff */
[C---:B------:R-:W-:Y:S01]  /*0e70*/  PRMT R32, R25.reuse, 0x7632, R32 ;  /* 0x0000763219207816 */ /* 0x040fe20000000020 */
[----:B------:R-:W-:Y:S01]  /*0e80*/  FFMA.FTZ R40, R86, R21, R33 ;  /* 0x0000001556287223 */ /* 0x000fe20000010021 */
[----:B------:R-:W-:Y:S01]  /*0e90*/  SHF.L.U32 R34, R25, 0x10, RZ ;  /* 0x0000001019227819 */ /* 0x000fe200000006ff */
[----:B------:R-:W-:Y:S01]  /*0ea0*/  FFMA.FTZ R22, R37, R22, R24 ;  /* 0x0000001625167223 */ /* 0x000fe20000010018 */
[----:B------:R-:W-:Y:S01]  /*0eb0*/  SHF.L.U32 R20, R23, 0x10, RZ ;  /* 0x0000001017147819 */ /* 0x000fe200000006ff */
[----:B------:R-:W-:-:S02]  /*0ec0*/  IMAD.U32 R32, R32, 0x10000, RZ ;  /* 0x0001000020207824 */ /* 0x000fc400078e00ff */
[----:B------:R-:W-:Y:S01]  /*0ed0*/  FFMA.FTZ R34, R85, R34, R40 ;  /* 0x0000002255227223 */ /* 0x000fe20000010028 */
[C---:B------:R-:W-:Y:S01]  /*0ee0*/  SHF.L.U32 R25, R26.reuse, 0x10, RZ ;  /* 0x000000101a197819 */ /* 0x040fe200000006ff */
[----:B------:R-:W-:Y:S01]  /*0ef0*/  FFMA.FTZ R21, R3, R20, R22 ;  /* 0x0000001403157223 */ /* 0x000fe20000010016 */
[----:B------:R-:W-:Y:S01]  /*0f00*/  PRMT R26, R26, 0x7632, R26 ;  /* 0x000076321a1a7816 */ /* 0x000fe2000000001a */
[----:B------:R-:W-:Y:S01]  /*0f10*/  FFMA.FTZ R33, R39, R32, R34 ;  /* 0x0000002027217223 */ /* 0x000fe20000010022 */
[C---:B------:R-:W-:Y:S02]  /*0f20*/  PRMT R20, R8.reuse, 0x7632, R20 ;  /* 0x0000763208147816 */ /* 0x040fe40000000014 */
[----:B------:R-:W-:Y:S01]  /*0f30*/  SHF.L.U32 R24, R8, 0x10, RZ ;  /* 0x0000001008187819 */ /* 0x000fe200000006ff */
[----:B------:R-:W-:Y:S01]  /*0f40*/  FFMA.FTZ R22, R38, R25, R33 ;  /* 0x0000001926167223 */ /* 0x000fe20000010021 */
[----:B------:R-:W-:Y:S01]  /*0f50*/  SHF.L.U32 R26, R26, 0x10, RZ ;  /* 0x000000101a1a7819 */ /* 0x000fe200000006ff */
[----:B------:R-:W-:Y:S01]  /*0f60*/  IMAD.U32 R25, R20, 0x10000, RZ ;  /* 0x0001000014197824 */ /* 0x000fe200078e00ff */
[----:B------:R-:W5:Y:S01]  /*0f70*/  LDG.E.128 R32, desc[UR6][R100.64+0x20000] ;  /* 0x0200000664207981 */ /* 0x000f62000c1e1d00 */
[----:B------:R-:W-:Y:S01]  /*0f80*/  FFMA.FTZ R41, R87, R24, RZ ;  /* 0x0000001857297223 */ /* 0x000fe200000100ff */
[----:B------:R-:W-:Y:S01]  /*0f90*/  PRMT R8, R27, 0x7632, R8 ;  /* 0x000076321b087816 */ /* 0x000fe20000000008 */
[----:B------:R-:W-:Y:S01]  /*0fa0*/  FFMA.FTZ R22, R37, R26, R22 ;  /* 0x0000001a25167223 */ /* 0x000fe20000010016 */
[----:B------:R-:W-:Y:S01]  /*0fb0*/  PRMT R23, R23, 0x7632, R23 ;  /* 0x0000763217177816 */ /* 0x000fe20000000017 */
[----:B------:R-:W-:Y:S01]  /*0fc0*/  FFMA.FTZ R40, R86, R25, R41 ;  /* 0x0000001956287223 */ /* 0x000fe20000010029 */
[----:B------:R-:W-:-:S02]  /*0fd0*/  SHF.L.U32 R20, R27, 0x10, RZ ;  /* 0x000000101b147819 */ /* 0x000fc400000006ff */
[C---:B------:R-:W-:Y:S02]  /*0fe0*/  SHF.L.U32 R26, R9.reuse, 0x10, RZ ;  /* 0x00000010091a7819 */ /* 0x040fe400000006ff */
[----:B------:R-:W-:Y:S01]  /*0ff0*/  PRMT R24, R9, 0x7632, R24 ;  /* 0x0000763209187816 */ /* 0x000fe20000000018 */
[----:B------:R-:W-:Y:S01]  /*1000*/  IMAD.U32 R9, R8, 0x10000, RZ ;  /* 0x0001000008097824 */ /* 0x000fe200078e00ff */
[----:B------:R-:W-:Y:S01]  /*1010*/  SHF.L.U32 R23, R23, 0x10, RZ ;  /* 0x0000001017177819 */ /* 0x000fe200000006ff */
[----:B------:R-:W-:Y:S01]  /*1020*/  FFMA.FTZ R20, R3, R20, R22 ;  /* 0x0000001403147223 */ /* 0x000fe20000010016 */
[----:B------:R-:W-:Y:S01]  /*1030*/  PRMT R8, R16, 0x7632, R8 ;  /* 0x0000763210087816 */ /* 0x000fe20000000008 */
[----:B------:R-:W-:Y:S01]  /*1040*/  FFMA.FTZ R26, R85, R26, R40 ;  /* 0x0000001a551a7223 */ /* 0x000fe20000010028 */
[----:B------:R-:W-:Y:S02]  /*1050*/  SHF.L.U32 R24, R24, 0x10, RZ ;  /* 0x0000001018187819 */ /* 0x000fe400000006ff */
[----:B------:R-:W-:Y:S01]  /*1060*/  SHF.L.U32 R16, R16, 0x10, RZ ;  /* 0x0000001010107819 */ /* 0x000fe200000006ff */
[C---:B------:R-:W-:Y:S01]  /*1070*/  FFMA.FTZ R98, R88.reuse, R23, R21 ;  /* 0x0000001758627223 */ /* 0x040fe20000010015 */
[----:B------:R-:W-:Y:S01]  /*1080*/  FFMA.FTZ R96, R88, R9, R20 ;  /* 0x0000000958607223 */ /* 0x000fe20000010014 */
[----:B------:R-:W-:Y:S01]  /*1090*/  FFMA.FTZ R21, R39, R24, R26 ;  /* 0x0000001827157223 */ /* 0x000fe2000001001a */
[----:B------:R-:W-:Y:S01]  /*10a0*/  SHF.L.U32 R9, R10, 0x10, RZ ;  /* 0x000000100a097819 */ /* 0x000fe200000006ff */
[----:B------:R-:W-:-:S02]  /*10b0*/  IMAD.U32 R23, R8, 0x10000, RZ ;  /* 0x0001000008177824 */ /* 0x000fc400078e00ff */
[----:B------:R-:W-:Y:S01]  /*10c0*/  FFMA.FTZ R41, R87, R16, RZ ;  /* 0x0000001057297223 */ /* 0x000fe200000100ff */
[----:B------:R-:W5:Y:S01]  /*10d0*/  LDG.E.128 R24, desc[UR6][R100.64+0x23800] ;  /* 0x0238000664187981 */ /* 0x000f62000c1e1d00 */
[----:B------:R-:W-:Y:S02]  /*10e0*/  PRMT R10, R10, 0x7632, R10 ;  /* 0x000076320a0a7816 */ /* 0x000fe4000000000a */
[C---:B------:R-:W-:Y:S01]  /*10f0*/  PRMT R8, R17.reuse, 0x7632, R8 ;  /* 0x0000763211087816 */ /* 0x040fe20000000008 */
[----:B------:R-:W-:Y:S01]  /*1100*/  FFMA.FTZ R40, R86, R23, R41 ;  /* 0x0000001756287223 */ /* 0x000fe20000010029 */
[----:B------:R-:W-:Y:S01]  /*1110*/  SHF.L.U32 R16, R17, 0x10, RZ ;  /* 0x0000001011107819 */ /* 0x000fe200000006ff */
[----:B------:R-:W-:Y:S01]  /*1120*/  FFMA.FTZ R20, R38, R9, R21 ;  /* 0x0000000926147223 */ /* 0x000fe20000010015 */
[----:B------:R-:W-:Y:S02]  /*1130*/  SHF.L.U32 R10, R10, 0x10, RZ ;  /* 0x000000100a0a7819 */ /* 0x000fe400000006ff */
[----:B------:R-:W-:Y:S01]  /*1140*/  SHF.L.U32 R22, R8, 0x10, RZ ;  /* 0x0000001008167819 */ /* 0x000fe200000006ff */
[----:B------:R-:W-:Y:S01]  /*1150*/  FFMA.FTZ R40, R85, R16, R40 ;  /* 0x0000001055287223 */ /* 0x000fe20000010028 */
[----:B------:R-:W-:-:S02]  /*1160*/  IMAD.U32 R16, R11, 0x10000, RZ ;  /* 0x000100000b107824 */ /* 0x000fc400078e00ff */
[----:B------:R-:W-:Y:S01]  /*1170*/  FFMA.FTZ R10, R37, R10, R20 ;  /* 0x0000000a250a7223 */ /* 0x000fe20000010014 */
[----:B------:R-:W-:Y:S01]  /*1180*/  SHF.L.U32 R9, R18, 0x10, RZ ;  /* 0x0000001012097819 */ /* 0x000fe200000006ff */
[----:B------:R-:W-:Y:S01]  /*1190*/  FFMA.FTZ R17, R39, R22, R40 ;  /* 0x0000001627117223 */ /* 0x000fe20000010028 */
[----:B------:R-:W-:Y:S02]  /*11a0*/  PRMT R20, R4, 0x7632, R20 ;  /* 0x0000763204147816 */ /* 0x000fe40000000014 */
[----:B------:R-:W-:Y:S02]  /*11b0*/  PRMT R18, R18, 0x7632, R18 ;  /* 0x0000763212127816 */ /* 0x000fe40000000012 */
[----:B------:R-:W-:Y:S02]  /*11c0*/  SHF.L.U32 R4, R4, 0x10, RZ ;  /* 0x0000001004047819 */ /* 0x000fe400000006ff */
[----:B------:R-:W-:Y:S01]  /*11d0*/  PRMT R8, R11, 0x7632, R8 ;  /* 0x000076320b087816 */ /* 0x000fe20000000008 */
[----:B------:R-:W-:Y:S01]  /*11e0*/  FFMA.FTZ R11, R3, R16, R10 ;  /* 0x00000010030b7223 */ /* 0x000fe2000001000a */
[----:B------:R-:W-:Y:S01]  /*11f0*/  FFMA.FTZ R16, R38, R9, R17 ;  /* 0x0000000926107223 */ /* 0x000fe20000010011 */
[----:B------:R-:W-:Y:S01]  /*1200*/  SHF.L.U32 R18, R18, 0x10, RZ ;  /* 0x0000001012127819 */ /* 0x000fe200000006ff */
[----:B------:R-:W-:-:S02]  /*1210*/  IMAD.U32 R9, R20, 0x10000, RZ ;  /* 0x0001000014097824 */ /* 0x000fc400078e00ff */
[----:B------:R-:W-:Y:S01]  /*1220*/  FFMA.FTZ R17, R87, R4, RZ ;  /* 0x0000000457117223 */ /* 0x000fe200000100ff */
[----:B------:R-:W5:Y:S01]  /*1230*/  LDG.E.128 R20, desc[UR6][R100.64+0x27000] ;  /* 0x0270000664147981 */ /* 0x000f62000c1e1d00 */
[----:B------:R-:W-:Y:S02]  /*1240*/  FFMA.FTZ R16, R37, R18, R16 ;  /* 0x0000001225107223 */ /* 0x000fe40000010010 */
[----:B------:R-:W-:Y:S01]  /*1250*/  FFMA.FTZ R40, R86, R9, R17 ;  /* 0x0000000956287223 */ /* 0x000fe20000010011 */
[----:B------:R-:W-:Y:S02]  /*1260*/  SHF.L.U32 R9, R8, 0x10, RZ ;  /* 0x0000001008097819 */ /* 0x000fe400000006ff */
[C---:B------:R-:W-:Y:S02]  /*1270*/  SHF.L.U32 R18, R5.reuse, 0x10, RZ ;  /* 0x0000001005127819 */ /* 0x040fe400000006ff */
[----:B------:R-:W-:Y:S02]  /*1280*/  PRMT R8, R5, 0x7632, R8 ;  /* 0x0000763205087816 */ /* 0x000fe40000000008 */
[----:B------:R-:W-:Y:S01]  /*1290*/  PRMT R4, R19, 0x7632, R4 ;  /* 0x0000763213047816 */ /* 0x000fe20000000004 */
[----:B------:R-:W-:Y:S01]  /*12a0*/  FFMA.FTZ R18, R85, R18, R40 ;  /* 0x0000001255127223 */ /* 0x000fe20000010028 */
[----:B------:R-:W-:-:S02]  /*12b0*/  SHF.L.U32 R10, R19, 0x10, RZ ;  /* 0x00000010130a7819 */ /* 0x000fc400000006ff */
[----:B------:R-:W-:Y:S01]  /*12c0*/  SHF.L.U32 R8, R8, 0x10, RZ ;  /* 0x0000001008087819 */ /* 0x000fe200000006ff */
[----:B------:R-:W-:Y:S01]  /*12d0*/  IMAD.U32 R5, R4, 0x10000, RZ ;  /* 0x0001000004057824 */ /* 0x000fe200078e00ff */
[----:B------:R-:W-:Y:S01]  /*12e0*/  PRMT R4, R28, 0x7632, R4 ;  /* 0x000076321c047816 */ /* 0x000fe20000000004 */
[----:B------:R-:W-:Y:S01]  /*12f0*/  FFMA.FTZ R94, R88, R9, R11 ;  /* 0x00000009585e7223 */ /* 0x000fe2000001000b */
[----:B------:R-:W-:Y:S01]  /*1300*/  SHF.L.U32 R28, R28, 0x10, RZ ;  /* 0x000000101c1c7819 */ /* 0x000fe200000006ff */
[----:B------:R-:W-:Y:S01]  /*1310*/  FFMA.FTZ R10, R3, R10, R16 ;  /* 0x0000000a030a7223 */ /* 0x000fe20000010010 */
[----:B------:R-:W-:Y:S02]  /*1320*/  FFMA.FTZ R9, R39, R8, R18 ;  /* 0x0000000827097223 */ /* 0x000fe40000010012 */
[----:B------:R-:W5:Y:S01]  /*1330*/  LDG.E.128 R16, desc[UR6][R100.64+0x2a800] ;  /* 0x02a8000664107981 */ /* 0x000f62000c1e1d00 */
[----:B------:R-:W-:Y:S02]  /*1340*/  IMAD.U32 R11, R4, 0x10000, RZ ;  /* 0x00010000040b7824 */ /* 0x000fe400078e00ff */
[----:B------:R-:W-:Y:S01]  /*1350*/  FFMA.FTZ R41, R87, R28, RZ ;  /* 0x0000001c57297223 */ /* 0x000fe200000100ff */
[----:B------:R-:W-:Y:S01]  /*1360*/  FFMA.FTZ R92, R88, R5, R10 ;  /* 0x00000005585c7223 */ /* 0x000fe2000001000a */
[----:B------:R-:W-:-:S02]  /*1370*/  SHF.L.U32 R5, R6, 0x10, RZ ;  /* 0x0000001006057819 */ /* 0x000fc400000006ff */
[C---:B------:R-:W-:Y:S01]  /*1380*/  SHF.L.U32 R10, R29.reuse, 0x10, RZ ;  /* 0x000000101d0a7819 */ /* 0x040fe200000006ff */
[----:B------:R-:W-:Y:S01]  /*1390*/  FFMA.FTZ R28, R86, R11, R41 ;  /* 0x0000000b561c7223 */ /* 0x000fe20000010029 */
[----:B------:R-:W-:Y:S02]  /*13a0*/  PRMT R6, R6, 0x7632, R6 ;  /* 0x0000763206067816 */ /* 0x000fe40000000006 */
[----:B------:R-:W-:Y:S01]  /*13b0*/  PRMT R4, R29, 0x7632, R4 ;  /* 0x000076321d047816 */ /* 0x000fe20000000004 */
[----:B------:R-:W-:Y:S01]  /*13c0*/  FFMA.FTZ R8, R38, R5, R9 ;  /* 0x0000000526087223 */ /* 0x000fe20000010009 */
[----:B------:R-:W-:Y:S01]  /*13d0*/  SHF.L.U32 R6, R6, 0x10, RZ ;  /* 0x0000001006067819 */ /* 0x000fe200000006ff */
[--C-:B------:R-:W-:Y:S01]  /*13e0*/  FFMA.FTZ R10, R85, R10, R28.reuse ;  /* 0x0000000a550a7223 */ /* 0x100fe2000001001c */
[----:B------:R-:W-:Y:S01]  /*13f0*/  SHF.L.U32 R40, R4, 0x10, RZ ;  /* 0x0000001004287819 */ /* 0x000fe200000006ff */
[C---:B------:R-:W-:Y:S01]  /*1400*/  IMAD.U32 R4, R7.reuse, 0x10000, RZ ;  /* 0x0001000007047824 */ /* 0x040fe200078e00ff */
[----:B------:R-:W-:Y:S01]  /*1410*/  PRMT R28, R7, 0x7632, R28 ;  /* 0x00007632071c7816 */ /* 0x000fe2000000001c */
[----:B------:R-:W-:-:S02]  /*1420*/  FFMA.FTZ R6, R37, R6, R8 ;  /* 0x0000000625067223 */ /* 0x000fc40000010008 */
[----:B------:R-:W-:Y:S01]  /*1430*/  FFMA.FTZ R7, R39, R40, R10 ;  /* 0x0000002827077223 */ /* 0x000fe2000001000a */
[C---:B------:R-:W-:Y:S01]  /*1440*/  PRMT R29, R80.reuse, 0x7632, R29 ;  /* 0x00007632501d7816 */ /* 0x040fe2000000001d */
[----:B------:R-:W5:Y:S01]  /*1450*/  LDG.E.128 R8, desc[UR6][R100.64+0x2e000] ;  /* 0x02e0000664087981 */ /* 0x000f62000c1e1d00 */
[----:B------:R-:W-:Y:S02]  /*1460*/  SHF.L.U32 R80, R80, 0x10, RZ ;  /* 0x0000001050507819 */ /* 0x000fe400000006ff */
[----:B------:R-:W-:Y:S02]  /*1470*/  SHF.L.U32 R29, R29, 0x10, RZ ;  /* 0x000000101d1d7819 */ /* 0x000fe400000006ff */
[C---:B------:R-:W-:Y:S01]  /*1480*/  SHF.L.U32 R5, R30.reuse, 0x10, RZ ;  /* 0x000000101e057819 */ /* 0x040fe200000006ff */
[----:B------:R-:W-:Y:S01]  /*1490*/  FFMA.FTZ R87, R87, R80, RZ ;  /* 0x0000005057577223 */ /* 0x000fe200000100ff */
[----:B------:R-:W-:-:S03]  /*14a0*/  PRMT R30, R30, 0x7632, R30 ;  /* 0x000076321e1e7816 */ /* 0x000fc6000000001e */
[----:B------:R-:W-:Y:S01]  /*14b0*/  FFMA.FTZ R86, R86, R29, R87 ;  /* 0x0000001d56567223 */ /* 0x000fe20000010057 */
[----:B------:R-:W-:Y:S01]  /*14c0*/  FFMA.FTZ R40, R38, R5, R7 ;  /* 0x0000000526287223 */ /* 0x000fe20000010007 */
[----:B------:R-:W-:Y:S02]  /*14d0*/  FFMA.FTZ R29, R3, R4, R6 ;  /* 0x00000004031d7223 */ /* 0x000fe40000010006 */
[----:B------:R-:W5:Y:S01]  /*14e0*/  LDG.E.128 R4, desc[UR6][R100.64+0x31800] ;  /* 0x0318000664047981 */ /* 0x000f62000c1e1d00 */
[C---:B------:R-:W-:Y:S01]  /*14f0*/  SHF.L.U32 R42, R81.reuse, 0x10, RZ ;  /* 0x00000010512a7819 */ /* 0x040fe200000006ff */
[----:B------:R-:W-:Y:S01]  /*1500*/  IMAD.U32 R30, R30, 0x10000, RZ ;  /* 0x000100001e1e7824 */ /* 0x000fe200078e00ff */
[----:B------:R-:W-:Y:S01]  /*1510*/  PRMT R81, R81, 0x7632, R81 ;  /* 0x0000763251517816 */ /* 0x000fe20000000051 */
[----:B------:R-:W-:Y:S01]  /*1520*/  IMAD.U32 R87, R52, 0x10000, RZ ;  /* 0x0001000034577824 */ /* 0x000fe200078e00ff */
[C---:B------:R-:W-:Y:S01]  /*1530*/  SHF.L.U32 R43, R12.reuse, 0x10, RZ ;  /* 0x000000100c2b7819 */ /* 0x040fe200000006ff */
[----:B------:R-:W-:Y:S01]  /*1540*/  FFMA.FTZ R42, R85, R42, R86 ;  /* 0x0000002a552a7223 */ /* 0x000fe20000010056 */
[----:B------:R-:W-:Y:S01]  /*1550*/  FFMA.FTZ R30, R37, R30, R40 ;  /* 0x0000001e251e7223 */ /* 0x000fe20000010028 */
[----:B------:R-:W-:-:S02]  /*1560*/  PRMT R12, R12, 0x7632, R12 ;  /* 0x000076320c0c7816 */ /* 0x000fc4000000000c */
[----:B------:R-:W-:Y:S02]  /*1570*/  PRMT R86, R52, 0x7632, R86 ;  /* 0x0000763234567816 */ /* 0x000fe40000000056 */
[----:B------:R-:W-:Y:S01]  /*1580*/  SHF.L.U32 R40, R81, 0x10, RZ ;  /* 0x0000001051287819 */ /* 0x000fe200000006ff */
[----:B------:R-:W-:Y:S01]  /*1590*/  FFMA.FTZ R81, R87, R43, R84 ;  /* 0x0000002b57517223 */ /* 0x000fe20000010054 */
[----:B------:R-:W-:Y:S02]  /*15a0*/  SHF.L.U32 R43, R12, 0x10, RZ ;  /* 0x000000100c2b7819 */ /* 0x000fe400000006ff */
[----:B------:R-:W-:Y:S01]  /*15b0*/  SHF.L.U32 R86, R86, 0x10, RZ ;  /* 0x0000001056567819 */ /* 0x000fe200000006ff */
[----:B------:R-:W-:Y:S01]  /*15c0*/  FFMA.FTZ R41, R39, R40, R42 ;  /* 0x0000002827297223 */ /* 0x000fe2000001002a */
[----:B------:R-:W-:Y:S01]  /*15d0*/  SHF.L.U32 R40, R13, 0x10, RZ ;  /* 0x000000100d287819 */ /* 0x000fe200000006ff */
[----:B------:R-:W-:Y:S01]  /*15e0*/  IMAD.U32 R39, R82, 0x10000, RZ ;  /* 0x0001000052277824 */ /* 0x000fe200078e00ff */
[----:B------:R-:W-:Y:S01]  /*15f0*/  SHF.L.U32 R85, R53, 0x10, RZ ;  /* 0x0000001035557819 */ /* 0x000fe200000006ff */
[----:B------:R-:W-:Y:S01]  /*1600*/  FFMA.FTZ R42, R86, R43, R81 ;  /* 0x0000002b562a7223 */ /* 0x000fe20000010051 */
[----:B------:R-:W-:-:S02]  /*1610*/  PRMT R13, R13, 0x7632, R13 ;  /* 0x000076320d0d7816 */ /* 0x000fc4000000000d */
[----:B------:R-:W-:Y:S02]  /*1620*/  PRMT R84, R53, 0x7632, R84 ;  /* 0x0000763235547816 */ /* 0x000fe40000000054 */
[C---:B------:R-:W-:Y:S01]  /*1630*/  SHF.L.U32 R12, R31.reuse, 0x10, RZ ;  /* 0x000000101f0c7819 */ /* 0x040fe200000006ff */
[----:B------:R-:W-:Y:S01]  /*1640*/  FFMA.FTZ R38, R38, R39, R41 ;  /* 0x0000002726267223 */ /* 0x000fe20000010029 */
[----:B------:R-:W-:Y:S01]  /*1650*/  PRMT R31, R31, 0x7632, R31 ;  /* 0x000076321f1f7816 */ /* 0x000fe2000000001f */
[----:B------:R-:W-:Y:S01]  /*1660*/  FFMA.FTZ R41, R85, R40, R42 ;  /* 0x0000002855297223 */ /* 0x000fe2000001002a */
[----:B------:R-:W-:Y:S01]  /*1670*/  SHF.L.U32 R84, R84, 0x10, RZ ;  /* 0x0000001054547819 */ /* 0x000fe200000006ff */
[----:B------:R-:W-:Y:S02]  /*1680*/  IMAD.U32 R13, R13, 0x10000, RZ ;  /* 0x000100000d0d7824 */ /* 0x000fe400078e00ff */
[----:B------:R-:W-:Y:S01]  /*1690*/  FFMA.FTZ R12, R3, R12, R30 ;  /* 0x0000000c030c7223 */ /* 0x000fe2000001001e */
[----:B------:R-:W-:-:S02]  /*16a0*/  SHF.L.U32 R30, R14, 0x10, RZ ;  /* 0x000000100e1e7819 */ /* 0x000fc400000006ff */
[----:B------:R-:W-:Y:S01]  /*16b0*/  SHF.L.U32 R28, R28, 0x10, RZ ;  /* 0x000000101c1c7819 */ /* 0x000fe200000006ff */
[----:B------:R-:W-:Y:S01]  /*16c0*/  FFMA.FTZ R40, R84, R13, R41 ;  /* 0x0000000d54287223 */ /* 0x000fe20000010029 */
[----:B------:R-:W-:Y:S02]  /*16d0*/  SHF.L.U32 R31, R31, 0x10, RZ ;  /* 0x000000101f1f7819 */ /* 0x000fe400000006ff */
[----:B------:R-:W-:Y:S01]  /*16e0*/  SHF.L.U32 R39, R54, 0x10, RZ ;  /* 0x0000001036277819 */ /* 0x000fe200000006ff */
[C---:B------:R-:W-:Y:S02]  /*16f0*/  FFMA.FTZ R80, R88.reuse, R28, R29 ;  /* 0x0000001c58507223 */ /* 0x040fe4000001001d */
[----:B------:R-:W-:Y:S02]  /*1700*/  FFMA.FTZ R90, R88, R31, R12 ;  /* 0x0000001f585a7223 */ /* 0x000fe4000001000c */
[----:B------:R-:W-:Y:S02]  /*1710*/  FFMA.FTZ R53, R39, R30, R40 ;  /* 0x0000001e27357223 */ /* 0x000fe40000010028 */
[----:B------:R-:W5:Y:S04]  /*1720*/  LDG.E.128 R28, desc[UR6][R100.64+0x1000] ;  /* 0x00100006641c7981 */ /* 0x000f68000c1e1d00 */
[----:B------:R-:W5:Y:S01]  /*1730*/  LDG.E.128 R40, desc[UR6][R102.64+0x1000] ;  /* 0x0010000666287981 */ /* 0x000f62000c1e1d00 */
[----:B------:R-:W-:-:S02]  /*1740*/  PRMT R82, R82, 0x7632, R82 ;  /* 0x0000763252527816 */ /* 0x000fc40000000052 */
[----:B------:R-:W-:-:S03]  /*1750*/  PRMT R14, R14, 0x7632, R14 ;  /* 0x000076320e0e7816 */ /* 0x000fc6000000000e */
[----:B------:R-:W-:Y:S01]  /*1760*/  IMAD.U32 R82, R82, 0x10000, RZ ;  /* 0x0001000052527824 */ /* 0x000fe200078e00ff */
[----:B------:R-:W-:Y:S02]  /*1770*/  SHF.L.U32 R12, R83, 0x10, RZ ;  /* 0x00000010530c7819 */ /* 0x000fe400000006ff */
[----:B------:R-:W-:Y:S01]  /*1780*/  SHF.L.U32 R13, R14, 0x10, RZ ;  /* 0x000000100e0d7819 */ /* 0x000fe200000006ff */
[--C-:B------:R-:W-:Y:S01]  /*1790*/  FFMA.FTZ R82, R37, R82, R38.reuse ;  /* 0x0000005225527223 */ /* 0x100fe20000010026 */
[----:B------:R-:W-:Y:S02]  /*17a0*/  PRMT R38, R54, 0x7632, R38 ;  /* 0x0000763236267816 */ /* 0x000fe40000000026 */
[C---:B--2---:R-:W-:Y:S02]  /*17b0*/  PRMT R14, R44.reuse, 0x7632, R14 ;  /* 0x000076322c0e7816 */ /* 0x044fe4000000000e */
[----:B------:R-:W-:Y:S01]  /*17c0*/  SHF.L.U32 R44, R44, 0x10, RZ ;  /* 0x000000102c2c7819 */ /* 0x000fe200000006ff */
[----:B------:R-:W-:Y:S01]  /*17d0*/  FFMA.FTZ R37, R3, R12, R82 ;  /* 0x0000000c03257223 */ /* 0x000fe20000010052 */
[----:B------:R-:W-:Y:S01]  /*17e0*/  IMAD.U32 R38, R38, 0x10000, RZ ;  /* 0x0001000026267824 */ /* 0x000fe200078e00ff */
[----:B------:R-:W-:-:S02]  /*17f0*/  SHF.L.U32 R3, R14, 0x10, RZ ;  /* 0x000000100e037819 */ /* 0x000fc400000006ff */
[----:B------:R-:W-:Y:S01]  /*1800*/  FFMA.FTZ R81, R87, R44, R36 ;  /* 0x0000002c57517223 */ /* 0x000fe20000010024 */
[----:B------:R-:W-:Y:S01]  /*1810*/  FFMA.FTZ R53, R38, R13, R53 ;  /* 0x0000000d26357223 */ /* 0x000fe20000010035 */
[----:B------:R-:W-:Y:S02]  /*1820*/  PRMT R83, R83, 0x7632, R83 ;  /* 0x0000763253537816 */ /* 0x000fe40000000053 */
[----:B------:R-:W-:Y:S01]  /*1830*/  SHF.L.U32 R13, R15, 0x10, RZ ;  /* 0x000000100f0d7819 */ /* 0x000fe200000006ff */
[----:B------:R-:W-:Y:S01]  /*1840*/  FFMA.FTZ R14, R86, R3, R81 ;  /* 0x00000003560e7223 */ /* 0x000fe20000010051 */
[C---:B------:R-:W-:Y:S01]  /*1850*/  PRMT R3, R55.reuse, 0x7632, R3 ;  /* 0x0000763237037816 */ /* 0x040fe20000000003 */
[----:B------:R-:W-:Y:S01]  /*1860*/  IMAD.U32 R36, R55, 0x10000, RZ ;  /* 0x0001000037247824 */ /* 0x000fe200078e00ff */
[----:B------:R-:W-:Y:S02]  /*1870*/  PRMT R15, R15, 0x7632, R15 ;  /* 0x000076320f0f7816 */ /* 0x000fe4000000000f */
[----:B------:R-:W-:-:S02]  /*1880*/  SHF.L.U32 R12, R45, 0x10, RZ ;  /* 0x000000102d0c7819 */ /* 0x000fc400000006ff */
[----:B------:R-:W-:Y:S02]  /*1890*/  PRMT R45, R45, 0x7632, R45 ;  /* 0x000076322d2d7816 */ /* 0x000fe4000000002d */
[----:B------:R-:W-:Y:S01]  /*18a0*/  SHF.L.U32 R83, R83, 0x10, RZ ;  /* 0x0000001053537819 */ /* 0x000fe200000006ff */
[----:B------:R-:W-:Y:S01]  /*18b0*/  FFMA.FTZ R52, R36, R13, R53 ;  /* 0x0000000d24347223 */ /* 0x000fe20000010035 */
[----:B------:R-:W-:Y:S01]  /*18c0*/  SHF.L.U32 R44, R15, 0x10, RZ ;  /* 0x000000100f2c7819 */ /* 0x000fe200000006ff */
[----:B------:R-:W-:Y:S01]  /*18d0*/  IMAD.U32 R3, R3, 0x10000, RZ ;  /* 0x0001000003037824 */ /* 0x000fe200078e00ff */
[----:B------:R-:W-:Y:S01]  /*18e0*/  SHF.L.U32 R45, R45, 0x10, RZ ;  /* 0x000000102d2d7819 */ /* 0x000fe200000006ff */
[----:B------:R-:W-:Y:S01]  /*18f0*/  FFMA.FTZ R53, R85, R12, R14 ;  /* 0x0000000c55357223 */ /* 0x000fe2000001000e */
[----:B---3--:R-:W-:Y:S01]  /*1900*/  SHF.L.U32 R54, R48, 0x10, RZ ;  /* 0x0000001030367819 */ /* 0x008fe200000006ff */
[----:B------:R-:W-:Y:S01]  /*1910*/  FFMA.FTZ R88, R88, R83, R37 ;  /* 0x0000005358587223 */ /* 0x000fe20000010025 */
[----:B------:R-:W-:Y:S01]  /*1920*/  PRMT R48, R48, 0x7632, R48 ;  /* 0x0000763230307816 */ /* 0x000fe20000000030 */
[----:B------:R-:W-:Y:S01]  /*1930*/  FFMA.FTZ R37, R3, R44, R52 ;  /* 0x0000002c03257223 */ /* 0x000fe20000010034 */
[----:B------:R-:W-:Y:S01]  /*1940*/  SHF.L.U32 R44, R46, 0x10, RZ ;  /* 0x000000102e2c7819 */ /* 0x000fe200000006ff */
[----:B------:R-:W-:Y:S01]  /*1950*/  FFMA.FTZ R52, R84, R45, R53 ;  /* 0x0000002d54347223 */ /* 0x000fe20000010035 */
[----:B------:R-:W2:Y:S01]  /*1960*/  LDG.E.128 R12, desc[UR6][R100.64+0x4800] ;  /* 0x00480006640c7981 */ /* 0x000ea2000c1e1d00 */
[----:B------:R-:W-:Y:S01]  /*1970*/  FFMA.FTZ R55, R87, R54, R112 ;  /* 0x0000003657377223 */ /* 0x000fe20000010070 */
[----:B------:R-:W-:Y:S01]  /*1980*/  IMAD.U32 R45, R48, 0x10000, RZ ;  /* 0x00010000302d7824 */ /* 0x000fe200078e00ff */
[----:B------:R-:W-:Y:S01]  /*1990*/  PRMT R46, R46, 0x7632, R46 ;  /* 0x000076322e2e7816 */ /* 0x000fe2000000002e */
[----:B------:R-:W-:-:S02]  /*19a0*/  FFMA.FTZ R53, R39, R44, R52 ;  /* 0x0000002c27357223 */ /* 0x000fc40000010034 */
[----:B------:R-:W-:Y:S01]  /*19b0*/  FFMA.FTZ R52, R86, R45, R55 ;  /* 0x0000002d56347223 */ /* 0x000fe20000010037 */
[----:B------:R-:W-:Y:S02]  /*19c0*/  SHF.L.U32 R45, R46, 0x10, RZ ;  /* 0x000000102e2d7819 */ /* 0x000fe400000006ff */
[----:B------:R-:W-:Y:S02]  /*19d0*/  PRMT R48, R47, 0x7632, R48 ;  /* 0x000076322f307816 */ /* 0x000fe40000000030 */
[----:B------:R-:W-:Y:S01]  /*19e0*/  SHF.L.U32 R46, R49, 0x10, RZ ;  /* 0x00000010312e7819 */ /* 0x000fe200000006ff */
[----:B------:R-:W-:Y:S01]  /*19f0*/  FFMA.FTZ R45, R38, R45, R53 ;  /* 0x0000002d262d7223 */ /* 0x000fe20000010035 */
[----:B------:R-:W-:Y:S02]  /*1a00*/  SHF.L.U32 R47, R47, 0x10, RZ ;  /* 0x000000102f2f7819 */ /* 0x000fe400000006ff */
[----:B------:R-:W-:Y:S01]  /*1a10*/  PRMT R44, R49, 0x7632, R44 ;  /* 0x00007632312c7816 */ /* 0x000fe2000000002c */
[----:B------:R-:W-:-:S02]  /*1a20*/  FFMA.FTZ R53, R85, R46, R52 ;  /* 0x0000002e55357223 */ /* 0x000fc40000010034 */
[----:B------:R-:W-:Y:S01]  /*1a30*/  FFMA.FTZ R52, R36, R47, R45 ;  /* 0x0000002f24347223 */ /* 0x000fe2000001002d */
[----:B------:R-:W-:Y:S02]  /*1a40*/  SHF.L.U32 R49, R44, 0x10, RZ ;  /* 0x000000102c317819 */ /* 0x000fe400000006ff */
[----:B------:R-:W3:Y:S01]  /*1a50*/  LDG.E.128 R44, desc[UR6][R100.64+0x8000] ;  /* 0x00800006642c7981 */ /* 0x000ee2000c1e1d00 */
[C---:B----4-:R-:W-:Y:S01]  /*1a60*/  PRMT R54, R76.reuse, 0x7632, R54 ;  /* 0x000076324c367816 */ /* 0x050fe20000000036 */
[----:B------:R-:W-:-:S03]  /*1a70*/  IMAD.U32 R76, R76, 0x10000, RZ ;  /* 0x000100004c4c7824 */ /* 0x000fc600078e00ff */
[----:B------:R-:W-:Y:S01]  /*1a80*/  SHF.L.U32 R55, R54, 0x10, RZ ;  /* 0x0000001036377819 */ /* 0x000fe200000006ff */
[----:B------:R-:W-:Y:S01]  /*1a90*/  FFMA.FTZ R54, R84, R49, R53 ;  /* 0x0000003154367223 */ /* 0x000fe20000010035 */
[C---:B------:R-:W-:Y:S02]  /*1aa0*/  PRMT R49, R50.reuse, 0x7632, R49 ;  /* 0x0000763232317816 */ /* 0x040fe40000000031 */
[----:B------:R-:W-:Y:S01]  /*1ab0*/  SHF.L.U32 R50, R50, 0x10, RZ ;  /* 0x0000001032327819 */ /* 0x000fe200000006ff */
[----:B------:R-:W-:Y:S01]  /*1ac0*/  FFMA.FTZ R81, R87, R76, R114 ;  /* 0x0000004c57517223 */ /* 0x000fe20000010072 */
[----:B------:R-:W-:Y:S02]  /*1ad0*/  SHF.L.U32 R48, R48, 0x10, RZ ;  /* 0x0000001030307819 */ /* 0x000fe400000006ff */
[----:B------:R-:W-:Y:S01]  /*1ae0*/  SHF.L.U32 R49, R49, 0x10, RZ ;  /* 0x0000001031317819 */ /* 0x000fe200000006ff */
[----:B------:R-:W-:Y:S01]  /*1af0*/  FFMA.FTZ R53, R39, R50, R54 ;  /* 0x0000003227357223 */ /* 0x000fe20000010036 */
[----:B------:R-:W-:Y:S01]  /*1b00*/  FFMA.FTZ R82, R86, R55, R81 ;  /* 0x0000003756527223 */ /* 0x000fe20000010051 */
[C---:B------:R-:W-:Y:S01]  /*1b10*/  PRMT R55, R77.reuse, 0x7632, R55 ;  /* 0x000076324d377816 */ /* 0x040fe20000000037 */
[----:B------:R-:W-:-:S02]  /*1b20*/  IMAD.U32 R76, R77, 0x10000, RZ ;  /* 0x000100004d4c7824 */ /* 0x000fc400078e00ff */
[----:B------:R-:W-:Y:S01]  /*1b30*/  FFMA.FTZ R113, R3, R48, R52 ;  /* 0x0000003003717223 */ /* 0x000fe20000010034 */
[----:B------:R-:W-:Y:S01]  /*1b40*/  FFMA.FTZ R53, R38, R49, R53 ;  /* 0x0000003126357223 */ /* 0x000fe20000010035 */
[----:B------:R-:W-:Y:S01]  /*1b50*/  IMAD.U32 R49, R51, 0x10000, RZ ;  /* 0x0001000033317824 */ /* 0x000fe200078e00ff */
[----:B-----5:R-:W-:Y:S01]  /*1b60*/  SHF.L.U32 R52, R56, 0x10, RZ ;  /* 0x0000001038347819 */ /* 0x020fe200000006ff */
[----:B------:R-:W-:Y:S01]  /*1b70*/  FFMA.FTZ R77, R85, R76, R82 ;  /* 0x0000004c554d7223 */ /* 0x000fe20000010052 */
[----:B------:R-:W-:Y:S02]  /*1b80*/  SHF.L.U32 R55, R55, 0x10, RZ ;  /* 0x0000001037377819 */ /* 0x000fe400000006ff */
[----:B------:R-:W-:Y:S01]  /*1b90*/  PRMT R51, R51, 0x7632, R51 ;  /* 0x0000763233337816 */ /* 0x000fe20000000033 */
[----:B------:R-:W-:Y:S01]  /*1ba0*/  FFMA.FTZ R81, R87, R52, R110 ;  /* 0x0000003457517223 */ /* 0x000fe2000001006e */
[----:B------:R-:W-:Y:S01]  /*1bb0*/  SHF.L.U32 R48, R78, 0x10, RZ ;  /* 0x000000104e307819 */ /* 0x000fe200000006ff */
[----:B------:R-:W-:Y:S01]  /*1bc0*/  FFMA.FTZ R50, R84, R55, R77 ;  /* 0x0000003754327223 */ /* 0x000fe2000001004d */
[----:B------:R-:W-:Y:S01]  /*1bd0*/  PRMT R56, R56, 0x7632, R56 ;  /* 0x0000763238387816 */ /* 0x000fe20000000038 */
[----:B------:R-:W-:Y:S01]  /*1be0*/  FFMA.FTZ R54, R36, R49, R53 ;  /* 0x0000003124367223 */ /* 0x000fe20000010035 */
[----:B------:R-:W-:Y:S01]  /*1bf0*/  PRMT R78, R78, 0x7632, R78 ;  /* 0x000076324e4e7816 */ /* 0x000fe2000000004e */
[----:B------:R-:W-:Y:S01]  /*1c00*/  IMAD.U32 R52, R51, 0x10000, RZ ;  /* 0x0001000033347824 */ /* 0x000fe200078e00ff */
[----:B------:R-:W-:Y:S01]  /*1c10*/  SHF.L.U32 R77, R56, 0x10, RZ ;  /* 0x00000010384d7819 */ /* 0x000fe200000006ff */
[----:B------:R-:W-:Y:S01]  /*1c20*/  FFMA.FTZ R55, R39, R48, R50 ;  /* 0x0000003027377223 */ /* 0x000fe20000010032 */
[----:B------:R-:W-:Y:S01]  /*1c30*/  SHF.L.U32 R53, R78, 0x10, RZ ;  /* 0x000000104e357819 */ /* 0x000fe200000006ff */
[----:B------:R-:W-:Y:S01]  /*1c40*/  FFMA.FTZ R111, R3, R52, R54 ;  /* 0x00000034036f7223 */ /* 0x000fe20000010036 */
[----:B------:R-:W-:Y:S01]  /*1c50*/  SHF.L.U32 R54, R64, 0x10, RZ ;  /* 0x0000001040367819 */ /* 0x000fe200000006ff */
[----:B------:R-:W4:Y:S01]  /*1c60*/  LDG.E.128 R48, desc[UR6][R100.64+0xb800] ;  /* 0x00b8000664307981 */ /* 0x000f22000c1e1d00 */
[C---:B------:R-:W-:Y:S01]  /*1c70*/  PRMT R52, R57.reuse, 0x7632, R52 ;  /* 0x0000763239347816 */ /* 0x040fe20000000034 */
[----:B------:R-:W-:Y:S01]  /*1c80*/  FFMA.FTZ R76, R86, R77, R81 ;  /* 0x0000004d564c7223 */ /* 0x000fe20000010051 */
[----:B------:R-:W-:Y:S01]  /*1c90*/  SHF.L.U32 R56, R57, 0x10, RZ ;  /* 0x0000001039387819 */ /* 0x000fe200000006ff */
[----:B------:R-:W-:Y:S01]  /*1ca0*/  FFMA.FTZ R77, R38, R53, R55 ;  /* 0x00000035264d7223 */ /* 0x000fe20000010037 */
[----:B------:R-:W-:Y:S01]  /*1cb0*/  PRMT R64, R64, 0x7632, R64 ;  /* 0x0000763240407816 */ /* 0x000fe20000000040 */
[----:B------:R-:W-:-:S02]  /*1cc0*/  IMAD.U32 R57, R79, 0x10000, RZ ;  /* 0x000100004f397824 */ /* 0x000fc400078e00ff */
[----:B------:R-:W-:Y:S01]  /*1cd0*/  FFMA.FTZ R91, R87, R54, R108 ;  /* 0x00000036575b7223 */ /* 0x000fe2000001006c */
[----:B------:R-:W-:Y:S01]  /*1ce0*/  SHF.L.U32 R81, R52, 0x10, RZ ;  /* 0x0000001034517819 */ /* 0x000fe200000006ff */
[----:B------:R-:W-:Y:S01]  /*1cf0*/  FFMA.FTZ R83, R85, R56, R76 ;  /* 0x0000003855537223 */ /* 0x000fe2000001004c */
[----:B------:R-:W5:Y:S01]  /*1d00*/  LDG.E.128 R52, desc[UR6][R100.64+0xf000] ;  /* 0x00f0000664347981 */ /* 0x000f62000c1e1d00 */
[----:B------:R-:W-:Y:S01]  /*1d10*/  SHF.L.U32 R89, R64, 0x10, RZ ;  /* 0x0000001040597819 */ /* 0x000fe200000006ff */
[----:B------:R-:W-:Y:S01]  /*1d20*/  FFMA.FTZ R64, R36, R57, R77 ;  /* 0x0000003924407223 */ /* 0x000fe2000001004d */
[----:B------:R-:W-:Y:S01]  /*1d30*/  PRMT R57, R58, 0x7632, R57 ;  /* 0x000076323a397816 */ /* 0x000fe20000000039 */
[----:B------:R-:W-:Y:S01]  /*1d40*/  FFMA.FTZ R76, R84, R81, R83 ;  /* 0x00000051544c7223 */ /* 0x000fe20000010053 */
[----:B------:R-:W-:Y:S02]  /*1d50*/  SHF.L.U32 R58, R58, 0x10, RZ ;  /* 0x000000103a3a7819 */ /* 0x000fe400000006ff */
[----:B------:R-:W-:Y:S01]  /*1d60*/  PRMT R79, R79, 0x7632, R79 ;  /* 0x000076324f4f7816 */ /* 0x000fe2000000004f */
[----:B------:R-:W-:Y:S01]  /*1d70*/  FFMA.FTZ R82, R86, R89, R91 ;  /* 0x0000005956527223 */ /* 0x000fe2000001005b */
[----:B------:R-:W-:-:S02]  /*1d80*/  PRMT R77, R65, 0x7632, R77 ;  /* 0x00007632414d7816 */ /* 0x000fc4000000004d */
[----:B------:R-:W-:Y:S01]  /*1d90*/  SHF.L.U32 R78, R65, 0x10, RZ ;  /* 0x00000010414e7819 */ /* 0x000fe200000006ff */
[----:B------:R-:W-:Y:S01]  /*1da0*/  FFMA.FTZ R65, R39, R58, R76 ;  /* 0x0000003a27417223 */ /* 0x000fe2000001004c */
[----:B------:R-:W-:Y:S01]  /*1db0*/  SHF.L.U32 R57, R57, 0x10, RZ ;  /* 0x0000001039397819 */ /* 0x000fe200000006ff */
[----:B------:R-:W-:Y:S01]  /*1dc0*/  IMAD.U32 R56, R79, 0x10000, RZ ;  /* 0x000100004f387824 */ /* 0x000fe200078e00ff */
[----:B------:R-:W-:Y:S01]  /*1dd0*/  SHF.L.U32 R77, R77, 0x10, RZ ;  /* 0x000000104d4d7819 */ /* 0x000fe200000006ff */
[----:B------:R-:W-:Y:S02]  /*1de0*/  FFMA.FTZ R79, R85, R78, R82 ;  /* 0x0000004e554f7223 */ /* 0x000fe40000010052 */
[----:B------:R-:W-:Y:S01]  /*1df0*/  FFMA.FTZ R65, R38, R57, R65 ;  /* 0x0000003926417223 */ /* 0x000fe20000010041 */
[----:B------:R-:W-:Y:S01]  /*1e00*/  FFMA.FTZ R109, R3, R56, R64 ;  /* 0x00000038036d7223 */ /* 0x000fe20000010040 */
[C---:B------:R-:W-:Y:S01]  /*1e10*/  IMAD.U32 R57, R59.reuse, 0x10000, RZ ;  /* 0x000100003b397824 */ /* 0x040fe200078e00ff */
[----:B------:R-:W-:Y:S01]  /*1e20*/  SHF.L.U32 R56, R66, 0x10, RZ ;  /* 0x0000001042387819 */ /* 0x000fe200000006ff */
[----:B------:R-:W-:Y:S01]  /*1e30*/  FFMA.FTZ R58, R84, R77, R79 ;  /* 0x0000004d543a7223 */ /* 0x000fe2000001004f */
[----:B------:R-:W-:Y:S01]  /*1e40*/  PRMT R76, R66, 0x7632, R76 ;  /* 0x00007632424c7816 */ /* 0x000fe2000000004c */
[----:B------:R-:W-:Y:S01]  /*1e50*/  FFMA.FTZ R66, R36, R57, R65 ;  /* 0x0000003924427223 */ /* 0x000fe20000010041 */
[----:B------:R-:W-:Y:S01]  /*1e60*/  PRMT R64, R59, 0x7632, R64 ;  /* 0x000076323b407816 */ /* 0x000fe20000000040 */
[----:B------:R-:W-:Y:S01]  /*1e70*/  FFMA.FTZ R77, R39, R56, R58 ;  /* 0x00000038274d7223 */ /* 0x000fe2000001003a */
[----:B------:R-:W-:Y:S01]  /*1e80*/  SHF.L.U32 R65, R76, 0x10, RZ ;  /* 0x000000104c417819 */ /* 0x000fe200000006ff */
[----:B------:R-:W5:Y:S01]  /*1e90*/  LDG.E.128 R56, desc[UR6][R100.64+0x12800] ;  /* 0x0128000664387981 */ /* 0x000f62000c1e1d00 */
[----:B------:R-:W-:-:S02]  /*1ea0*/  SHF.L.U32 R78, R60, 0x10, RZ ;  /* 0x000000103c4e7819 */ /* 0x000fc400000006ff */
[----:B------:R-:W-:Y:S02]  /*1eb0*/  PRMT R76, R60, 0x7632, R76 ;  /* 0x000076323c4c7816 */ /* 0x000fe4000000004c */
        /* <DEDUP_REMOVED lines=16> */
[----:B------:R-:W-:Y:S01]  /*1fc0*/  FFMA.FTZ R65, R85, R76, R78 ;  /* 0x0000004c55417223 */ /* 0x000fe2000001004e */
[----:B------:R-:W-:Y:S01]  /*1fd0*/  SHF.L.U32 R77, R68, 0x10, RZ ;  /* 0x00000010444d7819 */ /* 0x000fe200000006ff */
[----:B------:R-:W-:Y:S01]  /*1fe0*/  FFMA.FTZ R79, R87, R64, R104 ;  /* 0x00000040574f7223 */ /* 0x000fe20000010068 */
[C---:B------:R-:W-:Y:S01]  /*1ff0*/  PRMT R64, R62.reuse, 0x7632, R64 ;  /* 0x000076323e407816 */ /* 0x040fe20000000040 */
[----:B------:R-:W-:-:S02]  /*2000*/  IMAD.U32 R66, R62, 0x10000, RZ ;  /* 0x000100003e427824 */ /* 0x000fc400078e00ff */
[----:B------:R-:W-:Y:S01]  /*2010*/  FFMA.FTZ R76, R84, R61, R65 ;  /* 0x0000003d544c7223 */ /* 0x000fe20000010041 */
[----:B------:R-:W-:Y:S01]  /*2020*/  FFMA.FTZ R82, R86, R77, R79 ;  /* 0x0000004d56527223 */ /* 0x000fe2000001004f */
[C---:B------:R-:W-:Y:S02]  /*2030*/  PRMT R68, R63.reuse, 0x7632, R68 ;  /* 0x000076323f447816 */ /* 0x040fe40000000044 */
[----:B------:R-:W-:Y:S02]  /*2040*/  SHF.L.U32 R67, R63, 0x10, RZ ;  /* 0x000000103f437819 */ /* 0x000fe400000006ff */
[C---:B------:R-:W-:Y:S01]  /*2050*/  SHF.L.U32 R78, R69.reuse, 0x10, RZ ;  /* 0x00000010454e7819 */ /* 0x040fe200000006ff */
[----:B------:R-:W5:Y:S01]  /*2060*/  LDG.E.128 R60, desc[UR6][R100.64+0x16000] ;  /* 0x01600006643c7981 */ /* 0x000f62000c1e1d00 */
[----:B------:R-:W-:Y:S01]  /*2070*/  PRMT R77, R69, 0x7632, R77 ;  /* 0x00007632454d7816 */ /* 0x000fe2000000004d */
        /* <DEDUP_REMOVED lines=13> */
[----:B------:R-:W-:Y:S01]  /*2150*/  FFMA.FTZ R77, R39, R64, R66 ;  /* 0x00000040274d7223 */ /* 0x000fe20000010042 */
[----:B------:R-:W-:Y:S01]  /*2160*/  FFMA.FTZ R82, R86, R69, R79 ;  /* 0x0000004556527223 */ /* 0x000fe2000001004f */
[----:B------:R-:W5:Y:S01]  /*2170*/  LDG.E.128 R64, desc[UR6][R100.64+0x19800] ;  /* 0x0198000664407981 */ /* 0x000f62000c1e1d00 */
[----:B------:R-:W-:Y:S01]  /*2180*/  IMAD.U32 R69, R70, 0x10000, RZ ;  /* 0x0001000046457824 */ /* 0x000fe200078e00ff */
[----:B------:R-:W-:-:S02]  /*2190*/  PRMT R76, R73, 0x7632, R76 ;  /* 0x00007632494c7816 */ /* 0x000fc4000000004c */
[----:B------:R-:W-:Y:S02]  /*21a0*/  SHF.L.U32 R78, R73, 0x10, RZ ;  /* 0x00000010494e7819 */ /* 0x000fe400000006ff */
[C---:B------:R-:W-:Y:S02]  /*21b0*/  PRMT R70, R71.reuse, 0x7632, R70 ;  /* 0x0000763247467816 */ /* 0x040fe40000000046 */
[----:B------:R-:W-:Y:S01]  /*21c0*/  SHF.L.U32 R68, R68, 0x10, RZ ;  /* 0x0000001044447819 */ /* 0x000fe200000006ff */
[----:B------:R-:W-:Y:S01]  /*21d0*/  FFMA.FTZ R69, R38, R69, R77 ;  /* 0x0000004526457223 */ /* 0x000fe2000001004d */
[----:B------:R-:W-:Y:S01]  /*21e0*/  SHF.L.U32 R71, R71, 0x10, RZ ;  /* 0x0000001047477819 */ /* 0x000fe200000006ff */
[----:B------:R-:W-:Y:S02]  /*21f0*/  IMAD.U32 R73, R76, 0x10000, RZ ;  /* 0x000100004c497824 */ /* 0x000fe400078e00ff */
[----:B------:R-:W-:Y:S01]  /*2200*/  FFMA.FTZ R77, R85, R78, R82 ;  /* 0x0000004e554d7223 */ /* 0x000fe20000010052 */
[----:B------:R-:W-:Y:S01]  /*2210*/  FFMA.FTZ R89, R3, R68, R72 ;  /* 0x0000004403597223 */ /* 0x000fe20000010048 */
[--C-:B------:R-:W-:Y:S01]  /*2220*/  FFMA.FTZ R68, R36, R71, R69.reuse ;  /* 0x0000004724447223 */ /* 0x100fe20000010045 */
[----:B------:R-:W-:Y:S01]  /*2230*/  PRMT R69, R74, 0x7632, R69 ;  /* 0x000076324a457816 */ /* 0x000fe20000000045 */
[----:B------:R-:W-:Y:S01]  /*2240*/  FFMA.FTZ R72, R84, R73, R77 ;  /* 0x0000004954487223 */ /* 0x000fe2000001004d */
[----:B------:R-:W-:-:S02]  /*2250*/  SHF.L.U32 R74, R74, 0x10, RZ ;  /* 0x000000104a4a7819 */ /* 0x000fc400000006ff */
[C---:B------:R-:W-:Y:S02]  /*2260*/  SHF.L.U32 R71, R32.reuse, 0x10, RZ ;  /* 0x0000001020477819 */ /* 0x040fe400000006ff */
[----:B------:R-:W-:Y:S01]  /*2270*/  PRMT R32, R32, 0x7632, R32 ;  /* 0x0000763220207816 */ /* 0x000fe20000000020 */
[----:B------:R-:W-:Y:S02]  /*2280*/  IMAD.U32 R73, R69, 0x10000, RZ ;  /* 0x0001000045497824 */ /* 0x000fe400078e00ff */
        /* <DEDUP_REMOVED lines=10> */
[----:B------:R-:W5:Y:S01]  /*2330*/  LDG.E.128 R68, desc[UR6][R100.64+0x1d000] ;  /* 0x01d0000664447981 */ /* 0x000f62000c1e1d00 */
[----:B------:R-:W-:Y:S01]  /*2340*/  PRMT R32, R75, 0x7632, R32 ;  /* 0x000076324b207816 */ /* 0x000fe20000000020 */
[----:B------:R-:W-:Y:S01]  /*2350*/  FFMA.FTZ R76, R36, R73, R77 ;  /* 0x00000049244c7223 */ /* 0x000fe2000001004d */
[----:B------:R-:W-:Y:S01]  /*2360*/  FFMA.FTZ R77, R85, R72, R74 ;  /* 0x00000048554d7223 */ /* 0x000fe2000001004a */
[----:B------:R-:W-:Y:S01]  /*2370*/  IMAD.U32 R33, R33, 0x10000, RZ ;  /* 0x0001000021217824 */ /* 0x000fe200078e00ff */
[C---:B------:R-:W-:Y:S01]  /*2380*/  PRMT R79, R24.reuse, 0x7632, R79 ;  /* 0x00007632184f7816 */ /* 0x040fe2000000004f */
[----:B------:R-:W5:Y:S01]  /*2390*/  LDG.E.128 R72, desc[UR6][R100.64+0x20800] ;  /* 0x0208000664487981 */ /* 0x000f62000c1e1d00 */
[----:B------:R-:W-:-:S02]  /*23a0*/  SHF.L.U32 R81, R24, 0x10, RZ ;  /* 0x0000001018517819 */ /* 0x000fc400000006ff */
[----:B------:R-:W-:Y:S01]  /*23b0*/  SHF.L.U32 R32, R32, 0x10, RZ ;  /* 0x0000001020207819 */ /* 0x000fe200000006ff */
[----:B------:R-:W-:Y:S01]  /*23c0*/  FFMA.FTZ R78, R84, R33, R77 ;  /* 0x00000021544e7223 */ /* 0x000fe2000001004d */
[C---:B------:R-:W-:Y:S01]  /*23d0*/  SHF.L.U32 R24, R34.reuse, 0x10, RZ ;  /* 0x0000001022187819 */ /* 0x040fe200000006ff */
[----:B------:R-:W-:Y:S02]  /*23e0*/  IMAD.U32 R79, R79, 0x10000, RZ ;  /* 0x000100004f4f7824 */ /* 0x000fe400078e00ff */
[----:B------:R-:W-:Y:S01]  /*23f0*/  FFMA.FTZ R81, R87, R81, R94 ;  /* 0x0000005157517223 */ /* 0x000fe2000001005e */
[----:B------:R-:W-:Y:S01]  /*2400*/  PRMT R34, R34, 0x7632, R34 ;  /* 0x0000763222227816 */ /* 0x000fe20000000022 */
[----:B------:R-:W-:Y:S01]  /*2410*/  FFMA.FTZ R97, R3, R32, R76 ;  /* 0x0000002003617223 */ /* 0x000fe2000001004c */
[----:B------:R-:W-:Y:S01]  /*2420*/  FFMA.FTZ R33, R39, R24, R78 ;  /* 0x0000001827217223 */ /* 0x000fe2000001004e */
[C---:B------:R-:W-:Y:S01]  /*2430*/  PRMT R32, R25.reuse, 0x7632, R32 ;  /* 0x0000763219207816 */ /* 0x040fe20000000020 */
        /* <DEDUP_REMOVED lines=14> */
[----:B------:R-:W-:Y:S01]  /*2520*/  FFMA.FTZ R33, R39, R34, R76 ;  /* 0x0000002227217223 */ /* 0x000fe2000001004c */
[----:B------:R-:W-:Y:S01]  /*2530*/  IMAD.U32 R20, R20, 0x10000, RZ ;  /* 0x0001000014147824 */ /* 0x000fe200078e00ff */
[----:B------:R-:W-:Y:S01]  /*2540*/  SHF.L.U32 R24, R24, 0x10, RZ ;  /* 0x0000001018187819 */ /* 0x000fe200000006ff */
[----:B------:R-:W5:Y:S01]  /*2550*/  LDG.E.128 R76, desc[UR6][R100.64+0x24000] ;  /* 0x02400006644c7981 */ /* 0x000f62000c1e1d00 */
        /* <DEDUP_REMOVED lines=10> */
[C---:B------:R-:W-:Y:S01]  /*2600*/  IMAD.U32 R34, R16.reuse, 0x10000, RZ ;  /* 0x0001000010227824 */ /* 0x040fe200078e00ff */
[----:B------:R-:W-:-:S02]  /*2610*/  PRMT R33, R16, 0x7632, R33 ;  /* 0x0000763210217816 */ /* 0x000fc40000000021 */
[----:B------:R-:W-:Y:S01]  /*2620*/  SHF.L.U32 R16, R27, 0x10, RZ ;  /* 0x000000101b107819 */ /* 0x000fe200000006ff */
[----:B------:R-:W-:Y:S01]  /*2630*/  FFMA.FTZ R25, R85, R26, R32 ;  /* 0x0000001a55197223 */ /* 0x000fe20000010020 */
[----:B------:R-:W-:-:S03]  /*2640*/  SHF.L.U32 R21, R24, 0x10, RZ ;  /* 0x0000001018157819 */ /* 0x000fc600000006ff */
[----:B------:R-:W-:Y:S01]  /*2650*/  FFMA.FTZ R93, R3, R16, R20 ;  /* 0x00000010035d7223 */ /* 0x000fe20000010014 */
[----:B------:R-:W-:Y:S02]  /*2660*/  IMAD.U32 R16, R22, 0x10000, RZ ;  /* 0x0001000016107824 */ /* 0x000fe400078e00ff */
[----:B------:R-:W-:Y:S01]  /*2670*/  FFMA.FTZ R20, R84, R21, R25 ;  /* 0x0000001554147223 */ /* 0x000fe20000010019 */
[----:B------:R-:W-:Y:S01]  /*2680*/  SHF.L.U32 R33, R33, 0x10, RZ ;  /* 0x0000001021217819 */ /* 0x000fe200000006ff */
[----:B------:R-:W-:Y:S02]  /*2690*/  FFMA.FTZ R27, R87, R34, R80 ;  /* 0x00000022571b7223 */ /* 0x000fe40000010050 */
[----:B------:R-:W5:Y:S01]  /*26a0*/  LDG.E.128 R80, desc[UR6][R100.64+0x27800] ;  /* 0x0278000664507981 */ /* 0x000f62000c1e1d00 */
[--C-:B------:R-:W-:Y:S01]  /*26b0*/  FFMA.FTZ R21, R39, R16, R20.reuse ;  /* 0x0000001027157223 */ /* 0x100fe20000010014 */
[C---:B------:R-:W-:Y:S01]  /*26c0*/  SHF.L.U32 R24, R17.reuse, 0x10, RZ ;  /* 0x0000001011187819 */ /* 0x040fe200000006ff */
[----:B------:R-:W-:Y:S01]  /*26d0*/  FFMA.FTZ R26, R86, R33, R27 ;  /* 0x00000021561a7223 */ /* 0x000fe2000001001b */
[----:B------:R-:W-:-:S02]  /*26e0*/  PRMT R20, R17, 0x7632, R20 ;  /* 0x0000763211147816 */ /* 0x000fc40000000014 */
[----:B------:R-:W-:Y:S01]  /*26f0*/  PRMT R22, R22, 0x7632, R22 ;  /* 0x0000763216167816 */ /* 0x000fe20000000016 */
[----:B------:R-:W-:Y:S01]  /*2700*/  FFMA.FTZ R33, R85, R24, R26 ;  /* 0x0000001855217223 */ /* 0x000fe2000001001a */
[----:B------:R-:W-:Y:S01]  /*2710*/  SHF.L.U32 R27, R20, 0x10, RZ ;  /* 0x00000010141b7819 */ /* 0x000fe200000006ff */
[----:B------:R-:W-:Y:S01]  /*2720*/  IMAD.U32 R20, R8, 0x10000, RZ ;  /* 0x0001000008147824 */ /* 0x000fe200078e00ff */
[----:B------:R-:W-:Y:S02]  /*2730*/  SHF.L.U32 R17, R22, 0x10, RZ ;  /* 0x0000001016117819 */ /* 0x000fe400000006ff */
[C---:B------:R-:W-:Y:S01]  /*2740*/  PRMT R16, R23.reuse, 0x7632, R16 ;  /* 0x0000763217107816 */ /* 0x040fe20000000010 */
[----:B------:R-:W-:Y:S01]  /*2750*/  FFMA.FTZ R26, R84, R27, R33 ;  /* 0x0000001b541a7223 */ /* 0x000fe20000010021 */
[----:B------:R-:W-:Y:S01]  /*2760*/  SHF.L.U32 R25, R23, 0x10, RZ ;  /* 0x0000001017197819 */ /* 0x000fe200000006ff */
[----:B------:R-:W-:Y:S01]  /*2770*/  FFMA.FTZ R17, R38, R17, R21 ;  /* 0x0000001126117223 */ /* 0x000fe20000010015 */
[----:B------:R-:W-:Y:S01]  /*2780*/  PRMT R8, R8, 0x7632, R8 ;  /* 0x0000763208087816 */ /* 0x000fe20000000008 */
[----:B------:R-:W-:Y:S01]  /*2790*/  FFMA.FTZ R33, R87, R20, R90 ;  /* 0x0000001457217223 */ /* 0x000fe2000001005a */
[C---:B------:R-:W-:Y:S01]  /*27a0*/  SHF.L.U32 R24, R18.reuse, 0x10, RZ ;  /* 0x0000001012187819 */ /* 0x040fe200000006ff */
[----:B------:R-:W5:Y:S01]  /*27b0*/  LDG.E.128 R20, desc[UR6][R100.64+0x2b000] ;  /* 0x02b0000664147981 */ /* 0x000f62000c1e1d00 */
[----:B------:R-:W-:-:S02]  /*27c0*/  PRMT R18, R18, 0x7632, R18 ;  /* 0x0000763212127816 */ /* 0x000fc40000000012 */
[----:B------:R-:W-:Y:S01]  /*27d0*/  SHF.L.U32 R27, R8, 0x10, RZ ;  /* 0x00000010081b7819 */ /* 0x000fe200000006ff */
[----:B------:R-:W-:Y:S01]  /*27e0*/  FFMA.FTZ R8, R36, R25, R17 ;  /* 0x0000001924087223 */ /* 0x000fe20000010011 */
[----:B------:R-:W-:Y:S02]  /*27f0*/  SHF.L.U32 R17, R18, 0x10, RZ ;  /* 0x0000001012117819 */ /* 0x000fe400000006ff */
[----:B------:R-:W-:Y:S02]  /*2800*/  SHF.L.U32 R18, R9, 0x10, RZ ;  /* 0x0000001009127819 */ /* 0x000fe400000006ff */
[C---:B------:R-:W-:Y:S02]  /*2810*/  PRMT R9, R4.reuse, 0x7632, R9 ;  /* 0x0000763204097816 */ /* 0x040fe40000000009 */
[----:B------:R-:W-:Y:S01]  /*2820*/  SHF.L.U32 R4, R4, 0x10, RZ ;  /* 0x0000001004047819 */ /* 0x000fe200000006ff */
[----:B------:R-:W-:Y:S01]  /*2830*/  FFMA.FTZ R25, R39, R24, R26 ;  /* 0x0000001827197223 */ /* 0x000fe2000001001a */
[----:B------:R-:W-:-:S02]  /*2840*/  IMAD.U32 R16, R16, 0x10000, RZ ;  /* 0x0001000010107824 */ /* 0x000fc400078e00ff */
[C---:B------:R-:W-:Y:S01]  /*2850*/  FFMA.FTZ R24, R86.reuse, R27, R33 ;  /* 0x0000001b56187223 */ /* 0x040fe20000010021 */
[----:B------:R-:W-:Y:S02]  /*2860*/  IMAD.U32 R27, R9, 0x10000, RZ ;  /* 0x00010000091b7824 */ /* 0x000fe400078e00ff */
[----:B------:R-:W-:Y:S01]  /*2870*/  FFMA.FTZ R87, R87, R4, R88 ;  /* 0x0000000457577223 */ /* 0x000fe20000010058 */
        /* <DEDUP_REMOVED lines=12> */
[C---:B------:R-:W-:Y:S02]  /*2940*/  FFMA.FTZ R18, R84.reuse, R9, R25 ;  /* 0x0000000954127223 */ /* 0x040fe40000010019 */
[----:B------:R-:W-:Y:S02]  /*2950*/  FFMA.FTZ R5, R84, R27, R86 ;  /* 0x0000001b54057223 */ /* 0x000fe40000010056 */
[----:B------:R-:W5:Y:S01]  /*2960*/  LDG.E.128 R24, desc[UR6][R100.64+0x2e800] ;  /* 0x02e8000664187981 */ /* 0x000f62000c1e1d00 */
[----:B------:R-:W-:Y:S02]  /*2970*/  SHF.L.U32 R32, R6, 0x10, RZ ;  /* 0x0000001006207819 */ /* 0x000fe400000006ff */
[C---:B------:R-:W-:Y:S02]  /*2980*/  SHF.L.U32 R16, R10.reuse, 0x10, RZ ;  /* 0x000000100a107819 */ /* 0x040fe400000006ff */
[----:B------:R-:W-:Y:S01]  /*2990*/  PRMT R6, R11, 0x7632, R6 ;  /* 0x000076320b067816 */ /* 0x000fe20000000006 */
[----:B------:R-:W-:Y:S01]  /*29a0*/  FFMA.FTZ R34, R39, R32, R5 ;  /* 0x0000002027227223 */ /* 0x000fe20000010005 */
[----:B------:R-:W-:Y:S01]  /*29b0*/  PRMT R4, R19, 0x7632, R4 ;  /* 0x0000763213047816 */ /* 0x000fe20000000004 */
[----:B------:R-:W-:Y:S01]  /*29c0*/  FFMA.FTZ R9, R39, R16, R18 ;  /* 0x0000001027097223 */ /* 0x000fe20000010012 */
[----:B------:R-:W-:Y:S01]  /*29d0*/  PRMT R10, R10, 0x7632, R10 ;  /* 0x000076320a0a7816 */ /* 0x000fe2000000000a */
[----:B------:R-:W5:Y:S01]  /*29e0*/  LDG.E.128 R16, desc[UR6][R100.64+0x32000] ;  /* 0x0320000664107981 */ /* 0x000f62000c1e1d00 */
[----:B------:R-:W-:-:S02]  /*29f0*/  PRMT R32, R6, 0x7632, R32 ;  /* 0x0000763206207816 */ /* 0x000fc40000000020 */
[----:B------:R-:W-:Y:S01]  /*2a00*/  PRMT R39, R28, 0x7632, R39 ;  /* 0x000076321c277816 */ /* 0x000fe20000000027 */
[----:B------:R-:W-:Y:S01]  /*2a10*/  IMAD.U32 R5, R10, 0x10000, RZ ;  /* 0x000100000a057824 */ /* 0x000fe200078e00ff */
[----:B------:R-:W-:Y:S02]  /*2a20*/  SHF.L.U32 R35, R32, 0x10, RZ ;  /* 0x0000001020237819 */ /* 0x000fe400000006ff */
[----:B------:R-:W-:Y:S02]  /*2a30*/  SHF.L.U32 R32, R28, 0x10, RZ ;  /* 0x000000101c207819 */ /* 0x000fe400000006ff */
[C---:B------:R-:W-:Y:S02]  /*2a40*/  PRMT R28, R40.reuse, 0x7632, R28 ;  /* 0x00007632281c7816 */ /* 0x040fe4000000001c */
[----:B------:R-:W-:Y:S01]  /*2a50*/  SHF.L.U32 R10, R40, 0x10, RZ ;  /* 0x00000010280a7819 */ /* 0x000fe200000006ff */
[C---:B------:R-:W-:Y:S01]  /*2a60*/  FFMA.FTZ R33, R38.reuse, R5, R9 ;  /* 0x0000000526217223 */ /* 0x040fe20000010009 */
        /* <DEDUP_REMOVED lines=8> */
[----:B------:R-:W-:Y:S02]  /*2af0*/  IMAD.U32 R9, R41, 0x10000, RZ ;  /* 0x0001000029097824 */ /* 0x000fe400078e00ff */
[C---:B------:R-:W-:Y:S01]  /*2b00*/  FFMA.FTZ R11, R36.reuse, R11, R33 ;  /* 0x0000000b240b7223 */ /* 0x040fe20000010021 */
[----:B------:R-:W-:Y:S01]  /*2b10*/  FFMA.FTZ R115, R36, R35, R34 ;  /* 0x0000002324737223 */ /* 0x000fe20000010022 */
[----:B------:R-:W-:Y:S01]  /*2b20*/  FFMA.FTZ R117, R9, R28, R32 ;  /* 0x0000001c09757223 */ /* 0x000fe20000010020 */
[----:B------:R-:W5:Y:S04]  /*2b30*/  LDG.E.128 R36, desc[UR6][R100.64+0x1800] ;  /* 0x0018000664247981 */ /* 0x000f68000c1e1d00 */
[----:B------:R-:W5:Y:S01]  /*2b40*/  LDG.E.128 R32, desc[UR6][R102.64+0x1800] ;  /* 0x0018000666207981 */ /* 0x000f62000c1e1d00 */
[----:B------:R-:W-:-:S02]  /*2b50*/  SHF.L.U32 R87, R4, 0x10, RZ ;  /* 0x0000001004577819 */ /* 0x000fc400000006ff */
[----:B------:R-:W-:Y:S02]  /*2b60*/  PRMT R7, R7, 0x7632, R7 ;  /* 0x0000763207077816 */ /* 0x000fe40000000007 */
[----:B------:R-:W-:Y:S02]  /*2b70*/  PRMT R29, R29, 0x7632, R29 ;  /* 0x000076321d1d7816 */ /* 0x000fe4000000001d */
[----:B------:R-:W-:Y:S02]  /*2b80*/  PRMT R4, R41, 0x7632, R4 ;  /* 0x0000763229047816 */ /* 0x000fe40000000004 */
[----:B------:R-:W-:Y:S01]  /*2b90*/  SHF.L.U32 R6, R6, 0x10, RZ ;  /* 0x0000001006067819 */ /* 0x000fe200000006ff */
[----:B------:R-:W-:Y:S01]  /*2ba0*/  IMAD.U32 R29, R29, 0x10000, RZ ;  /* 0x000100001d1d7824 */ /* 0x000fe200078e00ff */
[----:B------:R-:W-:Y:S02]  /*2bb0*/  SHF.L.U32 R28, R7, 0x10, RZ ;  /* 0x00000010071c7819 */ /* 0x000fe400000006ff */
[----:B------:R-:W-:Y:S01]  /*2bc0*/  SHF.L.U32 R4, R4, 0x10, RZ ;  /* 0x0000001004047819 */ /* 0x000fe200000006ff */
[----:B------:R-:W-:Y:S01]  /*2bd0*/  FFMA.FTZ R85, R3, R6, R11 ;  /* 0x0000000603557223 */ /* 0x000fe2000001000b */
[----:B--2---:R-:W-:-:S02]  /*2be0*/  SHF.L.U32 R7, R12, 0x10, RZ ;  /* 0x000000100c077819 */ /* 0x004fc400000006ff */
[----:B------:R-:W-:Y:S01]  /*2bf0*/  PRMT R6, R12, 0x7632, R6 ;  /* 0x000076320c067816 */ /* 0x000fe20000000006 */
[C-C-:B------:R-:W-:Y:S01]  /*2c00*/  FFMA.FTZ R87, R3.reuse, R87, R8.reuse ;  /* 0x0000005703577223 */ /* 0x140fe20000010008 */
[----:B------:R-:W-:Y:S01]  /*2c10*/  FFMA.FTZ R117, R4, R29, R117 ;  /* 0x0000001d04757223 */ /* 0x000fe20000010075 */
[----:B------:R-:W-:Y:S01]  /*2c20*/  FFMA.FTZ R40, R10, R7, R113 ;  /* 0x000000070a287223 */ /* 0x000fe20000010071 */
[C---:B------:R-:W-:Y:S02]  /*2c30*/  PRMT R8, R30.reuse, 0x7632, R8 ;  /* 0x000076321e087816 */ /* 0x040fe40000000008 */
[----:B------:R-:W-:Y:S01]  /*2c40*/  SHF.L.U32 R29, R30, 0x10, RZ ;  /* 0x000000101e1d7819 */ /* 0x000fe200000006ff */
[----:B------:R-:W-:Y:S01]  /*2c50*/  IMAD.U32 R12, R42, 0x10000, RZ ;  /* 0x000100002a0c7824 */ /* 0x000fe200078e00ff */
[----:B------:R-:W-:Y:S02]  /*2c60*/  SHF.L.U32 R30, R6, 0x10, RZ ;  /* 0x00000010061e7819 */ /* 0x000fe400000006ff */
[----:B------:R-:W-:Y:S01]  /*2c70*/  PRMT R7, R42, 0x7632, R7 ;  /* 0x000076322a077816 */ /* 0x000fe20000000007 */
[----:B------:R-:W-:Y:S01]  /*2c80*/  FFMA.FTZ R3, R3, R28, R115 ;  /* 0x0000001c03037223 */ /* 0x000fe20000010073 */
[----:B------:R-:W-:Y:S01]  /*2c90*/  SHF.L.U32 R8, R8, 0x10, RZ ;  /* 0x0000001008087819 */ /* 0x000fe200000006ff */
[----:B------:R-:W-:Y:S01]  /*2ca0*/  FFMA.FTZ R28, R12, R29, R117 ;  /* 0x0000001d0c1c7223 */ /* 0x000fe20000010075 */
[----:B------:R-:W-:Y:S01]  /*2cb0*/  FFMA.FTZ R40, R5, R30, R40 ;  /* 0x0000001e05287223 */ /* 0x000fe20000010028 */
[----:B------:R-:W-:Y:S01]  /*2cc0*/  IMAD.U32 R7, R7, 0x10000, RZ ;  /* 0x0001000007077824 */ /* 0x000fe200078e00ff */
[----:B------:R-:W-:-:S02]  /*2cd0*/  PRMT R29, R13, 0x7632, R29 ;  /* 0x000076320d1d7816 */ /* 0x000fc4000000001d */
[----:B------:R-:W-:Y:S02]  /*2ce0*/  SHF.L.U32 R30, R13, 0x10, RZ ;  /* 0x000000100d1e7819 */ /* 0x000fe400000006ff */
[C---:B------:R-:W-:Y:S02]  /*2cf0*/  PRMT R11, R43.reuse, 0x7632, R11 ;  /* 0x000076322b0b7816 */ /* 0x040fe4000000000b */
[----:B------:R-:W-:Y:S01]  /*2d00*/  SHF.L.U32 R6, R43, 0x10, RZ ;  /* 0x000000102b067819 */ /* 0x000fe200000006ff */
[----:B------:R-:W-:Y:S01]  /*2d10*/  FFMA.FTZ R43, R7, R8, R28 ;  /* 0x00000008072b7223 */ /* 0x000fe2000001001c */
[----:B------:R-:W-:Y:S01]  /*2d20*/  SHF.L.U32 R113, R29, 0x10, RZ ;  /* 0x000000101d717819 */ /* 0x000fe200000006ff */
[----:B------:R-:W-:Y:S01]  /*2d30*/  FFMA.FTZ R115, R9, R30, R40 ;  /* 0x0000001e09737223 */ /* 0x000fe20000010028 */
[C---:B---3--:R-:W-:Y:S01]  /*2d40*/  PRMT R8, R44.reuse, 0x7632, R8 ;  /* 0x000076322c087816 */ /* 0x048fe20000000008 */
[----:B------:R-:W-:Y:S02]  /*2d50*/  IMAD.U32 R44, R44, 0x10000, RZ ;  /* 0x000100002c2c7824 */ /* 0x000fe400078e00ff */
[----:B------:R-:W-:Y:S01]  /*2d60*/  FFMA.FTZ R115, R4, R113, R115 ;  /* 0x0000007104737223 */ /* 0x000fe20000010073 */
[----:B------:R-:W-:Y:S01]  /*2d70*/  SHF.L.U32 R40, R8, 0x10, RZ ;  /* 0x0000001008287819 */ /* 0x000fe200000006ff */
[----:B------:R-:W-:Y:S01]  /*2d80*/  FFMA.FTZ R44, R10, R44, R111 ;  /* 0x0000002c0a2c7223 */ /* 0x000fe2000001006f */
[----:B------:R-:W-:-:S02]  /*2d90*/  SHF.L.U32 R113, R14, 0x10, RZ ;  /* 0x000000100e717819 */ /* 0x000fc400000006ff */
[----:B------:R-:W-:Y:S02]  /*2da0*/  PRMT R8, R14, 0x7632, R8 ;  /* 0x000076320e087816 */ /* 0x000fe40000000008 */
[C---:B------:R-:W-:Y:S02]  /*2db0*/  PRMT R13, R31.reuse, 0x7632, R13 ;  /* 0x000076321f0d7816 */ /* 0x040fe4000000000d */
[----:B------:R-:W-:Y:S01]  /*2dc0*/  SHF.L.U32 R41, R31, 0x10, RZ ;  /* 0x000000101f297819 */ /* 0x000fe200000006ff */
[----:B------:R-:W-:Y:S01]  /*2dd0*/  FFMA.FTZ R84, R5, R40, R44 ;  /* 0x0000002805547223 */ /* 0x000fe2000001002c */
[----:B------:R-:W2:Y:S01]  /*2de0*/  LDG.E.128 R28, desc[UR6][R100.64+0x5000] ;  /* 0x00500006641c7981 */ /* 0x000ea2000c1e1d00 */
[----:B------:R-:W-:Y:S01]  /*2df0*/  SHF.L.U32 R40, R8, 0x10, RZ ;  /* 0x0000001008287819 */ /* 0x000fe200000006ff */
[----:B------:R-:W-:Y:S01]  /*2e00*/  FFMA.FTZ R42, R12, R113, R115 ;  /* 0x000000710c2a7223 */ /* 0x000fe20000010073 */
[--C-:B------:R-:W-:Y:S01]  /*2e10*/  FFMA.FTZ R14, R6, R41, R43.reuse ;  /* 0x00000029060e7223 */ /* 0x100fe2000001002b */
[C---:B------:R-:W-:Y:S01]  /*2e20*/  PRMT R43, R45.reuse, 0x7632, R43 ;  /* 0x000076322d2b7816 */ /* 0x040fe2000000002b */
[----:B------:R-:W-:Y:S01]  /*2e30*/  IMAD.U32 R44, R45, 0x10000, RZ ;  /* 0x000100002d2c7824 */ /* 0x000fe200078e00ff */
[----:B------:R-:W-:Y:S01]  /*2e40*/  SHF.L.U32 R8, R13, 0x10, RZ ;  /* 0x000000100d087819 */ /* 0x000fe200000006ff */
[----:B------:R-:W-:Y:S01]  /*2e50*/  FFMA.FTZ R41, R7, R40, R42 ;  /* 0x0000002807297223 */ /* 0x000fe2000001002a */
[----:B------:R-:W-:Y:S01]  /*2e60*/  SHF.L.U32 R13, R15, 0x10, RZ ;  /* 0x000000100f0d7819 */ /* 0x000fe200000006ff */
[----:B------:R-:W-:-:S02]  /*2e70*/  IMAD.U32 R43, R43, 0x10000, RZ ;  /* 0x000100002b2b7824 */ /* 0x000fc400078e00ff */
[----:B------:R-:W-:Y:S01]  /*2e80*/  FFMA.FTZ R45, R9, R44, R84 ;  /* 0x0000002c092d7223 */ /* 0x000fe20000010054 */
[----:B------:R-:W-:Y:S01]  /*2e90*/  SHF.L.U32 R11, R11, 0x10, RZ ;  /* 0x000000100b0b7819 */ /* 0x000fe200000006ff */
[----:B------:R-:W-:Y:S01]  /*2ea0*/  FFMA.FTZ R40, R6, R13, R41 ;  /* 0x0000000d06287223 */ /* 0x000fe20000010029 */
[----:B------:R-:W-:Y:S01]  /*2eb0*/  PRMT R13, R46, 0x7632, R13 ;  /* 0x000076322e0d7816 */ /* 0x000fe2000000000d */
[----:B------:R-:W-:Y:S01]  /*2ec0*/  FFMA.FTZ R43, R4, R43, R45 ;  /* 0x0000002b042b7223 */ /* 0x000fe2000001002d */
[----:B------:R-:W-:Y:S02]  /*2ed0*/  PRMT R15, R15, 0x7632, R15 ;  /* 0x000076320f0f7816 */ /* 0x000fe4000000000f */
[----:B------:R-:W-:Y:S01]  /*2ee0*/  SHF.L.U32 R41, R46, 0x10, RZ ;  /* 0x000000102e297819 */ /* 0x000fe200000006ff */
[----:B------:R-:W-:Y:S01]  /*2ef0*/  FFMA.FTZ R8, R11, R8, R14 ;  /* 0x000000080b087223 */ /* 0x000fe2000001000e */
[----:B------:R-:W-:Y:S01]  /*2f00*/  SHF.L.U32 R14, R15, 0x10, RZ ;  /* 0x000000100f0e7819 */ /* 0x000fe200000006ff */
[----:B------:R-:W-:-:S02]  /*2f10*/  IMAD.U32 R42, R13, 0x10000, RZ ;  /* 0x000100000d2a7824 */ /* 0x000fc400078e00ff */
[----:B------:R-:W-:Y:S01]  /*2f20*/  FFMA.FTZ R44, R12, R41, R43 ;  /* 0x000000290c2c7223 */ /* 0x000fe2000001002b */
[C---:B----4-:R-:W-:Y:S01]  /*2f30*/  PRMT R15, R48.reuse, 0x7632, R15 ;  /* 0x00007632300f7816 */ /* 0x050fe2000000000f */
[----:B------:R-:W-:Y:S01]  /*2f40*/  FFMA.FTZ R13, R11, R14, R40 ;  /* 0x0000000e0b0d7223 */ /* 0x000fe20000010028 */
[----:B------:R-:W-:Y:S01]  /*2f50*/  SHF.L.U32 R48, R48, 0x10, RZ ;  /* 0x0000001030307819 */ /* 0x000fe200000006ff */
[----:B------:R-:W-:Y:S02]  /*2f60*/  FFMA.FTZ R45, R7, R42, R44 ;  /* 0x0000002a072d7223 */ /* 0x000fe4000001002c */
[----:B------:R-:W3:Y:S01]  /*2f70*/  LDG.E.128 R40, desc[UR6][R100.64+0x8800] ;  /* 0x0088000664287981 */ /* 0x000ee2000c1e1d00 */
[----:B------:R-:W-:Y:S01]  /*2f80*/  SHF.L.U32 R14, R15, 0x10, RZ ;  /* 0x000000100f0e7819 */ /* 0x000fe200000006ff */
[----:B------:R-:W-:Y:S01]  /*2f90*/  FFMA.FTZ R48, R10, R48, R109 ;  /* 0x000000300a307223 */ /* 0x000fe2000001006d */
[C---:B-----5:R-:W-:Y:S02]  /*2fa0*/  PRMT R46, R52.reuse, 0x7632, R46 ;  /* 0x00007632342e7816 */ /* 0x060fe4000000002e */
[----:B------:R-:W-:Y:S01]  /*2fb0*/  SHF.L.U32 R52, R52, 0x10, RZ ;  /* 0x0000001034347819 */ /* 0x000fe200000006ff */
[----:B------:R-:W-:Y:S01]  /*2fc0*/  FFMA.FTZ R14, R5, R14, R48 ;  /* 0x0000000e050e7223 */ /* 0x000fe20000010030 */
[----:B------:R-:W-:Y:S01]  /*2fd0*/  SHF.L.U32 R44, R49, 0x10, RZ ;  /* 0x00000010312c7819 */ /* 0x000fe200000006ff */
[----:B------:R-:W-:Y:S01]  /*2fe0*/  IMAD.U32 R15, R47, 0x10000, RZ ;  /* 0x000100002f0f7824 */ /* 0x000fe200078e00ff */
[----:B------:R-:W-:Y:S01]  /*2ff0*/  SHF.L.U32 R46, R46, 0x10, RZ ;  /* 0x000000102e2e7819 */ /* 0x000fe200000006ff */
[----:B------:R-:W-:Y:S01]  /*3000*/  FFMA.FTZ R52, R10, R52, R107 ;  /* 0x000000340a347223 */ /* 0x000fe2000001006b */
[----:B------:R-:W-:Y:S01]  /*3010*/  PRMT R49, R49, 0x7632, R49 ;  /* 0x0000763231317816 */ /* 0x000fe20000000031 */
[--C-:B------:R-:W-:Y:S01]  /*3020*/  FFMA.FTZ R109, R9, R44, R14.reuse ;  /* 0x0000002c096d7223 */ /* 0x100fe2000001000e */
[----:B------:R-:W-:Y:S01]  /*3030*/  PRMT R14, R47, 0x7632, R14 ;  /* 0x000076322f0e7816 */ /* 0x000fe2000000000e */
[----:B------:R-:W-:Y:S01]  /*3040*/  FFMA.FTZ R48, R6, R15, R45 ;  /* 0x0000000f06307223 */ /* 0x000fe2000001002d */
[----:B------:R-:W-:Y:S01]  /*3050*/  FFMA.FTZ R88, R5, R46, R52 ;  /* 0x0000002e05587223 */ /* 0x000fe20000010034 */
[----:B------:R-:W-:Y:S01]  /*3060*/  SHF.L.U32 R49, R49, 0x10, RZ ;  /* 0x0000001031317819 */ /* 0x000fe200000006ff */
[----:B------:R-:W4:Y:S01]  /*3070*/  LDG.E.128 R44, desc[UR6][R100.64+0xc000] ;  /* 0x00c00006642c7981 */ /* 0x000f22000c1e1d00 */
[----:B------:R-:W-:Y:S01]  /*3080*/  PRMT R15, R50, 0x7632, R15 ;  /* 0x00007632320f7816 */ /* 0x000fe2000000000f */
[----:B------:R-:W-:Y:S01]  /*3090*/  IMAD.U32 R14, R14, 0x10000, RZ ;  /* 0x000100000e0e7824 */ /* 0x000fe200078e00ff */
[C---:B------:R-:W-:Y:S01]  /*30a0*/  PRMT R84, R53.reuse, 0x7632, R84 ;  /* 0x0000763235547816 */ /* 0x040fe20000000054 */
[----:B------:R-:W-:Y:S01]  /*30b0*/  FFMA.FTZ R109, R4, R49, R109 ;  /* 0x00000031046d7223 */ /* 0x000fe2000001006d */
[----:B------:R-:W-:-:S02]  /*30c0*/  SHF.L.U32 R86, R53, 0x10, RZ ;  /* 0x0000001035567819 */ /* 0x000fc400000006ff */
[----:B------:R-:W-:Y:S02]  /*30d0*/  SHF.L.U32 R49, R50, 0x10, RZ ;  /* 0x0000001032317819 */ /* 0x000fe400000006ff */
[----:B------:R-:W-:Y:S01]  /*30e0*/  SHF.L.U32 R50, R15, 0x10, RZ ;  /* 0x000000100f327819 */ /* 0x000fe200000006ff */
[----:B------:R-:W-:Y:S01]  /*30f0*/  FFMA.FTZ R14, R11, R14, R48 ;  /* 0x0000000e0b0e7223 */ /* 0x000fe20000010030 */
[----:B------:R-:W-:Y:S01]  /*3100*/  SHF.L.U32 R15, R84, 0x10, RZ ;  /* 0x00000010540f7819 */ /* 0x000fe200000006ff */
[----:B------:R-:W-:Y:S01]  /*3110*/  FFMA.FTZ R53, R9, R86, R88 ;  /* 0x0000005609357223 */ /* 0x000fe20000010058 */
        /* <DEDUP_REMOVED lines=8> */
[----:B------:R-:W-:Y:S02]  /*31a0*/  SHF.L.U32 R48, R48, 0x10, RZ ;  /* 0x0000001030307819 */ /* 0x000fe400000006ff */
[----:B------:R-:W-:Y:S01]  /*31b0*/  PRMT R51, R51, 0x7632, R51 ;  /* 0x0000763233337816 */ /* 0x000fe20000000033 */
[----:B------:R-:W-:Y:S01]  /*31c0*/  FFMA.FTZ R84, R12, R53, R107 ;  /* 0x000000350c547223 */ /* 0x000fe2000001006b */
[----:B------:R-:W-:Y:S01]  /*31d0*/  FFMA.FTZ R56, R6, R15, R49 ;  /* 0x0000000f06387223 */ /* 0x000fe20000010031 */
[----:B------:R-:W-:Y:S01]  /*31e0*/  FFMA.FTZ R88, R5, R48, R50 ;  /* 0x0000003005587223 */ /* 0x000fe20000010032 */
[----:B------:R-:W-:Y:S01]  /*31f0*/  PRMT R53, R57, 0x7632, R53 ;  /* 0x0000763239357816 */ /* 0x000fe20000000035 */
[----:B------:R-:W-:Y:S01]  /*3200*/  IMAD.U32 R52, R51, 0x10000, RZ ;  /* 0x0001000033347824 */ /* 0x000fe200078e00ff */
[----:B------:R-:W-:Y:S01]  /*3210*/  SHF.L.U32 R86, R57, 0x10, RZ ;  /* 0x0000001039567819 */ /* 0x000fe200000006ff */
[----:B------:R-:W5:Y:S01]  /*3220*/  LDG.E.128 R48, desc[UR6][R100.64+0xf800] ;  /* 0x00f8000664307981 */ /* 0x000f62000c1e1d00 */
[----:B------:R-:W-:-:S02]  /*3230*/  PRMT R54, R54, 0x7632, R54 ;  /* 0x0000763236367816 */ /* 0x000fc40000000036 */
[----:B------:R-:W-:Y:S01]  /*3240*/  SHF.L.U32 R105, R53, 0x10, RZ ;  /* 0x0000001035697819 */ /* 0x000fe200000006ff */
[----:B------:R-:W-:Y:S01]  /*3250*/  FFMA.FTZ R109, R9, R86, R88 ;  /* 0x00000056096d7223 */ /* 0x000fe20000010058 */
[----:B------:R-:W-:Y:S02]  /*3260*/  SHF.L.U32 R54, R54, 0x10, RZ ;  /* 0x0000001036367819 */ /* 0x000fe400000006ff */
[----:B------:R-:W-:Y:S01]  /*3270*/  SHF.L.U32 R107, R58, 0x10, RZ ;  /* 0x000000103a6b7819 */ /* 0x000fe200000006ff */
[----:B------:R-:W-:Y:S01]  /*3280*/  FFMA.FTZ R105, R4, R105, R109 ;  /* 0x0000006904697223 */ /* 0x000fe2000001006d */
[----:B------:R-:W-:Y:S02]  /*3290*/  PRMT R58, R58, 0x7632, R58 ;  /* 0x000076323a3a7816 */ /* 0x000fe4000000003a */
[C---:B------:R-:W-:Y:S02]  /*32a0*/  SHF.L.U32 R86, R60.reuse, 0x10, RZ ;  /* 0x000000103c567819 */ /* 0x040fe400000006ff */
[----:B------:R-:W-:Y:S01]  /*32b0*/  PRMT R60, R60, 0x7632, R60 ;  /* 0x000076323c3c7816 */ /* 0x000fe2000000003c */
[----:B------:R-:W-:Y:S01]  /*32c0*/  FFMA.FTZ R57, R7, R54, R84 ;  /* 0x0000003607397223 */ /* 0x000fe20000010054 */
[----:B------:R-:W-:Y:S01]  /*32d0*/  IMAD.U32 R53, R55, 0x10000, RZ ;  /* 0x0001000037357824 */ /* 0x000fe200078e00ff */
[----:B------:R-:W-:Y:S01]  /*32e0*/  SHF.L.U32 R58, R58, 0x10, RZ ;  /* 0x000000103a3a7819 */ /* 0x000fe200000006ff */
[----:B------:R-:W-:Y:S01]  /*32f0*/  FFMA.FTZ R84, R12, R107, R105 ;  /* 0x0000006b0c547223 */ /* 0x000fe20000010069 */
[----:B------:R-:W-:Y:S01]  /*3300*/  SHF.L.U32 R60, R60, 0x10, RZ ;  /* 0x000000103c3c7819 */ /* 0x000fe200000006ff */
[----:B------:R-:W-:Y:S01]  /*3310*/  FFMA.FTZ R86, R10, R86, R89 ;  /* 0x000000560a567223 */ /* 0x000fe20000010059 */
[--C-:B------:R-:W-:Y:S01]  /*3320*/  FFMA.FTZ R15, R11, R52, R56.reuse ;  /* 0x000000340b0f7223 */ /* 0x100fe20000010038 */
[----:B------:R-:W-:Y:S01]  /*3330*/  PRMT R56, R55, 0x7632, R56 ;  /* 0x0000763237387816 */ /* 0x000fe20000000038 */
[----:B------:R-:W-:Y:S01]  /*3340*/  FFMA.FTZ R88, R6, R53, R57 ;  /* 0x0000003506587223 */ /* 0x000fe20000010039 */
[----:B------:R-:W-:Y:S01]  /*3350*/  FFMA.FTZ R105, R7, R58, R84 ;  /* 0x0000003a07697223 */ /* 0x000fe20000010054 */
[----:B------:R-:W5:Y:S01]  /*3360*/  LDG.E.128 R52, desc[UR6][R100.64+0x13000] ;  /* 0x0130000664347981 */ /* 0x000f62000c1e1d00 */
[----:B------:R-:W-:-:S02]  /*3370*/  IMAD.U32 R84, R61, 0x10000, RZ ;  /* 0x000100003d547824 */ /* 0x000fc400078e00ff */
[----:B------:R-:W-:Y:S01]  /*3380*/  FFMA.FTZ R60, R5, R60, R86 ;  /* 0x0000003c053c7223 */ /* 0x000fe20000010056 */
[----:B------:R-:W-:Y:S02]  /*3390*/  PRMT R61, R61, 0x7632, R61 ;  /* 0x000076323d3d7816 */ /* 0x000fe4000000003d */
[C---:B------:R-:W-:Y:S01]  /*33a0*/  PRMT R57, R59.reuse, 0x7632, R57 ;  /* 0x000076323b397816 */ /* 0x040fe20000000039 */
[----:B------:R-:W-:Y:S02]  /*33b0*/  IMAD.U32 R59, R59, 0x10000, RZ ;  /* 0x000100003b3b7824 */ /* 0x000fe400078e00ff */
[----:B------:R-:W-:Y:S01]  /*33c0*/  FFMA.FTZ R107, R9, R84, R60 ;  /* 0x00000054096b7223 */ /* 0x000fe2000001003c */
[----:B------:R-:W-:Y:S02]  /*33d0*/  SHF.L.U32 R61, R61, 0x10, RZ ;  /* 0x000000103d3d7819 */ /* 0x000fe400000006ff */
        /* <DEDUP_REMOVED lines=9> */
[----:B------:R-:W-:Y:S02]  /*3470*/  IMAD.U32 R64, R64, 0x10000, RZ ;  /* 0x0001000040407824 */ /* 0x000fe400078e00ff */
[C---:B------:R-:W-:Y:S01]  /*3480*/  FFMA.FTZ R88, R11.reuse, R56, R88 ;  /* 0x000000380b587223 */ /* 0x040fe20000010058 */
[----:B------:R-:W-:Y:S01]  /*3490*/  FFMA.FTZ R89, R11, R58, R59 ;  /* 0x0000003a0b597223 */ /* 0x000fe2000001003b */
[----:B------:R-:W-:Y:S01]  /*34a0*/  FFMA.FTZ R62, R12, R105, R61 ;  /* 0x000000690c3e7223 */ /* 0x000fe2000001003d */
[----:B------:R-:W5:Y:S01]  /*34b0*/  LDG.E.128 R56, desc[UR6][R100.64+0x16800] ;  /* 0x0168000664387981 */ /* 0x000f62000c1e1d00 */
[----:B------:R-:W-:Y:S01]  /*34c0*/  SHF.L.U32 R84, R65, 0x10, RZ ;  /* 0x0000001041547819 */ /* 0x000fe200000006ff */
[----:B------:R-:W-:Y:S01]  /*34d0*/  FFMA.FTZ R64, R5, R64, R86 ;  /* 0x0000004005407223 */ /* 0x000fe20000010056 */
[----:B------:R-:W-:-:S02]  /*34e0*/  SHF.L.U32 R60, R60, 0x10, RZ ;  /* 0x000000103c3c7819 */ /* 0x000fc400000006ff */
[----:B------:R-:W-:Y:S01]  /*34f0*/  PRMT R61, R65, 0x7632, R61 ;  /* 0x00007632413d7816 */ /* 0x000fe2000000003d */
[----:B------:R-:W-:Y:S01]  /*3500*/  FFMA.FTZ R107, R9, R84, R64 ;  /* 0x00000054096b7223 */ /* 0x000fe20000010040 */
[----:B------:R-:W-:Y:S01]  /*3510*/  SHF.L.U32 R65, R63, 0x10, RZ ;  /* 0x000000103f417819 */ /* 0x000fe200000006ff */
[----:B------:R-:W-:Y:S01]  /*3520*/  FFMA.FTZ R99, R7, R60, R62 ;  /* 0x0000003c07637223 */ /* 0x000fe2000001003e */
[----:B------:R-:W-:Y:S01]  /*3530*/  PRMT R64, R63, 0x7632, R64 ;  /* 0x000076323f407816 */ /* 0x000fe20000000040 */
[----:B------:R-:W-:Y:S02]  /*3540*/  IMAD.U32 R105, R61, 0x10000, RZ ;  /* 0x000100003d697824 */ /* 0x000fe400078e00ff */
[----:B------:R-:W5:Y:S01]  /*3550*/  LDG.E.128 R60, desc[UR6][R100.64+0x1a000] ;  /* 0x01a00006643c7981 */ /* 0x000f62000c1e1d00 */
[----:B------:R-:W-:Y:S01]  /*3560*/  FFMA.FTZ R90, R6, R65, R99 ;  /* 0x00000041065a7223 */ /* 0x000fe20000010063 */
[----:B------:R-:W-:Y:S01]  /*3570*/  PRMT R65, R66, 0x7632, R65 ;  /* 0x0000763242417816 */ /* 0x000fe20000000041 */
[----:B------:R-:W-:Y:S01]  /*3580*/  FFMA.FTZ R105, R4, R105, R107 ;  /* 0x0000006904697223 */ /* 0x000fe2000001006b */
[----:B------:R-:W-:-:S02]  /*3590*/  SHF.L.U32 R99, R66, 0x10, RZ ;  /* 0x0000001042637819 */ /* 0x000fc400000006ff */
[C---:B------:R-:W-:Y:S02]  /*35a0*/  PRMT R84, R68.reuse, 0x7632, R84 ;  /* 0x0000763244547816 */ /* 0x040fe40000000054 */
[----:B------:R-:W-:Y:S02]  /*35b0*/  SHF.L.U32 R86, R68, 0x10, RZ ;  /* 0x0000001044567819 */ /* 0x000fe400000006ff */
[----:B------:R-:W-:Y:S01]  /*35c0*/  SHF.L.U32 R64, R64, 0x10, RZ ;  /* 0x0000001040407819 */ /* 0x000fe200000006ff */
[----:B------:R-:W-:Y:S02]  /*35d0*/  IMAD.U32 R66, R65, 0x10000, RZ ;  /* 0x0001000041427824 */ /* 0x000fe400078e00ff */
[----:B------:R-:W-:Y:S01]  /*35e0*/  FFMA.FTZ R68, R12, R99, R105 ;  /* 0x000000630c447223 */ /* 0x000fe20000010069 */
[----:B------:R-:W-:Y:S01]  /*35f0*/  SHF.L.U32 R84, R84, 0x10, RZ ;  /* 0x0000001054547819 */ /* 0x000fe200000006ff */
[----:B------:R-:W-:Y:S01]  /*3600*/  FFMA.FTZ R86, R10, R86, R97 ;  /* 0x000000560a567223 */ /* 0x000fe20000010061 */
[----:B------:R-:W-:Y:S01]  /*3610*/  FFMA.FTZ R90, R11, R64, R90 ;  /* 0x000000400b5a7223 */ /* 0x000fe2000001005a */
[----:B------:R-:W-:Y:S01]  /*3620*/  FFMA.FTZ R97, R7, R66, R68 ;  /* 0x0000004207617223 */ /* 0x000fe20000010044 */
[----:B------:R-:W-:Y:S01]  /*3630*/  SHF.L.U32 R64, R69, 0x10, RZ ;  /* 0x0000001045407819 */ /* 0x000fe200000006ff */
[----:B------:R-:W-:Y:S01]  /*3640*/  FFMA.FTZ R84, R5, R84, R86 ;  /* 0x0000005405547223 */ /* 0x000fe20000010056 */
[----:B------:R-:W-:-:S02]  /*3650*/  PRMT R69, R69, 0x7632, R69 ;  /* 0x0000763245457816 */ /* 0x000fc40000000045 */
[C---:B------:R-:W-:Y:S02]  /*3660*/  PRMT R66, R72.reuse, 0x7632, R66 ;  /* 0x0000763248427816 */ /* 0x040fe40000000042 */
[----:B------:R-:W-:Y:S01]  /*3670*/  SHF.L.U32 R72, R72, 0x10, RZ ;  /* 0x0000001048487819 */ /* 0x000fe200000006ff */
[----:B------:R-:W-:Y:S01]  /*3680*/  FFMA.FTZ R99, R9, R64, R84 ;  /* 0x0000004009637223 */ /* 0x000fe20000010054 */
[----:B------:R-:W-:Y:S02]  /*3690*/  SHF.L.U32 R69, R69, 0x10, RZ ;  /* 0x0000001045457819 */ /* 0x000fe400000006ff */
[----:B------:R-:W-:Y:S01]  /*36a0*/  SHF.L.U32 R66, R66, 0x10, RZ ;  /* 0x0000001042427819 */ /* 0x000fe200000006ff */
[----:B------:R-:W-:Y:S01]  /*36b0*/  FFMA.FTZ R64, R10, R72, R91 ;  /* 0x000000480a407223 */ /* 0x000fe2000001005b */
[----:B------:R-:W-:Y:S02]  /*36c0*/  IMAD.U32 R65, R67, 0x10000, RZ ;  /* 0x0001000043417824 */ /* 0x000fe400078e00ff */
[----:B------:R-:W-:Y:S01]  /*36d0*/  FFMA.FTZ R99, R4, R69, R99 ;  /* 0x0000004504637223 */ /* 0x000fe20000010063 */
[----:B------:R-:W-:Y:S01]  /*36e0*/  PRMT R86, R73, 0x7632, R86 ;  /* 0x0000763249567816 */ /* 0x000fe20000000056 */
[----:B------:R-:W-:Y:S01]  /*36f0*/  FFMA.FTZ R94, R5, R66, R64 ;  /* 0x00000042055e7223 */ /* 0x000fe20000010040 */
[----:B------:R-:W-:-:S02]  /*3700*/  SHF.L.U32 R92, R73, 0x10, RZ ;  /* 0x00000010495c7819 */ /* 0x000fc400000006ff */
[C---:B------:R-:W-:Y:S02]  /*3710*/  PRMT R69, R70.reuse, 0x7632, R69 ;  /* 0x0000763246457816 */ /* 0x040fe40000000045 */
        /* <DEDUP_REMOVED lines=8> */
[----:B------:R-:W-:Y:S01]  /*37a0*/  SHF.L.U32 R99, R74, 0x10, RZ ;  /* 0x000000104a637819 */ /* 0x000fe200000006ff */
[----:B------:R-:W-:Y:S01]  /*37b0*/  IMAD.U32 R68, R68, 0x10000, RZ ;  /* 0x0001000044447824 */ /* 0x000fe200078e00ff */
[----:B------:R-:W-:Y:S01]  /*37c0*/  PRMT R74, R74, 0x7632, R74 ;  /* 0x000076324a4a7816 */ /* 0x000fe2000000004a */
[----:B------:R-:W-:-:S02]  /*37d0*/  IMAD.U32 R69, R71, 0x10000, RZ ;  /* 0x0001000047457824 */ /* 0x000fc400078e00ff */
[----:B------:R-:W-:Y:S01]  /*37e0*/  FFMA.FTZ R97, R4, R97, R105 ;  /* 0x0000006104617223 */ /* 0x000fe20000010069 */
[----:B------:R-:W-:Y:S01]  /*37f0*/  FFMA.FTZ R73, R7, R70, R84 ;  /* 0x0000004607497223 */ /* 0x000fe20000010054 */
[----:B------:R-:W-:Y:S01]  /*3800*/  SHF.L.U32 R74, R74, 0x10, RZ ;  /* 0x000000104a4a7819 */ /* 0x000fe200000006ff */
[--C-:B------:R-:W-:Y:S01]  /*3810*/  FFMA.FTZ R91, R11, R68, R72.reuse ;  /* 0x000000440b5b7223 */ /* 0x100fe20000010048 */
[----:B------:R-:W-:Y:S01]  /*3820*/  FFMA.FTZ R84, R12, R99, R97 ;  /* 0x000000630c547223 */ /* 0x000fe20000010061 */
[----:B------:R-:W-:Y:S01]  /*3830*/  SHF.L.U32 R86, R76, 0x10, RZ ;  /* 0x000000104c567819 */ /* 0x000fe200000006ff */
[--C-:B------:R-:W-:Y:S01]  /*3840*/  FFMA.FTZ R92, R6, R69, R73.reuse ;  /* 0x00000045065c7223 */ /* 0x100fe20000010049 */
[----:B------:R-:W-:Y:S02]  /*3850*/  PRMT R72, R71, 0x7632, R72 ;  /* 0x0000763247487816 */ /* 0x000fe40000000048 */
[----:B------:R-:W-:Y:S01]  /*3860*/  PRMT R76, R76, 0x7632, R76 ;  /* 0x000076324c4c7816 */ /* 0x000fe2000000004c */
[----:B------:R-:W5:Y:S01]  /*3870*/  LDG.E.128 R68, desc[UR6][R100.64+0x21000] ;  /* 0x0210000664447981 */ /* 0x000f62000c1e1d00 */
[C---:B------:R-:W-:Y:S01]  /*3880*/  PRMT R73, R75.reuse, 0x7632, R73 ;  /* 0x000076324b497816 */ /* 0x040fe20000000049 */
[----:B------:R-:W-:-:S02]  /*3890*/  IMAD.U32 R75, R75, 0x10000, RZ ;  /* 0x000100004b4b7824 */ /* 0x000fc400078e00ff */
[----:B------:R-:W-:Y:S01]  /*38a0*/  FFMA.FTZ R97, R7, R74, R84 ;  /* 0x0000004a07617223 */ /* 0x000fe20000010054 */
[----:B------:R-:W-:Y:S01]  /*38b0*/  SHF.L.U32 R76, R76, 0x10, RZ ;  /* 0x000000104c4c7819 */ /* 0x000fe200000006ff */
[----:B------:R-:W-:Y:S01]  /*38c0*/  FFMA.FTZ R86, R10, R86, R93 ;  /* 0x000000560a567223 */ /* 0x000fe2000001005d */
[----:B------:R-:W-:Y:S01]  /*38d0*/  SHF.L.U32 R72, R72, 0x10, RZ ;  /* 0x0000001048487819 */ /* 0x000fe200000006ff */
[----:B------:R-:W-:Y:S01]  /*38e0*/  FFMA.FTZ R75, R6, R75, R97 ;  /* 0x0000004b064b7223 */ /* 0x000fe20000010061 */
[----:B------:R-:W-:Y:S01]  /*38f0*/  SHF.L.U32 R74, R73, 0x10, RZ ;  /* 0x00000010494a7819 */ /* 0x000fe200000006ff */
[----:B------:R-:W-:Y:S02]  /*3900*/  IMAD.U32 R84, R77, 0x10000, RZ ;  /* 0x000100004d547824 */ /* 0x000fe400078e00ff */
[----:B------:R-:W-:Y:S01]  /*3910*/  FFMA.FTZ R76, R5, R76, R86 ;  /* 0x0000004c054c7223 */ /* 0x000fe20000010056 */
[----:B------:R-:W-:Y:S01]  /*3920*/  PRMT R77, R77, 0x7632, R77 ;  /* 0x000076324d4d7816 */ /* 0x000fe2000000004d */
[C---:B------:R-:W-:Y:S01]  /*3930*/  FFMA.FTZ R92, R11.reuse, R72, R92 ;  /* 0x000000480b5c7223 */ /* 0x040fe2000001005c */
[----:B------:R-:W-:Y:S01]  /*3940*/  FFMA.FTZ R93, R11, R74, R75 ;  /* 0x0000004a0b5d7223 */ /* 0x000fe2000001004b */
[----:B------:R-:W-:Y:S01]  /*3950*/  FFMA.FTZ R99, R9, R84, R76 ;  /* 0x0000005409637223 */ /* 0x000fe2000001004c */
[----:B------:R-:W5:Y:S01]  /*3960*/  LDG.E.128 R72, desc[UR6][R100.64+0x24800] ;  /* 0x0248000664487981 */ /* 0x000f62000c1e1d00 */
[----:B------:R-:W-:-:S02]  /*3970*/  SHF.L.U32 R77, R77, 0x10, RZ ;  /* 0x000000104d4d7819 */ /* 0x000fc400000006ff */
[C---:B------:R-:W-:Y:S02]  /*3980*/  PRMT R84, R80.reuse, 0x7632, R84 ;  /* 0x0000763250547816 */ /* 0x040fe40000000054 */
        /* <DEDUP_REMOVED lines=8> */
[--C-:B------:R-:W-:Y:S01]  /*3a10*/  FFMA.FTZ R84, R5, R84, R80.reuse ;  /* 0x0000005405547223 */ /* 0x100fe20000010050 */
[C---:B------:R-:W-:Y:S02]  /*3a20*/  SHF.L.U32 R86, R81.reuse, 0x10, RZ ;  /* 0x0000001051567819 */ /* 0x040fe400000006ff */
[----:B------:R-:W-:Y:S01]  /*3a30*/  PRMT R80, R81, 0x7632, R80 ;  /* 0x0000763251507816 */ /* 0x000fe20000000050 */
[----:B------:R-:W-:Y:S01]  /*3a40*/  FFMA.FTZ R81, R7, R76, R78 ;  /* 0x0000004c07517223 */ /* 0x000fe2000001004e */
[----:B------:R-:W-:Y:S02]  /*3a50*/  SHF.L.U32 R76, R20, 0x10, RZ ;  /* 0x00000010144c7819 */ /* 0x000fe400000006ff */
[C---:B------:R-:W-:Y:S01]  /*3a60*/  PRMT R20, R79.reuse, 0x7632, R20 ;  /* 0x000076324f147816 */ /* 0x040fe20000000014 */
[----:B------:R-:W-:Y:S01]  /*3a70*/  IMAD.U32 R95, R80, 0x10000, RZ ;  /* 0x00010000505f7824 */ /* 0x000fe200078e00ff */
[----:B------:R-:W-:Y:S02]  /*3a80*/  SHF.L.U32 R77, R79, 0x10, RZ ;  /* 0x000000104f4d7819 */ /* 0x000fe400000006ff */
[----:B------:R-:W-:Y:S01]  /*3a90*/  PRMT R80, R20, 0x7632, R80 ;  /* 0x0000763214507816 */ /* 0x000fe20000000050 */
[----:B------:R-:W-:Y:S01]  /*3aa0*/  FFMA.FTZ R97, R9, R86, R84 ;  /* 0x0000005609617223 */ /* 0x000fe20000010054 */
[----:B------:R-:W-:-:S02]  /*3ab0*/  FFMA.FTZ R98, R10, R76, R87 ;  /* 0x0000004c0a627223 */ /* 0x000fc40000010057 */
[----:B------:R-:W-:Y:S01]  /*3ac0*/  SHF.L.U32 R84, R80, 0x10, RZ ;  /* 0x0000001050547819 */ /* 0x000fe200000006ff */
[----:B------:R-:W-:Y:S01]  /*3ad0*/  FFMA.FTZ R94, R6, R77, R81 ;  /* 0x0000004d065e7223 */ /* 0x000fe20000010051 */
[----:B------:R-:W-:Y:S01]  /*3ae0*/  PRMT R80, R82, 0x7632, R80 ;  /* 0x0000763252507816 */ /* 0x000fe20000000050 */
[----:B------:R-:W-:Y:S01]  /*3af0*/  FFMA.FTZ R95, R4, R95, R97 ;  /* 0x0000005f045f7223 */ /* 0x000fe20000010061 */
[----:B------:R-:W-:Y:S01]  /*3b00*/  SHF.L.U32 R81, R82, 0x10, RZ ;  /* 0x0000001052517819 */ /* 0x000fe200000006ff */
[C---:B------:R-:W-:Y:S01]  /*3b10*/  IMAD.U32 R96, R21.reuse, 0x10000, RZ ;  /* 0x0001000015607824 */ /* 0x040fe200078e00ff */
[----:B------:R-:W-:Y:S01]  /*3b20*/  PRMT R86, R21, 0x7632, R86 ;  /* 0x0000763215567816 */ /* 0x000fe20000000056 */
[----:B------:R-:W-:Y:S01]  /*3b30*/  FFMA.FTZ R84, R5, R84, R98 ;  /* 0x0000005405547223 */ /* 0x000fe20000010062 */
[----:B------:R-:W5:Y:S01]  /*3b40*/  LDG.E.128 R76, desc[UR6][R100.64+0x28000] ;  /* 0x02800006644c7981 */ /* 0x000f62000c1e1d00 */
[----:B------:R-:W-:Y:S01]  /*3b50*/  SHF.L.U32 R80, R80, 0x10, RZ ;  /* 0x0000001050507819 */ /* 0x000fe200000006ff */
[----:B------:R-:W-:Y:S01]  /*3b60*/  FFMA.FTZ R82, R12, R81, R95 ;  /* 0x000000510c527223 */ /* 0x000fe2000001005f */
[----:B------:R-:W-:Y:S01]  /*3b70*/  SHF.L.U32 R87, R86, 0x10, RZ ;  /* 0x0000001056577819 */ /* 0x000fe200000006ff */
[----:B------:R-:W-:Y:S01]  /*3b80*/  FFMA.FTZ R97, R9, R96, R84 ;  /* 0x0000006009617223 */ /* 0x000fe20000010054 */
[----:B------:R-:W-:Y:S01]  /*3b90*/  SHF.L.U32 R21, R83, 0x10, RZ ;  /* 0x0000001053157819 */ /* 0x000fe200000006ff */
[----:B------:R-:W-:Y:S01]  /*3ba0*/  FFMA.FTZ R81, R7, R80, R82 ;  /* 0x0000005007517223 */ /* 0x000fe20000010052 */
[----:B------:R-:W-:Y:S01]  /*3bb0*/  PRMT R83, R83, 0x7632, R83 ;  /* 0x0000763253537816 */ /* 0x000fe20000000053 */
[----:B------:R-:W-:-:S02]  /*3bc0*/  IMAD.U32 R95, R22, 0x10000, RZ ;  /* 0x00010000165f7824 */ /* 0x000fc400078e00ff */
[----:B------:R-:W-:Y:S01]  /*3bd0*/  FFMA.FTZ R87, R4, R87, R97 ;  /* 0x0000005704577223 */ /* 0x000fe20000010061 */
[----:B------:R-:W-:Y:S01]  /*3be0*/  PRMT R80, R22, 0x7632, R80 ;  /* 0x0000763216507816 */ /* 0x000fe20000000050 */
[----:B------:R-:W-:Y:S01]  /*3bf0*/  FFMA.FTZ R21, R6, R21, R81 ;  /* 0x0000001506157223 */ /* 0x000fe20000010051 */
[----:B------:R-:W-:Y:S01]  /*3c00*/  SHF.L.U32 R20, R20, 0x10, RZ ;  /* 0x0000001014147819 */ /* 0x000fe200000006ff */
[----:B------:R-:W-:Y:S01]  /*3c10*/  FFMA.FTZ R82, R12, R95, R87 ;  /* 0x0000005f0c527223 */ /* 0x000fe20000010057 */
[----:B------:R-:W-:Y:S01]  /*3c20*/  SHF.L.U32 R22, R83, 0x10, RZ ;  /* 0x0000001053167819 */ /* 0x000fe200000006ff */
[----:B------:R-:W-:Y:S01]  /*3c30*/  IMAD.U32 R83, R24, 0x10000, RZ ;  /* 0x0001000018537824 */ /* 0x000fe200078e00ff */
[----:B------:R-:W-:Y:S02]  /*3c40*/  SHF.L.U32 R80, R80, 0x10, RZ ;  /* 0x0000001050507819 */ /* 0x000fe400000006ff */
[----:B------:R-:W-:Y:S01]  /*3c50*/  PRMT R81, R24, 0x7632, R81 ;  /* 0x0000763218517816 */ /* 0x000fe20000000051 */
[C---:B------:R-:W-:Y:S01]  /*3c60*/  FFMA.FTZ R94, R11.reuse, R20, R94 ;  /* 0x000000140b5e7223 */ /* 0x040fe2000001005e */
[----:B------:R-:W-:Y:S01]  /*3c70*/  FFMA.FTZ R24, R11, R22, R21 ;  /* 0x000000160b187223 */ /* 0x000fe20000010015 */
[----:B------:R-:W-:Y:S01]  /*3c80*/  FFMA.FTZ R21, R7, R80, R82 ;  /* 0x0000005007157223 */ /* 0x000fe20000010052 */
[----:B------:R-:W-:Y:S01]  /*3c90*/  SHF.L.U32 R20, R81, 0x10, RZ ;  /* 0x0000001051147819 */ /* 0x000fe200000006ff */
[----:B------:R-:W-:-:S02]  /*3ca0*/  FFMA.FTZ R86, R10, R83, R85 ;  /* 0x000000530a567223 */ /* 0x000fc40000010055 */
[----:B------:R-:W5:Y:S01]  /*3cb0*/  LDG.E.128 R80, desc[UR6][R100.64+0x2b800] ;  /* 0x02b8000664507981 */ /* 0x000f62000c1e1d00 */
[----:B------:R-:W-:Y:S01]  /*3cc0*/  SHF.L.U32 R84, R25, 0x10, RZ ;  /* 0x0000001019547819 */ /* 0x000fe200000006ff */
[----:B------:R-:W-:Y:S01]  /*3cd0*/  FFMA.FTZ R20, R5, R20, R86 ;  /* 0x0000001405147223 */ /* 0x000fe20000010056 */
[C---:B------:R-:W-:Y:S02]  /*3ce0*/  PRMT R96, R16.reuse, 0x7632, R96 ;  /* 0x0000763210607816 */ /* 0x040fe40000000060 */
[----:B------:R-:W-:Y:S01]  /*3cf0*/  SHF.L.U32 R16, R16, 0x10, RZ ;  /* 0x0000001010107819 */ /* 0x000fe200000006ff */
[----:B------:R-:W-:Y:S01]  /*3d00*/  FFMA.FTZ R95, R9, R84, R20 ;  /* 0x00000054095f7223 */ /* 0x000fe20000010014 */
[----:B------:R-:W-:Y:S01]  /*3d10*/  SHF.L.U32 R96, R96, 0x10, RZ ;  /* 0x0000001060607819 */ /* 0x000fe200000006ff */
[----:B------:R-:W5:Y:S01]  /*3d20*/  LDG.E.128 R84, desc[UR6][R100.64+0x2f000] ;  /* 0x02f0000664547981 */ /* 0x000f62000c1e1d00 */
[----:B------:R-:W-:Y:S01]  /*3d30*/  PRMT R22, R25, 0x7632, R22 ;  /* 0x0000763219167816 */ /* 0x000fe20000000016 */
[----:B------:R-:W-:Y:S01]  /*3d40*/  FFMA.FTZ R20, R10, R16, R3 ;  /* 0x000000100a147223 */ /* 0x000fe20000010003 */
[----:B------:R-:W-:-:S02]  /*3d50*/  PRMT R10, R17, 0x7632, R10 ;  /* 0x00007632110a7816 */ /* 0x000fc4000000000a */
[----:B------:R-:W-:Y:S01]  /*3d60*/  SHF.L.U32 R16, R17, 0x10, RZ ;  /* 0x0000001011107819 */ /* 0x000fe200000006ff */
[----:B------:R-:W-:Y:S01]  /*3d70*/  FFMA.FTZ R20, R5, R96, R20 ;  /* 0x0000006005147223 */ /* 0x000fe20000010014 */
[----:B------:R-:W-:Y:S01]  /*3d80*/  IMAD.U32 R25, R22, 0x10000, RZ ;  /* 0x0001000016197824 */ /* 0x000fe200078e00ff */
[----:B------:R-:W-:Y:S01]  /*3d90*/  SHF.L.U32 R17, R10, 0x10, RZ ;  /* 0x000000100a117819 */ /* 0x000fe200000006ff */
[----:B------:R-:W-:Y:S02]  /*3da0*/  IMAD.U32 R5, R26, 0x10000, RZ ;  /* 0x000100001a057824 */ /* 0x000fe400078e00ff */
[----:B------:R-:W-:Y:S01]  /*3db0*/  FFMA.FTZ R9, R9, R16, R20 ;  /* 0x0000001009097223 */ /* 0x000fe20000010014 */
[C---:B------:R-:W-:Y:S01]  /*3dc0*/  FFMA.FTZ R25, R4.reuse, R25, R95 ;  /* 0x0000001904197223 */ /* 0x040fe2000001005f */
[C---:B------:R-:W-:Y:S02]  /*3dd0*/  SHF.L.U32 R3, R23.reuse, 0x10, RZ ;  /* 0x0000001017037819 */ /* 0x040fe400000006ff */
[----:B------:R-:W-:Y:S01]  /*3de0*/  FFMA.FTZ R17, R4, R17, R9 ;  /* 0x0000001104117223 */ /* 0x000fe20000010009 */
[----:B------:R-:W-:Y:S01]  /*3df0*/  PRMT R23, R23, 0x7632, R23 ;  /* 0x0000763217177816 */ /* 0x000fe20000000017 */
[----:B------:R-:W-:Y:S01]  /*3e00*/  FFMA.FTZ R16, R12, R5, R25 ;  /* 0x000000050c107223 */ /* 0x000fe20000010019 */
[----:B------:R-:W-:Y:S01]  /*3e10*/  PRMT R9, R36, 0x7632, R9 ;  /* 0x0000763224097816 */ /* 0x000fe20000000009 */
[----:B------:R-:W-:Y:S01]  /*3e20*/  FFMA.FTZ R10, R6, R3, R21 ;  /* 0x00000003060a7223 */ /* 0x000fe20000010015 */
[----:B------:R-:W-:Y:S01]  /*3e30*/  SHF.L.U32 R36, R36, 0x10, RZ ;  /* 0x0000001024247819 */ /* 0x000fe200000006ff */
[C---:B------:R-:W-:Y:S01]  /*3e40*/  IMAD.U32 R3, R32.reuse, 0x10000, RZ ;  /* 0x0001000020037824 */ /* 0x040fe200078e00ff */
[----:B------:R-:W-:-:S02]  /*3e50*/  PRMT R25, R32, 0x7632, R25 ;  /* 0x0000763220197816 */ /* 0x000fc40000000019 */
[----:B------:R-:W-:Y:S02]  /*3e60*/  PRMT R4, R26, 0x7632, R4 ;  /* 0x000076321a047816 */ /* 0x000fe40000000004 */
[----:B------:R-:W-:Y:S01]  /*3e70*/  SHF.L.U32 R26, R23, 0x10, RZ ;  /* 0x00000010171a7819 */ /* 0x000fe200000006ff */
[----:B------:R-:W-:Y:S01]  /*3e80*/  IMAD.U32 R25, R25, 0x10000, RZ ;  /* 0x0001000019197824 */ /* 0x000fe200078e00ff */
[----:B------:R-:W-:Y:S01]  /*3e90*/  SHF.L.U32 R20, R9, 0x10, RZ ;  /* 0x0000001009147819 */ /* 0x000fe200000006ff */
[----:B------:R-:W-:Y:S02]  /*3ea0*/  FFMA.FTZ R8, R3, R36, R8 ;  /* 0x0000002403087223 */ /* 0x000fe40000010008 */
[----:B------:R-:W-:Y:S02]  /*3eb0*/  FFMA.FTZ R26, R11, R26, R10 ;  /* 0x0000001a0b1a7223 */ /* 0x000fe4000001000a */
[----:B------:R-:W-:Y:S02]  /*3ec0*/  FFMA.FTZ R10, R25, R20, R8 ;  /* 0x00000014190a7223 */ /* 0x000fe40000010008 */
[----:B------:R-:W5:Y:S01]  /*3ed0*/  LDG.E.128 R20, desc[UR6][R100.64+0x32800] ;  /* 0x0328000664147981 */ /* 0x000f62000c1e1d00 */
[----:B------:R-:W-:-:S02]  /*3ee0*/  SHF.L.U32 R4, R4, 0x10, RZ ;  /* 0x0000001004047819 */ /* 0x000fc400000006ff */
[C---:B------:R-:W-:Y:S02]  /*3ef0*/  SHF.L.U32 R5, R18.reuse, 0x10, RZ ;  /* 0x0000001012057819 */ /* 0x040fe400000006ff */
[----:B------:R-:W-:Y:S01]  /*3f00*/  PRMT R18, R18, 0x7632, R18 ;  /* 0x0000763212127816 */ /* 0x000fe20000000012 */
[----:B------:R-:W-:Y:S01]  /*3f10*/  FFMA.FTZ R9, R7, R4, R16 ;  /* 0x0000000407097223 */ /* 0x000fe20000010010 */
[----:B------:R-:W-:Y:S01]  /*3f20*/  PRMT R32, R33, 0x7632, R32 ;  /* 0x0000763221207816 */ /* 0x000fe20000000020 */
[----:B------:R-:W-:Y:S01]  /*3f30*/  FFMA.FTZ R12, R12, R5, R17 ;  /* 0x000000050c0c7223 */ /* 0x000fe20000010011 */
[C---:B------:R-:W-:Y:S02]  /*3f40*/  PRMT R4, R37.reuse, 0x7632, R4 ;  /* 0x0000763225047816 */ /* 0x040fe40000000004 */
[----:B------:R-:W-:Y:S02]  /*3f50*/  SHF.L.U32 R8, R37, 0x10, RZ ;  /* 0x0000001025087819 */ /* 0x000fe400000006ff */
[----:B------:R-:W-:-:S02]  /*3f60*/  SHF.L.U32 R33, R33, 0x10, RZ ;  /* 0x0000001021217819 */ /* 0x000fc400000006ff */
[C---:B------:R-:W-:Y:S01]  /*3f70*/  SHF.L.U32 R5, R27.reuse, 0x10, RZ ;  /* 0x000000101b057819 */ /* 0x040fe200000006ff */
[----:B------:R-:W-:Y:S01]  /*3f80*/  IMAD.U32 R18, R18, 0x10000, RZ ;  /* 0x0001000012127824 */ /* 0x000fe200078e00ff */
[----:B------:R-:W-:Y:S01]  /*3f90*/  PRMT R27, R27, 0x7632, R27 ;  /* 0x000076321b1b7816 */ /* 0x000fe2000000001b */
        /* <DEDUP_REMOVED lines=8> */
[----:B--2---:R-:W-:-:S02]  /*4020*/  SHF.L.U32 R16, R28, 0x10, RZ ;  /* 0x000000101c107819 */ /* 0x004fc400000006ff */
[----:B------:R-:W-:Y:S01]  /*4030*/  PRMT R28, R28, 0x7632, R28 ;  /* 0x000076321c1c7816 */ /* 0x000fe2000000001c */
[----:B------:R-:W-:Y:S01]  /*4040*/  FFMA.FTZ R4, R6, R5, R9 ;  /* 0x0000000506047223 */ /* 0x000fe20000010009 */
[----:B------:R-:W-:Y:S02]  /*4050*/  PRMT R38, R38, 0x7632, R38 ;  /* 0x0000763226267816 */ /* 0x000fe40000000026 */
[----:B------:R-:W-:Y:S01]  /*4060*/  PRMT R34, R34, 0x7632, R34 ;  /* 0x0000763222227816 */ /* 0x000fe20000000022 */
[----:B------:R-:W-:Y:S01]  /*4070*/  FFMA.FTZ R37, R27, R10, R12 ;  /* 0x0000000a1b257223 */ /* 0x000fe2000001000c */
[C---:B------:R-:W-:Y:S02]  /*4080*/  SHF.L.U32 R5, R19.reuse, 0x10, RZ ;  /* 0x0000001013057819 */ /* 0x040fe400000006ff */
        /* <DEDUP_REMOVED lines=8> */
[----:B------:R-:W-:-:S02]  /*4110*/  PRMT R12, R29, 0x7632, R12 ;  /* 0x000076321d0c7816 */ /* 0x000fc4000000000c */
[----:B------:R-:W-:Y:S01]  /*4120*/  SHF.L.U32 R36, R29, 0x10, RZ ;  /* 0x000000101d247819 */ /* 0x000fe200000006ff */
[C---:B------:R-:W-:Y:S01]  /*4130*/  FFMA.FTZ R96, R11.reuse, R96, R4 ;  /* 0x000000600b607223 */ /* 0x040fe20000010004 */
[----:B------:R-:W-:Y:S01]  /*4140*/  FFMA.FTZ R10, R34, R9, R37 ;  /* 0x00000009220a7223 */ /* 0x000fe20000010025 */
[----:B------:R-:W2:Y:S01]  /*4150*/  LDG.E.128 R4, desc[UR6][R100.64+0x2000] ;  /* 0x0020000664047981 */ /* 0x000ea2000c1e1d00 */
[----:B------:R-:W-:Y:S01]  /*4160*/  FFMA.FTZ R98, R11, R8, R98 ;  /* 0x000000080b627223 */ /* 0x000fe20000010062 */
[----:B------:R-:W-:Y:S01]  /*4170*/  SHF.L.U32 R9, R12, 0x10, RZ ;  /* 0x000000100c097819 */ /* 0x000fe200000006ff */
[----:B------:R-:W-:Y:S01]  /*4180*/  FFMA.FTZ R11, R33, R36, R28 ;  /* 0x00000024210b7223 */ /* 0x000fe2000001001c */
[----:B------:R-:W2:Y:S01]  /*4190*/  LDG.E.128 R16, desc[UR6][R102.64+0x2000] ;  /* 0x0020000666107981 */ /* 0x000ea2000c1e1d00 */
[----:B------:R-:W-:Y:S02]  /*41a0*/  SHF.L.U32 R12, R30, 0x10, RZ ;  /* 0x000000101e0c7819 */ /* 0x000fe400000006ff */
[----:B------:R-:W-:Y:S01]  /*41b0*/  FFMA.FTZ R36, R32, R9, R11 ;  /* 0x0000000920247223 */ /* 0x000fe2000001000b */
[----:B------:R-:W-:-:S03]  /*41c0*/  SHF.L.U32 R8, R39, 0x10, RZ ;  /* 0x0000001027087819 */ /* 0x000fc600000006ff */
[--C-:B------:R-:W-:Y:S01]  /*41d0*/  FFMA.FTZ R29, R27, R12, R36.reuse ;  /* 0x0000000c1b1d7223 */ /* 0x100fe20000010024 */
[C---:B---3--:R-:W-:Y:S01]  /*41e0*/  PRMT R36, R40.reuse, 0x7632, R36 ;  /* 0x0000763228247816 */ /* 0x048fe20000000024 */
[C---:B------:R-:W-:Y:S01]  /*41f0*/  IMAD.U32 R95, R35.reuse, 0x10000, RZ ;  /* 0x00010000235f7824 */ /* 0x040fe200078e00ff */
[----:B------:R-:W-:Y:S02]  /*4200*/  SHF.L.U32 R40, R40, 0x10, RZ ;  /* 0x0000001028287819 */ /* 0x000fe400000006ff */
        /* <DEDUP_REMOVED lines=8> */
[----:B------:R-:W-:Y:S01]  /*4290*/  SHF.L.U32 R35, R35, 0x10, RZ ;  /* 0x0000001023237819 */ /* 0x000fe200000006ff */
[----:B------:R-:W3:Y:S01]  /*42a0*/  LDG.E.128 R8, desc[UR6][R100.64+0x5800] ;  /* 0x0058000664087981 */ /* 0x000ee2000c1e1d00 */
[----:B------:R-:W-:Y:S01]  /*42b0*/  SHF.L.U32 R30, R41, 0x10, RZ ;  /* 0x00000010291e7819 */ /* 0x000fe200000006ff */
[----:B------:R-:W-:Y:S01]  /*42c0*/  FFMA.FTZ R36, R25, R36, R40 ;  /* 0x0000002419247223 */ /* 0x000fe20000010028 */
[----:B------:R-:W-:Y:S01]  /*42d0*/  PRMT R41, R41, 0x7632, R41 ;  /* 0x0000763229297816 */ /* 0x000fe20000000029 */
[----:B------:R-:W-:Y:S01]  /*42e0*/  FFMA.FTZ R97, R35, R12, R28 ;  /* 0x0000000c23617223 */ /* 0x000fe2000001001c */
[----:B------:R-:W-:Y:S01]  /*42f0*/  FFMA.FTZ R28, R34, R13, R29 ;  /* 0x0000000d221c7223 */ /* 0x000fe2000001001d */
[----:B------:R-:W-:Y:S01]  /*4300*/  FFMA.FTZ R13, R33, R30, R36 ;  /* 0x0000001e210d7223 */ /* 0x000fe20000010024 */
[----:B------:R-:W-:-:S02]  /*4310*/  SHF.L.U32 R41, R41, 0x10, RZ ;  /* 0x0000001029297819 */ /* 0x000fc400000006ff */
[C---:B----4-:R-:W-:Y:S01]  /*4320*/  PRMT R37, R44.reuse, 0x7632, R37 ;  /* 0x000076322c257816 */ /* 0x050fe20000000025 */
[----:B------:R-:W-:Y:S01]  /*4330*/  IMAD.U32 R44, R44, 0x10000, RZ ;  /* 0x000100002c2c7824 */ /* 0x000fe200078e00ff */
[----:B------:R-:W-:Y:S01]  /*4340*/  SHF.L.U32 R36, R42, 0x10, RZ ;  /* 0x000000102a247819 */ /* 0x000fe200000006ff */
[----:B------:R-:W-:Y:S01]  /*4350*/  FFMA.FTZ R38, R32, R41, R13 ;  /* 0x0000002920267223 */ /* 0x000fe2000001000d */
[----:B------:R-:W-:Y:S01]  /*4360*/  SHF.L.U32 R14, R31, 0x10, RZ ;  /* 0x000000101f0e7819 */ /* 0x000fe200000006ff */
[----:B------:R-:W-:Y:S01]  /*4370*/  FFMA.FTZ R44, R3, R44, R15 ;  /* 0x0000002c032c7223 */ /* 0x000fe2000001000f */
[----:B------:R-:W-:Y:S02]  /*4380*/  SHF.L.U32 R40, R37, 0x10, RZ ;  /* 0x0000001025287819 */ /* 0x000fe400000006ff */
[----:B------:R-:W-:Y:S01]  /*4390*/  PRMT R42, R42, 0x7632, R42 ;  /* 0x000076322a2a7816 */ /* 0x000fe2000000002a */
[----:B------:R-:W-:Y:S01]  /*43a0*/  FFMA.FTZ R15, R27, R36, R38 ;  /* 0x000000241b0f7223 */ /* 0x000fe20000010026 */
[----:B------:R-:W-:Y:S01]  /*43b0*/  PRMT R12, R31, 0x7632, R12 ;  /* 0x000076321f0c7816 */ /* 0x000fe2000000000c */
[----:B------:R-:W-:Y:S01]  /*43c0*/  FFMA.FTZ R14, R95, R14, R28 ;  /* 0x0000000e5f0e7223 */ /* 0x000fe2000001001c */
[C---:B------:R-:W-:Y:S01]  /*43d0*/  PRMT R36, R45.reuse, 0x7632, R36 ;  /* 0x000076322d247816 */ /* 0x040fe20000000024 */
[----:B------:R-:W4:Y:S01]  /*43e0*/  LDG.E.128 R28, desc[UR6][R100.64+0x9000] ;  /* 0x00900006641c7981 */ /* 0x000f22000c1e1d00 */
[----:B------:R-:W-:Y:S01]  /*43f0*/  SHF.L.U32 R38, R45, 0x10, RZ ;  /* 0x000000102d267819 */ /* 0x000fe200000006ff */
[----:B------:R-:W-:Y:S01]  /*4400*/  FFMA.FTZ R40, R25, R40, R44 ;  /* 0x0000002819287223 */ /* 0x000fe2000001002c */
[----:B------:R-:W-:Y:S01]  /*4410*/  SHF.L.U32 R12, R12, 0x10, RZ ;  /* 0x000000100c0c7819 */ /* 0x000fe200000006ff */
[----:B------:R-:W-:Y:S01]  /*4420*/  IMAD.U32 R13, R42, 0x10000, RZ ;  /* 0x000100002a0d7824 */ /* 0x000fe200078e00ff */
[----:B------:R-:W-:Y:S01]  /*4430*/  SHF.L.U32 R37, R36, 0x10, RZ ;  /* 0x0000001024257819 */ /* 0x000fe200000006ff */
[----:B------:R-:W-:-:S02]  /*4440*/  FFMA.FTZ R39, R33, R38, R40 ;  /* 0x0000002621277223 */ /* 0x000fc40000010028 */
[----:B------:R-:W-:Y:S01]  /*4450*/  FFMA.FTZ R36, R34, R13, R15 ;  /* 0x0000000d22247223 */ /* 0x000fe2000001000f */
[----:B------:R-:W-:Y:S01]  /*4460*/  FFMA.FTZ R99, R35, R12, R14 ;  /* 0x0000000c23637223 */ /* 0x000fe2000001000e */
[----:B------:R-:W-:Y:S01]  /*4470*/  PRMT R13, R46, 0x7632, R13 ;  /* 0x000076322e0d7816 */ /* 0x000fe2000000000d */
[----:B------:R-:W-:Y:S01]  /*4480*/  FFMA.FTZ R38, R32, R37, R39 ;  /* 0x0000002520267223 */ /* 0x000fe20000010027 */
[C---:B------:R-:W-:Y:S02]  /*4490*/  SHF.L.U32 R14, R43.reuse, 0x10, RZ ;  /* 0x000000102b0e7819 */ /* 0x040fe400000006ff */
[----:B------:R-:W-:Y:S02]  /*44a0*/  SHF.L.U32 R46, R46, 0x10, RZ ;  /* 0x000000102e2e7819 */ /* 0x000fe400000006ff */
[----:B------:R-:W-:Y:S01]  /*44b0*/  PRMT R12, R43, 0x7632, R12 ;  /* 0x000076322b0c7816 */ /* 0x000fe2000000000c */
[----:B------:R-:W-:Y:S01]  /*44c0*/  FFMA.FTZ R14, R95, R14, R36 ;  /* 0x0000000e5f0e7223 */ /* 0x000fe20000010024 */
[----:B------:R-:W-:-:S02]  /*44d0*/  IMAD.U32 R13, R13, 0x10000, RZ ;  /* 0x000100000d0d7824 */ /* 0x000fc400078e00ff */
[----:B------:R-:W-:Y:S01]  /*44e0*/  FFMA.FTZ R15, R27, R46, R38 ;  /* 0x0000002e1b0f7223 */ /* 0x000fe20000010026 */
[----:B------:R-:W-:Y:S02]  /*44f0*/  SHF.L.U32 R12, R12, 0x10, RZ ;  /* 0x000000100c0c7819 */ /* 0x000fe400000006ff */
[C---:B-----5:R-:W-:Y:S02]  /*4500*/  PRMT R36, R48.reuse, 0x7632, R36 ;  /* 0x0000763230247816 */ /* 0x060fe40000000024 */
[----:B------:R-:W-:Y:S01]  /*4510*/  SHF.L.U32 R48, R48, 0x10, RZ ;  /* 0x0000001030307819 */ /* 0x000fe200000006ff */
[----:B------:R-:W-:Y:S01]  /*4520*/  FFMA.FTZ R104, R35, R12, R14 ;  /* 0x0000000c23687223 */ /* 0x000fe2000001000e */
[----:B------:R-:W-:Y:S01]  /*4530*/  FFMA.FTZ R38, R34, R13, R15 ;  /* 0x0000000d22267223 */ /* 0x000fe2000001000f */
[----:B------:R-:W-:Y:S01]  /*4540*/  SHF.L.U32 R40, R36, 0x10, RZ ;  /* 0x0000001024287819 */ /* 0x000fe200000006ff */
[----:B------:R-:W5:Y:S01]  /*4550*/  LDG.E.128 R12, desc[UR6][R100.64+0xc800] ;  /* 0x00c80006640c7981 */ /* 0x000f62000c1e1d00 */
[----:B------:R-:W-:Y:S01]  /*4560*/  FFMA.FTZ R48, R3, R48, R88 ;  /* 0x0000003003307223 */ /* 0x000fe20000010058 */
[----:B------:R-:W-:-:S02]  /*4570*/  PRMT R37, R49, 0x7632, R37 ;  /* 0x0000763231257816 */ /* 0x000fc40000000025 */
[----:B------:R-:W-:Y:S01]  /*4580*/  SHF.L.U32 R42, R49, 0x10, RZ ;  /* 0x00000010312a7819 */ /* 0x000fe200000006ff */
[----:B------:R-:W-:Y:S01]  /*4590*/  FFMA.FTZ R40, R25, R40, R48 ;  /* 0x0000002819287223 */ /* 0x000fe20000010030 */
[----:B------:R-:W-:Y:S01]  /*45a0*/  SHF.L.U32 R36, R47, 0x10, RZ ;  /* 0x000000102f247819 */ /* 0x000fe200000006ff */
[----:B------:R-:W-:Y:S01]  /*45b0*/  IMAD.U32 R37, R37, 0x10000, RZ ;  /* 0x0001000025257824 */ /* 0x000fe200078e00ff */
[----:B------:R-:W-:Y:S01]  /*45c0*/  PRMT R47, R47, 0x7632, R47 ;  /* 0x000076322f2f7816 */ /* 0x000fe2000000002f */
        /* <DEDUP_REMOVED lines=10> */
[----:B------:R-:W-:Y:S01]  /*4670*/  SHF.L.U32 R42, R41, 0x10, RZ ;  /* 0x00000010292a7819 */ /* 0x000fe200000006ff */
[----:B------:R-:W-:Y:S01]  /*4680*/  FFMA.FTZ R52, R3, R52, R89 ;  /* 0x0000003403347223 */ /* 0x000fe20000010059 */
[----:B------:R-:W5:Y:S01]  /*4690*/  LDG.E.128 R36, desc[UR6][R100.64+0x10000] ;  /* 0x0100000664247981 */ /* 0x000f62000c1e1d00 */
[----:B------:R-:W-:Y:S01]  /*46a0*/  IMAD.U32 R41, R50, 0x10000, RZ ;  /* 0x0001000032297824 */ /* 0x000fe200078e00ff */
[----:B------:R-:W-:Y:S01]  /*46b0*/  PRMT R45, R53, 0x7632, R45 ;  /* 0x00007632352d7816 */ /* 0x000fe2000000002d */
[----:B------:R-:W-:Y:S01]  /*46c0*/  FFMA.FTZ R52, R25, R42, R52 ;  /* 0x0000002a19347223 */ /* 0x000fe20000010034 */
[----:B------:R-:W-:Y:S01]  /*46d0*/  SHF.L.U32 R46, R53, 0x10, RZ ;  /* 0x00000010352e7819 */ /* 0x000fe200000006ff */
[----:B------:R-:W-:Y:S01]  /*46e0*/  FFMA.FTZ R42, R34, R41, R43 ;  /* 0x00000029222a7223 */ /* 0x000fe2000001002b */
[----:B------:R-:W-:-:S02]  /*46f0*/  SHF.L.U32 R45, R45, 0x10, RZ ;  /* 0x000000102d2d7819 */ /* 0x000fc400000006ff */
[C---:B------:R-:W-:Y:S01]  /*4700*/  PRMT R43, R56.reuse, 0x7632, R43 ;  /* 0x00007632382b7816 */ /* 0x040fe2000000002b */
[----:B------:R-:W-:Y:S01]  /*4710*/  FFMA.FTZ R41, R33, R46, R52 ;  /* 0x0000002e21297223 */ /* 0x000fe20000010034 */
[C---:B------:R-:W-:Y:S02]  /*4720*/  PRMT R44, R51.reuse, 0x7632, R44 ;  /* 0x00007632332c7816 */ /* 0x040fe4000000002c */
[----:B------:R-:W-:Y:S02]  /*4730*/  SHF.L.U32 R40, R51, 0x10, RZ ;  /* 0x0000001033287819 */ /* 0x000fe400000006ff */
[----:B------:R-:W-:Y:S01]  /*4740*/  SHF.L.U32 R56, R56, 0x10, RZ ;  /* 0x0000001038387819 */ /* 0x000fe200000006ff */
[----:B------:R-:W-:Y:S02]  /*4750*/  IMAD.U32 R48, R54, 0x10000, RZ ;  /* 0x0001000036307824 */ /* 0x000fe400078e00ff */
        /* <DEDUP_REMOVED lines=8> */
[----:B------:R-:W5:Y:S01]  /*47e0*/  LDG.E.128 R40, desc[UR6][R100.64+0x13800] ;  /* 0x0138000664287981 */ /* 0x000f62000c1e1d00 */
[----:B------:R-:W-:Y:S01]  /*47f0*/  SHF.L.U32 R45, R54, 0x10, RZ ;  /* 0x00000010362d7819 */ /* 0x000fe200000006ff */
[----:B------:R-:W-:Y:S01]  /*4800*/  IMAD.U32 R60, R60, 0x10000, RZ ;  /* 0x000100003c3c7824 */ /* 0x000fe200078e00ff */
[----:B------:R-:W-:Y:S01]  /*4810*/  SHF.L.U32 R48, R57, 0x10, RZ ;  /* 0x0000001039307819 */ /* 0x000fe200000006ff */
[----:B------:R-:W-:Y:S01]  /*4820*/  FFMA.FTZ R52, R25, R52, R56 ;  /* 0x0000003419347223 */ /* 0x000fe20000010038 */
[----:B------:R-:W-:Y:S01]  /*4830*/  FFMA.FTZ R89, R35, R44, R46 ;  /* 0x0000002c23597223 */ /* 0x000fe2000001002e */
[----:B------:R-:W-:Y:S01]  /*4840*/  SHF.L.U32 R46, R49, 0x10, RZ ;  /* 0x00000010312e7819 */ /* 0x000fe200000006ff */
[----:B------:R-:W-:Y:S01]  /*4850*/  FFMA.FTZ R60, R3, R60, R91 ;  /* 0x0000003c033c7223 */ /* 0x000fe2000001005b */
[--C-:B------:R-:W-:Y:S01]  /*4860*/  FFMA.FTZ R44, R34, R45, R47.reuse ;  /* 0x0000002d222c7223 */ /* 0x100fe2000001002f */
        /* <DEDUP_REMOVED lines=8> */
[----:B------:R-:W-:-:S03]  /*48f0*/  SHF.L.U32 R57, R57, 0x10, RZ ;  /* 0x0000001039397819 */ /* 0x000fc600000006ff */
[----:B------:R-:W-:Y:S01]  /*4900*/  FFMA.FTZ R52, R95, R52, R44 ;  /* 0x000000345f347223 */ /* 0x000fe2000001002c */
[C---:B------:R-:W-:Y:S01]  /*4910*/  FFMA.FTZ R49, R32.reuse, R47, R46 ;  /* 0x0000002f20317223 */ /* 0x040fe2000001002e */
[----:B------:R-:W-:Y:S02]  /*4920*/  FFMA.FTZ R50, R32, R57, R45 ;  /* 0x0000003920327223 */ /* 0x000fe4000001002d */
[----:B------:R-:W5:Y:S01]  /*4930*/  LDG.E.128 R44, desc[UR6][R100.64+0x17000] ;  /* 0x01700006642c7981 */ /* 0x000f62000c1e1d00 */
[----:B------:R-:W-:Y:S02]  /*4940*/  SHF.L.U32 R48, R58, 0x10, RZ ;  /* 0x000000103a307819 */ /* 0x000fe400000006ff */
[----:B------:R-:W-:Y:S02]  /*4950*/  SHF.L.U32 R60, R62, 0x10, RZ ;  /* 0x000000103e3c7819 */ /* 0x000fe400000006ff */
[----:B------:R-:W-:Y:S01]  /*4960*/  PRMT R58, R58, 0x7632, R58 ;  /* 0x000076323a3a7816 */ /* 0x000fe2000000003a */
[C---:B------:R-:W-:Y:S01]  /*4970*/  FFMA.FTZ R57, R27.reuse, R48, R50 ;  /* 0x000000301b397223 */ /* 0x040fe20000010032 */
[----:B------:R-:W-:Y:S01]  /*4980*/  PRMT R62, R62, 0x7632, R62 ;  /* 0x000076323e3e7816 */ /* 0x000fe2000000003e */
[----:B------:R-:W-:Y:S01]  /*4990*/  FFMA.FTZ R60, R27, R60, R49 ;  /* 0x0000003c1b3c7223 */ /* 0x000fe20000010031 */
[----:B------:R-:W-:Y:S01]  /*49a0*/  SHF.L.U32 R53, R58, 0x10, RZ ;  /* 0x000000103a357819 */ /* 0x000fe200000006ff */
[----:B------:R-:W5:Y:S01]  /*49b0*/  LDG.E.128 R48, desc[UR6][R100.64+0x1a800] ;  /* 0x01a8000664307981 */ /* 0x000f62000c1e1d00 */
[C---:B------:R-:W-:Y:S01]  /*49c0*/  PRMT R61, R64.reuse, 0x7632, R61 ;  /* 0x00007632403d7816 */ /* 0x040fe2000000003d */
[----:B------:R-:W-:Y:S01]  /*49d0*/  IMAD.U32 R64, R64, 0x10000, RZ ;  /* 0x0001000040407824 */ /* 0x000fe200078e00ff */
[----:B------:R-:W-:-:S02]  /*49e0*/  PRMT R54, R59, 0x7632, R54 ;  /* 0x000076323b367816 */ /* 0x000fc40000000036 */
[----:B------:R-:W-:Y:S02]  /*49f0*/  SHF.L.U32 R56, R59, 0x10, RZ ;  /* 0x000000103b387819 */ /* 0x000fe400000006ff */
[----:B------:R-:W-:Y:S01]  /*4a00*/  SHF.L.U32 R59, R62, 0x10, RZ ;  /* 0x000000103e3b7819 */ /* 0x000fe200000006ff */
[C---:B------:R-:W-:Y:S01]  /*4a10*/  FFMA.FTZ R58, R34.reuse, R53, R57 ;  /* 0x00000035223a7223 */ /* 0x040fe20000010039 */
[----:B------:R-:W-:Y:S01]  /*4a20*/  SHF.L.U32 R62, R61, 0x10, RZ ;  /* 0x000000103d3e7819 */ /* 0x000fe200000006ff */
[----:B------:R-:W-:Y:S01]  /*4a30*/  FFMA.FTZ R92, R3, R64, R92 ;  /* 0x00000040035c7223 */ /* 0x000fe2000001005c */
[C---:B------:R-:W-:Y:S01]  /*4a40*/  SHF.L.U32 R64, R65.reuse, 0x10, RZ ;  /* 0x0000001041407819 */ /* 0x040fe200000006ff */
[----:B------:R-:W-:Y:S01]  /*4a50*/  FFMA.FTZ R59, R34, R59, R60 ;  /* 0x0000003b223b7223 */ /* 0x000fe2000001003c */
[----:B------:R-:W-:Y:S01]  /*4a60*/  PRMT R65, R65, 0x7632, R65 ;  /* 0x0000763241417816 */ /* 0x000fe20000000041 */
[----:B------:R-:W-:Y:S01]  /*4a70*/  FFMA.FTZ R62, R25, R62, R92 ;  /* 0x0000003e193e7223 */ /* 0x000fe2000001005c */
[----:B------:R-:W-:Y:S01]  /*4a80*/  FFMA.FTZ R91, R95, R56, R58 ;  /* 0x000000385f5b7223 */ /* 0x000fe2000001003a */
[----:B------:R-:W-:-:S02]  /*4a90*/  SHF.L.U32 R60, R63, 0x10, RZ ;  /* 0x000000103f3c7819 */ /* 0x000fc400000006ff */
[----:B------:R-:W-:Y:S02]  /*4aa0*/  SHF.L.U32 R56, R68, 0x10, RZ ;  /* 0x0000001044387819 */ /* 0x000fe400000006ff */
        /* <DEDUP_REMOVED lines=8> */
[----:B------:R-:W-:-:S02]  /*4b30*/  PRMT R68, R68, 0x7632, R68 ;  /* 0x0000763244447816 */ /* 0x000fc40000000044 */
[C---:B------:R-:W-:Y:S01]  /*4b40*/  PRMT R56, R66.reuse, 0x7632, R56 ;  /* 0x0000763242387816 */ /* 0x040fe20000000038 */
[----:B------:R-:W-:Y:S01]  /*4b50*/  IMAD.U32 R66, R66, 0x10000, RZ ;  /* 0x0001000042427824 */ /* 0x000fe200078e00ff */
[----:B------:R-:W-:Y:S01]  /*4b60*/  SHF.L.U32 R54, R54, 0x10, RZ ;  /* 0x0000001036367819 */ /* 0x000fe200000006ff */
[----:B------:R-:W-:Y:S02]  /*4b70*/  IMAD.U32 R55, R55, 0x10000, RZ ;  /* 0x0001000037377824 */ /* 0x000fe400078e00ff */
[----:B------:R-:W-:Y:S01]  /*4b80*/  FFMA.FTZ R90, R35, R90, R59 ;  /* 0x0000005a235a7223 */ /* 0x000fe2000001003b */
[----:B------:R-:W-:Y:S01]  /*4b90*/  SHF.L.U32 R68, R68, 0x10, RZ ;  /* 0x0000001044447819 */ /* 0x000fe200000006ff */
[----:B------:R-:W-:Y:S01]  /*4ba0*/  FFMA.FTZ R59, R27, R66, R58 ;  /* 0x000000421b3b7223 */ /* 0x000fe2000001003a */
[----:B------:R-:W-:Y:S01]  /*4bb0*/  IMAD.U32 R58, R72, 0x10000, RZ ;  /* 0x00010000483a7824 */ /* 0x000fe200078e00ff */
[----:B------:R-:W-:Y:S01]  /*4bc0*/  SHF.L.U32 R57, R56, 0x10, RZ ;  /* 0x0000001038397819 */ /* 0x000fe200000006ff */
[C---:B------:R-:W-:Y:S01]  /*4bd0*/  FFMA.FTZ R92, R35.reuse, R55, R52 ;  /* 0x00000037235c7223 */ /* 0x040fe20000010034 */
[----:B------:R-:W-:Y:S01]  /*4be0*/  PRMT R72, R72, 0x7632, R72 ;  /* 0x0000763248487816 */ /* 0x000fe20000000048 */
[----:B------:R-:W-:Y:S01]  /*4bf0*/  FFMA.FTZ R91, R35, R54, R91 ;  /* 0x00000036235b7223 */ /* 0x000fe2000001005b */
[----:B------:R-:W-:Y:S01]  /*4c00*/  SHF.L.U32 R56, R69, 0x10, RZ ;  /* 0x0000001045387819 */ /* 0x000fe200000006ff */
[----:B------:R-:W5:Y:S01]  /*4c10*/  LDG.E.128 R52, desc[UR6][R100.64+0x1e000] ;  /* 0x01e0000664347981 */ /* 0x000f62000c1e1d00 */
[----:B------:R-:W-:Y:S01]  /*4c20*/  FFMA.FTZ R68, R25, R68, R62 ;  /* 0x0000004419447223 */ /* 0x000fe2000001003e */
[----:B------:R-:W-:Y:S01]  /*4c30*/  PRMT R69, R69, 0x7632, R69 ;  /* 0x0000763245457816 */ /* 0x000fe20000000045 */
[----:B------:R-:W-:Y:S01]  /*4c40*/  FFMA.FTZ R66, R3, R58, R94 ;  /* 0x0000003a03427223 */ /* 0x000fe2000001005e */
[----:B------:R-:W-:Y:S01]  /*4c50*/  SHF.L.U32 R72, R72, 0x10, RZ ;  /* 0x0000001048487819 */ /* 0x000fe200000006ff */
[----:B------:R-:W-:Y:S01]  /*4c60*/  FFMA.FTZ R62, R34, R57, R59 ;  /* 0x00000039223e7223 */ /* 0x000fe2000001003b */
[----:B------:R-:W-:Y:S01]  /*4c70*/  FFMA.FTZ R61, R33, R56, R68 ;  /* 0x00000038213d7223 */ /* 0x000fe20000010044 */
[----:B------:R-:W-:Y:S01]  /*4c80*/  SHF.L.U32 R69, R69, 0x10, RZ ;  /* 0x0000001045457819 */ /* 0x000fe200000006ff */
[----:B------:R-:W5:Y:S01]  /*4c90*/  LDG.E.128 R56, desc[UR6][R100.64+0x21800] ;  /* 0x0218000664387981 */ /* 0x000f62000c1e1d00 */
[----:B------:R-:W-:Y:S01]  /*4ca0*/  PRMT R63, R73, 0x7632, R63 ;  /* 0x00007632493f7816 */ /* 0x000fe2000000003f */
[----:B------:R-:W-:Y:S01]  /*4cb0*/  FFMA.FTZ R72, R25, R72, R66 ;  /* 0x0000004819487223 */ /* 0x000fe20000010042 */
[----:B------:R-:W-:Y:S01]  /*4cc0*/  SHF.L.U32 R94, R73, 0x10, RZ ;  /* 0x00000010495e7819 */ /* 0x000fe200000006ff */
[----:B------:R-:W-:Y:S01]  /*4cd0*/  FFMA.FTZ R68, R32, R69, R61 ;  /* 0x0000004520447223 */ /* 0x000fe2000001003d */
[C---:B------:R-:W-:Y:S01]  /*4ce0*/  SHF.L.U32 R66, R70.reuse, 0x10, RZ ;  /* 0x0000001046427819 */ /* 0x040fe200000006ff */
[----:B------:R-:W-:Y:S01]  /*4cf0*/  IMAD.U32 R61, R63, 0x10000, RZ ;  /* 0x000100003f3d7824 */ /* 0x000fe200078e00ff */
[----:B------:R-:W-:Y:S01]  /*4d00*/  PRMT R70, R70, 0x7632, R70 ;  /* 0x0000763246467816 */ /* 0x000fe20000000046 */
[----:B------:R-:W-:Y:S01]  /*4d10*/  FFMA.FTZ R65, R33, R94, R72 ;  /* 0x0000005e21417223 */ /* 0x000fe20000010048 */
[----:B------:R-:W-:Y:S01]  /*4d20*/  SHF.L.U32 R60, R67, 0x10, RZ ;  /* 0x00000010433c7819 */ /* 0x000fe200000006ff */
        /* <DEDUP_REMOVED lines=13> */
[----:B------:R-:W-:Y:S02]  /*4e00*/  IMAD.U32 R76, R76, 0x10000, RZ ;  /* 0x000100004c4c7824 */ /* 0x000fe400078e00ff */
[----:B------:R-:W-:Y:S01]  /*4e10*/  FFMA.FTZ R68, R34, R61, R63 ;  /* 0x0000003d22447223 */ /* 0x000fe2000001003f */
[----:B------:R-:W-:Y:S01]  /*4e20*/  SHF.L.U32 R66, R75, 0x10, RZ ;  /* 0x000000104b427819 */ /* 0x000fe200000006ff */
[----:B------:R-:W5:Y:S01]  /*4e30*/  LDG.E.128 R60, desc[UR6][R100.64+0x25000] ;  /* 0x02500006643c7981 */ /* 0x000f62000c1e1d00 */
[----:B------:R-:W-:Y:S01]  /*4e40*/  SHF.L.U32 R70, R67, 0x10, RZ ;  /* 0x0000001043467819 */ /* 0x000fe200000006ff */
[----:B------:R-:W-:Y:S01]  /*4e50*/  FFMA.FTZ R24, R3, R76, R24 ;  /* 0x0000004c03187223 */ /* 0x000fe20000010018 */
[----:B------:R-:W-:Y:S01]  /*4e60*/  PRMT R65, R71, 0x7632, R65 ;  /* 0x0000763247417816 */ /* 0x000fe20000000041 */
[----:B------:R-:W-:Y:S01]  /*4e70*/  FFMA.FTZ R93, R95, R66, R68 ;  /* 0x000000425f5d7223 */ /* 0x000fe20000010044 */
[----:B------:R-:W-:Y:S01]  /*4e80*/  PRMT R67, R77, 0x7632, R67 ;  /* 0x000076324d437816 */ /* 0x000fe20000000043 */
[----:B------:R-:W-:Y:S01]  /*4e90*/  FFMA.FTZ R70, R25, R70, R24 ;  /* 0x0000004619467223 */ /* 0x000fe20000010018 */
[----:B------:R-:W-:Y:S01]  /*4ea0*/  SHF.L.U32 R68, R77, 0x10, RZ ;  /* 0x000000104d447819 */ /* 0x000fe200000006ff */
[----:B------:R-:W-:Y:S01]  /*4eb0*/  IMAD.U32 R24, R65, 0x10000, RZ ;  /* 0x0001000041187824 */ /* 0x000fe200078e00ff */
[----:B------:R-:W-:-:S02]  /*4ec0*/  SHF.L.U32 R67, R67, 0x10, RZ ;  /* 0x0000001043437819 */ /* 0x000fc400000006ff */
[----:B------:R-:W-:Y:S01]  /*4ed0*/  PRMT R75, R75, 0x7632, R75 ;  /* 0x000076324b4b7816 */ /* 0x000fe2000000004b */
[----:B------:R-:W-:Y:S01]  /*4ee0*/  FFMA.FTZ R65, R33, R68, R70 ;  /* 0x0000004421417223 */ /* 0x000fe20000010046 */
[----:B------:R-:W-:Y:S01]  /*4ef0*/  FFMA.FTZ R105, R35, R24, R105 ;  /* 0x0000001823697223 */ /* 0x000fe20000010069 */
[C---:B------:R-:W-:Y:S02]  /*4f00*/  PRMT R24, R78.reuse, 0x7632, R24 ;  /* 0x000076324e187816 */ /* 0x040fe40000000018 */
[----:B------:R-:W-:Y:S01]  /*4f10*/  SHF.L.U32 R78, R78, 0x10, RZ ;  /* 0x000000104e4e7819 */ /* 0x000fe200000006ff */
[----:B------:R-:W-:Y:S01]  /*4f20*/  FFMA.FTZ R72, R32, R67, R65 ;  /* 0x0000004320487223 */ /* 0x000fe20000010041 */
[----:B------:R-:W-:Y:S02]  /*4f30*/  PRMT R73, R80, 0x7632, R73 ;  /* 0x0000763250497816 */ /* 0x000fe40000000049 */
[----:B------:R-:W-:Y:S02]  /*4f40*/  SHF.L.U32 R64, R64, 0x10, RZ ;  /* 0x0000001040407819 */ /* 0x000fe400000006ff */
[----:B------:R-:W-:-:S02]  /*4f50*/  SHF.L.U32 R66, R75, 0x10, RZ ;  /* 0x000000104b427819 */ /* 0x000fc400000006ff */
[----:B------:R-:W-:Y:S01]  /*4f60*/  SHF.L.U32 R80, R80, 0x10, RZ ;  /* 0x0000001050507819 */ /* 0x000fe200000006ff */
[----:B------:R-:W-:Y:S01]  /*4f70*/  FFMA.FTZ R71, R27, R78, R72 ;  /* 0x0000004e1b477223 */ /* 0x000fe20000010048 */
[----:B------:R-:W-:Y:S01]  /*4f80*/  SHF.L.U32 R72, R73, 0x10, RZ ;  /* 0x0000001049487819 */ /* 0x000fe200000006ff */
[C---:B------:R-:W-:Y:S01]  /*4f90*/  FFMA.FTZ R94, R35.reuse, R64, R94 ;  /* 0x00000040235e7223 */ /* 0x040fe2000001005e */
[----:B------:R-:W-:Y:S01]  /*4fa0*/  FFMA.FTZ R93, R35, R66, R93 ;  /* 0x00000042235d7223 */ /* 0x000fe2000001005d */
[----:B------:R-:W-:Y:S01]  /*4fb0*/  FFMA.FTZ R26, R3, R80, R26 ;  /* 0x00000050031a7223 */ /* 0x000fe2000001001a */
[----:B------:R-:W5:Y:S01]  /*4fc0*/  LDG.E.128 R64, desc[UR6][R100.64+0x28800] ;  /* 0x0288000664407981 */ /* 0x000f62000c1e1d00 */
[----:B------:R-:W-:Y:S02]  /*4fd0*/  SHF.L.U32 R69, R24, 0x10, RZ ;  /* 0x0000001018457819 */ /* 0x000fe400000006ff */
[C---:B------:R-:W-:Y:S01]  /*4fe0*/  PRMT R73, R84.reuse, 0x7632, R73 ;  /* 0x0000763254497816 */ /* 0x040fe20000000049 */
[----:B------:R-:W-:Y:S01]  /*4ff0*/  FFMA.FTZ R72, R25, R72, R26 ;  /* 0x0000004819487223 */ /* 0x000fe2000001001a */
[----:B------:R-:W-:-:S02]  /*5000*/  SHF.L.U32 R84, R84, 0x10, RZ ;  /* 0x0000001054547819 */ /* 0x000fc400000006ff */
[----:B------:R-:W-:Y:S01]  /*5010*/  SHF.L.U32 R26, R81, 0x10, RZ ;  /* 0x00000010511a7819 */ /* 0x000fe200000006ff */
[C---:B------:R-:W-:Y:S01]  /*5020*/  IMAD.U32 R70, R79.reuse, 0x10000, RZ ;  /* 0x000100004f467824 */ /* 0x040fe200078e00ff */
[----:B------:R-:W-:Y:S01]  /*5030*/  PRMT R68, R79, 0x7632, R68 ;  /* 0x000076324f447816 */ /* 0x000fe20000000044 */
[----:B------:R-:W-:Y:S01]  /*5040*/  FFMA.FTZ R24, R34, R69, R71 ;  /* 0x0000004522187223 */ /* 0x000fe20000010047 */
[----:B------:R-:W-:Y:S01]  /*5050*/  PRMT R81, R81, 0x7632, R81 ;  /* 0x0000763251517816 */ /* 0x000fe20000000051 */
[----:B------:R-:W-:Y:S02]  /*5060*/  IMAD.U32 R74, R73, 0x10000, RZ ;  /* 0x00010000494a7824 */ /* 0x000fe400078e00ff */
[----:B------:R-:W-:Y:S01]  /*5070*/  FFMA.FTZ R84, R3, R84, R96 ;  /* 0x0000005403547223 */ /* 0x000fe20000010060 */
[----:B------:R-:W-:Y:S01]  /*5080*/  FFMA.FTZ R73, R33, R26, R72 ;  /* 0x0000001a21497223 */ /* 0x000fe20000010048 */
[----:B------:R-:W-:Y:S01]  /*5090*/  SHF.L.U32 R80, R68, 0x10, RZ ;  /* 0x0000001044507819 */ /* 0x000fe200000006ff */
[----:B------:R-:W-:Y:S01]  /*50a0*/  FFMA.FTZ R24, R95, R70, R24 ;  /* 0x000000465f187223 */ /* 0x000fe20000010018 */
[----:B------:R-:W-:Y:S01]  /*50b0*/  SHF.L.U32 R81, R81, 0x10, RZ ;  /* 0x0000001051517819 */ /* 0x000fe200000006ff */
[----:B------:R-:W-:Y:S01]  /*50c0*/  FFMA.FTZ R74, R25, R74, R84 ;  /* 0x0000004a194a7223 */ /* 0x000fe20000010054 */
[C---:B------:R-:W-:Y:S01]  /*50d0*/  SHF.L.U32 R72, R85.reuse, 0x10, RZ ;  /* 0x0000001055487819 */ /* 0x040fe200000006ff */
[----:B------:R-:W5:Y:S01]  /*50e0*/  LDG.E.128 R68, desc[UR6][R100.64+0x2c000] ;  /* 0x02c0000664447981 */ /* 0x000f62000c1e1d00 */
[----:B------:R-:W-:Y:S01]  /*50f0*/  PRMT R85, R85, 0x7632, R85 ;  /* 0x0000763255557816 */ /* 0x000fe20000000055 */
[----:B------:R-:W-:Y:S01]  /*5100*/  FFMA.FTZ R80, R35, R80, R24 ;  /* 0x0000005023507223 */ /* 0x000fe20000010018 */
[----:B------:R-:W-:Y:S01]  /*5110*/  FFMA.FTZ R26, R32, R81, R73 ;  /* 0x00000051201a7223 */ /* 0x000fe20000010049 */
[----:B------:R-:W-:Y:S01]  /*5120*/  FFMA.FTZ R73, R33, R72, R74 ;  /* 0x0000004821497223 */ /* 0x000fe2000001004a */
[----:B------:R-:W-:Y:S01]  /*5130*/  SHF.L.U32 R85, R85, 0x10, RZ ;  /* 0x0000001055557819 */ /* 0x000fe200000006ff */
[C---:B------:R-:W-:Y:S01]  /*5140*/  IMAD.U32 R24, R82.reuse, 0x10000, RZ ;  /* 0x0001000052187824 */ /* 0x040fe200078e00ff */
[----:B------:R-:W-:-:S02]  /*5150*/  PRMT R82, R82, 0x7632, R82 ;  /* 0x0000763252527816 */ /* 0x000fc40000000052 */
[----:B------:R-:W-:Y:S01]  /*5160*/  PRMT R72, R86, 0x7632, R72 ;  /* 0x0000763256487816 */ /* 0x000fe20000000048 */
[----:B------:R-:W-:Y:S01]  /*5170*/  FFMA.FTZ R85, R32, R85, R73 ;  /* 0x0000005520557223 */ /* 0x000fe20000010049 */
[----:B------:R-:W-:Y:S01]  /*5180*/  SHF.L.U32 R86, R86, 0x10, RZ ;  /* 0x0000001056567819 */ /* 0x000fe200000006ff */
[C---:B------:R-:W-:Y:S01]  /*5190*/  FFMA.FTZ R75, R27.reuse, R24, R26 ;  /* 0x000000181b4b7223 */ /* 0x040fe2000001001a */
[----:B------:R-:W-:Y:S02]  /*51a0*/  SHF.L.U32 R73, R82, 0x10, RZ ;  /* 0x0000001052497819 */ /* 0x000fe400000006ff */
[----:B------:R-:W-:Y:S01]  /*51b0*/  SHF.L.U32 R77, R72, 0x10, RZ ;  /* 0x00000010484d7819 */ /* 0x000fe200000006ff */
[----:B------:R-:W-:Y:S01]  /*51c0*/  FFMA.FTZ R86, R27, R86, R85 ;  /* 0x000000561b567223 */ /* 0x000fe20000010055 */
[----:B------:R-:W-:Y:S01]  /*51d0*/  SHF.L.U32 R26, R83, 0x10, RZ ;  /* 0x00000010531a7819 */ /* 0x000fe200000006ff */
[----:B------:R-:W-:Y:S01]  /*51e0*/  FFMA.FTZ R76, R34, R73, R75 ;  /* 0x00000049224c7223 */ /* 0x000fe2000001004b */
[C---:B------:R-:W-:Y:S01]  /*51f0*/  PRMT R79, R20.reuse, 0x7632, R79 ;  /* 0x00007632144f7816 */ /* 0x040fe2000000004f */
[----:B------:R-:W5:Y:S01]  /*5200*/  LDG.E.128 R72, desc[UR6][R100.64+0x2f800] ;  /* 0x02f8000664487981 */ /* 0x000f62000c1e1d00 */
[----:B------:R-:W-:Y:S01]  /*5210*/  SHF.L.U32 R20, R20, 0x10, RZ ;  /* 0x0000001014147819 */ /* 0x000fe200000006ff */
[----:B------:R-:W-:Y:S01]  /*5220*/  FFMA.FTZ R77, R34, R77, R86 ;  /* 0x0000004d224d7223 */ /* 0x000fe20000010056 */
[----:B------:R-:W-:-:S02]  /*5230*/  IMAD.U32 R78, R87, 0x10000, RZ ;  /* 0x00010000574e7824 */ /* 0x000fc400078e00ff */
        /* <DEDUP_REMOVED lines=9> */
[----:B------:R-:W-:Y:S02]  /*52d0*/  SHF.L.U32 R24, R24, 0x10, RZ ;  /* 0x0000001018187819 */ /* 0x000fe400000006ff */
[----:B------:R-:W-:Y:S01]  /*52e0*/  SHF.L.U32 R20, R87, 0x10, RZ ;  /* 0x0000001057147819 */ /* 0x000fe200000006ff */
[----:B------:R-:W-:Y:S01]  /*52f0*/  FFMA.FTZ R33, R33, R78, R76 ;  /* 0x0000004e21217223 */ /* 0x000fe2000001004c */
[----:B------:R-:W-:Y:S01]  /*5300*/  SHF.L.U32 R21, R21, 0x10, RZ ;  /* 0x0000001015157819 */ /* 0x000fe200000006ff */
[C---:B------:R-:W-:Y:S01]  /*5310*/  FFMA.FTZ R81, R35.reuse, R24, R26 ;  /* 0x0000001823517223 */ /* 0x040fe2000001001a */
[C---:B------:R-:W-:Y:S01]  /*5320*/  PRMT R24, R22.reuse, 0x7632, R24 ;  /* 0x0000763216187816 */ /* 0x040fe20000000018 */
[----:B------:R-:W-:Y:S01]  /*5330*/  FFMA.FTZ R3, R35, R20, R77 ;  /* 0x0000001423037223 */ /* 0x000fe2000001004d */
[----:B------:R-:W-:Y:S01]  /*5340*/  SHF.L.U32 R22, R22, 0x10, RZ ;  /* 0x0000001016167819 */ /* 0x000fe200000006ff */
[----:B------:R-:W-:Y:S01]  /*5350*/  FFMA.FTZ R20, R32, R21, R33 ;  /* 0x0000001520147223 */ /* 0x000fe20000010021 */
[----:B------:R-:W-:-:S02]  /*5360*/  PRMT R86, R23, 0x7632, R86 ;  /* 0x0000763217567816 */ /* 0x000fc40000000056 */
[----:B------:R-:W-:Y:S01]  /*5370*/  SHF.L.U32 R26, R23, 0x10, RZ ;  /* 0x00000010171a7819 */ /* 0x000fe200000006ff */
[----:B------:R-:W-:Y:S02]  /*5380*/  FFMA.FTZ R27, R27, R22, R20 ;  /* 0x000000161b1b7223 */ /* 0x000fe40000010014 */
[----:B------:R-:W5:Y:S01]  /*5390*/  LDG.E.128 R20, desc[UR6][R100.64+0x33000] ;  /* 0x0330000664147981 */ /* 0x000f62000c1e1d00 */
[----:B--2---:R-:W-:Y:S01]  /*53a0*/  PRMT R25, R4, 0x7632, R25 ;  /* 0x0000763204197816 */ /* 0x004fe20000000019 */
[----:B------:R-:W-:Y:S01]  /*53b0*/  IMAD.U32 R32, R16, 0x10000, RZ ;  /* 0x0001000010207824 */ /* 0x000fe200078e00ff */
[----:B------:R-:W-:Y:S02]  /*53c0*/  SHF.L.U32 R4, R4, 0x10, RZ ;  /* 0x0000001004047819 */ /* 0x000fe400000006ff */
[----:B------:R-:W-:Y:S02]  /*53d0*/  PRMT R33, R16, 0x7632, R33 ;  /* 0x0000763210217816 */ /* 0x000fe40000000021 */
[----:B------:R-:W-:Y:S01]  /*53e0*/  SHF.L.U32 R16, R25, 0x10, RZ ;  /* 0x0000001019107819 */ /* 0x000fe200000006ff */
[----:B------:R-:W-:Y:S01]  /*53f0*/  FFMA.FTZ R4, R32, R4, R97 ;  /* 0x0000000420047223 */ /* 0x000fe20000010061 */
[----:B------:R-:W-:Y:S01]  /*5400*/  SHF.L.U32 R33, R33, 0x10, RZ ;  /* 0x0000001021217819 */ /* 0x000fe200000006ff */
[----:B------:R-:W-:Y:S01]  /*5410*/  IMAD.U32 R82, R17, 0x10000, RZ ;  /* 0x0001000011527824 */ /* 0x000fe200078e00ff */
[----:B------:R-:W-:-:S02]  /*5420*/  SHF.L.U32 R25, R24, 0x10, RZ ;  /* 0x0000001018197819 */ /* 0x000fc400000006ff */
[----:B------:R-:W-:Y:S01]  /*5430*/  SHF.L.U32 R77, R5, 0x10, RZ ;  /* 0x00000010054d7819 */ /* 0x000fe200000006ff */
[----:B------:R-:W-:Y:S01]  /*5440*/  FFMA.FTZ R79, R33, R16, R4 ;  /* 0x00000010214f7223 */ /* 0x000fe20000010004 */
[----:B------:R-:W-:Y:S02]  /*5450*/  PRMT R5, R5, 0x7632, R5 ;  /* 0x0000763205057816 */ /* 0x000fe40000000005 */
[----:B------:R-:W-:Y:S01]  /*5460*/  PRMT R17, R17, 0x7632, R17 ;  /* 0x0000763211117816 */ /* 0x000fe20000000011 */
[----:B------:R-:W-:Y:S01]  /*5470*/  FFMA.FTZ R4, R34, R25, R27 ;  /* 0x0000001922047223 */ /* 0x000fe2000001001b */
[----:B------:R-:W-:Y:S01]  /*5480*/  SHF.L.U32 R5, R5, 0x10, RZ ;  /* 0x0000001005057819 */ /* 0x000fe200000006ff */
[----:B------:R-:W-:Y:S01]  /*5490*/  FFMA.FTZ R77, R82, R77, R79 ;  /* 0x0000004d524d7223 */ /* 0x000fe2000001004f */
[----:B------:R-:W-:Y:S02]  /*54a0*/  SHF.L.U32 R34, R17, 0x10, RZ ;  /* 0x0000001011227819 */ /* 0x000fe400000006ff */
[----:B------:R-:W-:-:S02]  /*54b0*/  PRMT R16, R6, 0x7632, R16 ;  /* 0x0000763206107816 */ /* 0x000fc40000000010 */
[----:B------:R-:W-:Y:S02]  /*54c0*/  SHF.L.U32 R24, R6, 0x10, RZ ;  /* 0x0000001006187819 */ /* 0x000fe400000006ff */
[C---:B------:R-:W-:Y:S02]  /*54d0*/  PRMT R84, R18.reuse, 0x7632, R84 ;  /* 0x0000763212547816 */ /* 0x040fe40000000054 */
[----:B------:R-:W-:Y:S01]  /*54e0*/  SHF.L.U32 R83, R18, 0x10, RZ ;  /* 0x0000001012537819 */ /* 0x000fe200000006ff */
[----:B------:R-:W-:Y:S01]  /*54f0*/  FFMA.FTZ R18, R34, R5, R77 ;  /* 0x0000000522127223 */ /* 0x000fe2000001004d */
[--C-:B------:R-:W-:Y:S01]  /*5500*/  FFMA.FTZ R6, R95, R26, R4.reuse ;  /* 0x0000001a5f067223 */ /* 0x100fe20000010004 */
[----:B------:R-:W-:Y:S01]  /*5510*/  IMAD.U32 R5, R16, 0x10000, RZ ;  /* 0x0001000010057824 */ /* 0x000fe200078e00ff */
[C---:B---3--:R-:W-:Y:S01]  /*5520*/  PRMT R4, R8.reuse, 0x7632, R4 ;  /* 0x0000763208047816 */ /* 0x048fe20000000004 */
[----:B------:R-:W2:Y:S01]  /*5530*/  LDG.E.128 R76, desc[UR6][R102.64+0x2800] ;  /* 0x00280006664c7981 */ /* 0x000ea2000c1e1d00 */
[----:B------:R-:W-:Y:S01]  /*5540*/  SHF.L.U32 R16, R8, 0x10, RZ ;  /* 0x0000001008107819 */ /* 0x000fe200000006ff */
[----:B------:R-:W-:Y:S01]  /*5550*/  FFMA.FTZ R17, R83, R24, R18 ;  /* 0x0000001853117223 */ /* 0x000fe20000010012 */
[----:B------:R-:W-:Y:S01]  /*5560*/  SHF.L.U32 R84, R84, 0x10, RZ ;  /* 0x0000001054547819 */ /* 0x000fe200000006ff */
[----:B------:R-:W3:Y:S01]  /*5570*/  LDG.E.128 R24, desc[UR6][R100.64+0x2800] ;  /* 0x0028000664187981 */ /* 0x000ee2000c1e1d00 */
[----:B------:R-:W-:Y:S01]  /*5580*/  SHF.L.U32 R18, R4, 0x10, RZ ;  /* 0x0000001004127819 */ /* 0x000fe200000006ff */
[----:B------:R-:W-:Y:S01]  /*5590*/  FFMA.FTZ R16, R32, R16, R99 ;  /* 0x0000001020107223 */ /* 0x000fe20000010063 */
[----:B------:R-:W-:Y:S01]  /*55a0*/  SHF.L.U32 R4, R7, 0x10, RZ ;  /* 0x0000001007047819 */ /* 0x000fe200000006ff */
[----:B------:R-:W-:Y:S01]  /*55b0*/  FFMA.FTZ R8, R84, R5, R17 ;  /* 0x0000000554087223 */ /* 0x000fe20000010011 */
[----:B------:R-:W-:Y:S01]  /*55c0*/  SHF.L.U32 R17, R9, 0x10, RZ ;  /* 0x0000001009117819 */ /* 0x000fe200000006ff */
[----:B------:R-:W-:-:S02]  /*55d0*/  IMAD.U32 R85, R19, 0x10000, RZ ;  /* 0x0001000013557824 */ /* 0x000fc400078e00ff */
[----:B------:R-:W-:Y:S01]  /*55e0*/  FFMA.FTZ R87, R33, R18, R16 ;  /* 0x0000001221577223 */ /* 0x000fe20000010010 */
[----:B------:R-:W-:Y:S01]  /*55f0*/  PRMT R9, R9, 0x7632, R9 ;  /* 0x0000763209097816 */ /* 0x000fe20000000009 */
[--C-:B------:R-:W-:Y:S02]  /*5600*/  FFMA.FTZ R5, R85, R4, R8.reuse ;  /* 0x0000000455057223 */ /* 0x100fe40000010008 */
[----:B------:R-:W-:Y:S01]  /*5610*/  FFMA.FTZ R17, R82, R17, R87 ;  /* 0x0000001152117223 */ /* 0x000fe20000010057 */
[----:B------:R-:W-:Y:S02]  /*5620*/  PRMT R19, R19, 0x7632, R19 ;  /* 0x0000763213137816 */ /* 0x000fe40000000013 */
[----:B------:R-:W-:Y:S02]  /*5630*/  PRMT R7, R7, 0x7632, R7 ;  /* 0x0000763207077816 */ /* 0x000fe40000000007 */
[C---:B----4-:R-:W-:Y:S02]  /*5640*/  PRMT R8, R28.reuse, 0x7632, R8 ;  /* 0x000076321c087816 */ /* 0x050fe40000000008 */
[----:B------:R-:W-:-:S02]  /*5650*/  SHF.L.U32 R87, R28, 0x10, RZ ;  /* 0x000000101c577819 */ /* 0x000fc400000006ff */
[----:B------:R-:W-:Y:S02]  /*5660*/  SHF.L.U32 R9, R9, 0x10, RZ ;  /* 0x0000001009097819 */ /* 0x000fe400000006ff */
        /* <DEDUP_REMOVED lines=11> */
[C---:B------:R-:W-:Y:S01]  /*5720*/  SHF.L.U32 R8, R10.reuse, 0x10, RZ ;  /* 0x000000100a087819 */ /* 0x040fe200000006ff */
[----:B------:R-:W4:Y:S01]  /*5730*/  LDG.E.128 R4, desc[UR6][R100.64+0x6000] ;  /* 0x0060000664047981 */ /* 0x000f22000c1e1d00 */
        /* <DEDUP_REMOVED lines=8> */
[----:B------:R-:W-:-:S02]  /*57c0*/  PRMT R16, R11, 0x7632, R16 ;  /* 0x000076320b107816 */ /* 0x000fc40000000010 */
[----:B------:R-:W-:Y:S02]  /*57d0*/  SHF.L.U32 R18, R11, 0x10, RZ ;  /* 0x000000100b127819 */ /* 0x000fe400000006ff */
[C---:B-----5:R-:W-:Y:S01]  /*57e0*/  PRMT R95, R12.reuse, 0x7632, R95 ;  /* 0x000076320c5f7816 */ /* 0x060fe2000000005f */
[----:B------:R-:W5:Y:S01]  /*57f0*/  LDG.E.128 R8, desc[UR6][R100.64+0x9800] ;  /* 0x0098000664087981 */ /* 0x000f62000c1e1d00 */
[----:B------:R-:W-:Y:S01]  /*5800*/  SHF.L.U32 R97, R12, 0x10, RZ ;  /* 0x000000100c617819 */ /* 0x000fe200000006ff */
[----:B------:R-:W-:Y:S01]  /*5810*/  FFMA.FTZ R28, R84, R17, R19 ;  /* 0x00000011541c7223 */ /* 0x000fe20000010013 */
[----:B------:R-:W-:Y:S01]  /*5820*/  FFMA.FTZ R29, R83, R96, R98 ;  /* 0x00000060531d7223 */ /* 0x000fe20000010062 */
[----:B------:R-:W-:Y:S01]  /*5830*/  IMAD.U32 R19, R30, 0x10000, RZ ;  /* 0x000100001e137824 */ /* 0x000fe200078e00ff */
        /* <DEDUP_REMOVED lines=8> */
[C---:B------:R-:W-:Y:S01]  /*58c0*/  PRMT R12, R31.reuse, 0x7632, R12 ;  /* 0x000076321f0c7816 */ /* 0x040fe2000000000c */
[----:B------:R-:W-:Y:S01]  /*58d0*/  FFMA.FTZ R95, R86, R95, R17 ;  /* 0x0000005f565f7223 */ /* 0x000fe20000010011 */
[----:B------:R-:W-:Y:S01]  /*58e0*/  SHF.L.U32 R18, R31, 0x10, RZ ;  /* 0x000000101f127819 */ /* 0x000fe200000006ff */
[----:B------:R-:W-:Y:S01]  /*58f0*/  FFMA.FTZ R19, R82, R19, R29 ;  /* 0x0000001352137223 */ /* 0x000fe2000001001d */
[----:B------:R-:W-:Y:S01]  /*5900*/  SHF.L.U32 R17, R16, 0x10, RZ ;  /* 0x0000001010117819 */ /* 0x000fe200000006ff */
[----:B------:R-:W-:Y:S01]  /*5910*/  IMAD.U32 R13, R12, 0x10000, RZ ;  /* 0x000100000c0d7824 */ /* 0x000fe200078e00ff */
[C---:B------:R-:W-:Y:S01]  /*5920*/  PRMT R12, R14.reuse, 0x7632, R12 ;  /* 0x000076320e0c7816 */ /* 0x040fe2000000000c */
[--C-:B------:R-:W-:Y:S01]  /*5930*/  FFMA.FTZ R18, R85, R18, R28.reuse ;  /* 0x0000001255127223 */ /* 0x100fe2000001001c */
[----:B------:R-:W-:Y:S01]  /*5940*/  SHF.L.U32 R14, R14, 0x10, RZ ;  /* 0x000000100e0e7819 */ /* 0x000fe200000006ff */
[----:B------:R-:W-:Y:S01]  /*5950*/  FFMA.FTZ R16, R34, R17, R19 ;  /* 0x0000001122107223 */ /* 0x000fe20000010013 */
[----:B------:R-:W-:Y:S01]  /*5960*/  PRMT R28, R36, 0x7632, R28 ;  /* 0x00007632241c7816 */ /* 0x000fe2000000001c */
[----:B------:R-:W-:Y:S01]  /*5970*/  FFMA.FTZ R88, R86, R13, R18 ;  /* 0x0000000d56587223 */ /* 0x000fe20000010012 */
[----:B------:R-:W-:Y:S01]  /*5980*/  SHF.L.U32 R36, R36, 0x10, RZ ;  /* 0x0000001024247819 */ /* 0x000fe200000006ff */
[----:B------:R-:W-:Y:S01]  /*5990*/  FFMA.FTZ R29, R83, R14, R16 ;  /* 0x0000000e531d7223 */ /* 0x000fe20000010010 */
[----:B------:R-:W-:Y:S01]  /*59a0*/  SHF.L.U32 R13, R12, 0x10, RZ ;  /* 0x000000100c0d7819 */ /* 0x000fe200000006ff */
[----:B------:R-:W-:Y:S01]  /*59b0*/  IMAD.U32 R28, R28, 0x10000, RZ ;  /* 0x000100001c1c7824 */ /* 0x000fe200078e00ff */
[----:B------:R-:W5:Y:S01]  /*59c0*/  LDG.E.128 R16, desc[UR6][R100.64+0xd000] ;  /* 0x00d0000664107981 */ /* 0x000f62000c1e1d00 */
[----:B------:R-:W-:-:S02]  /*59d0*/  FFMA.FTZ R36, R32, R36, R89 ;  /* 0x0000002420247223 */ /* 0x000fc40000010059 */
[----:B------:R-:W-:Y:S01]  /*59e0*/  FFMA.FTZ R14, R84, R13, R29 ;  /* 0x0000000d540e7223 */ /* 0x000fe2000001001d */
[----:B------:R-:W-:Y:S01]  /*59f0*/  SHF.L.U32 R13, R37, 0x10, RZ ;  /* 0x00000010250d7819 */ /* 0x000fe200000006ff */
[----:B------:R-:W-:Y:S01]  /*5a00*/  FFMA.FTZ R31, R33, R28, R36 ;  /* 0x0000001c211f7223 */ /* 0x000fe20000010024 */
[----:B------:R-:W-:Y:S02]  /*5a10*/  PRMT R37, R37, 0x7632, R37 ;  /* 0x0000763225257816 */ /* 0x000fe40000000025 */
[----:B------:R-:W-:Y:S01]  /*5a20*/  PRMT R28, R15, 0x7632, R28 ;  /* 0x000076320f1c7816 */ /* 0x000fe2000000001c */
        /* <DEDUP_REMOVED lines=13> */
[----:B------:R-:W5:Y:S01]  /*5b00*/  LDG.E.128 R12, desc[UR6][R100.64+0x10800] ;  /* 0x01080006640c7981 */ /* 0x000f62000c1e1d00 */
[----:B------:R-:W-:Y:S01]  /*5b10*/  FFMA.FTZ R89, R86, R89, R29 ;  /* 0x0000005956597223 */ /* 0x000fe2000001001d */
[----:B------:R-:W-:Y:S01]  /*5b20*/  PRMT R28, R41, 0x7632, R28 ;  /* 0x00007632291c7816 */ /* 0x000fe2000000001c */
[----:B------:R-:W-:Y:S01]  /*5b30*/  FFMA.FTZ R97, R33, R36, R92 ;  /* 0x0000002421617223 */ /* 0x000fe2000001005c */
[----:B------:R-:W-:-:S02]  /*5b40*/  SHF.L.U32 R41, R41, 0x10, RZ ;  /* 0x0000001029297819 */ /* 0x000fc400000006ff */
[----:B------:R-:W-:Y:S01]  /*5b50*/  SHF.L.U32 R29, R38, 0x10, RZ ;  /* 0x00000010261d7819 */ /* 0x000fe200000006ff */
[C---:B------:R-:W-:Y:S01]  /*5b60*/  IMAD.U32 R38, R39.reuse, 0x10000, RZ ;  /* 0x0001000027267824 */ /* 0x040fe200078e00ff */
[----:B------:R-:W-:Y:S01]  /*5b70*/  SHF.L.U32 R37, R28, 0x10, RZ ;  /* 0x000000101c257819 */ /* 0x000fe200000006ff */
[----:B------:R-:W-:Y:S02]  /*5b80*/  FFMA.FTZ R97, R82, R41, R97 ;  /* 0x0000002952617223 */ /* 0x000fe40000010061 */
[----:B------:R-:W-:Y:S01]  /*5b90*/  FFMA.FTZ R40, R84, R29, R31 ;  /* 0x0000001d54287223 */ /* 0x000fe2000001001f */
[----:B------:R-:W-:Y:S01]  /*5ba0*/  PRMT R41, R42, 0x7632, R41 ;  /* 0x000076322a297816 */ /* 0x000fe20000000029 */
[----:B------:R-:W-:Y:S01]  /*5bb0*/  FFMA.FTZ R92, R34, R37, R97 ;  /* 0x00000025225c7223 */ /* 0x000fe20000010061 */
[----:B------:R-:W-:Y:S01]  /*5bc0*/  PRMT R36, R39, 0x7632, R36 ;  /* 0x0000763227247816 */ /* 0x000fe20000000024 */
[--C-:B------:R-:W-:Y:S01]  /*5bd0*/  FFMA.FTZ R39, R85, R38, R40.reuse ;  /* 0x0000002655277223 */ /* 0x100fe20000010028 */
[----:B------:R-:W-:Y:S01]  /*5be0*/  SHF.L.U32 R42, R42, 0x10, RZ ;  /* 0x000000102a2a7819 */ /* 0x000fe200000006ff */
[----:B------:R-:W5:Y:S01]  /*5bf0*/  LDG.E.128 R28, desc[UR6][R100.64+0x14000] ;  /* 0x01400006641c7981 */ /* 0x000f62000c1e1d00 */
[----:B------:R-:W-:-:S02]  /*5c00*/  PRMT R40, R44, 0x7632, R40 ;  /* 0x000076322c287816 */ /* 0x000fc40000000028 */
        /* <DEDUP_REMOVED lines=8> */
[C---:B------:R-:W-:Y:S01]  /*5c90*/  SHF.L.U32 R97, R48.reuse, 0x10, RZ ;  /* 0x0000001030617819 */ /* 0x040fe200000006ff */
[----:B------:R-:W-:Y:S01]  /*5ca0*/  FFMA.FTZ R99, R33, R40, R44 ;  /* 0x0000002821637223 */ /* 0x000fe2000001002c */
[----:B------:R-:W-:Y:S01]  /*5cb0*/  PRMT R48, R48, 0x7632, R48 ;  /* 0x0000763230307816 */ /* 0x000fe20000000030 */
[----:B------:R-:W-:Y:S01]  /*5cc0*/  FFMA.FTZ R91, R86, R37, R39 ;  /* 0x00000025565b7223 */ /* 0x000fe20000010027 */
[----:B------:R-:W-:Y:S01]  /*5cd0*/  PRMT R40, R45, 0x7632, R40 ;  /* 0x000076322d287816 */ /* 0x000fe20000000028 */
[----:B------:R-:W-:Y:S01]  /*5ce0*/  FFMA.FTZ R41, R85, R36, R38 ;  /* 0x0000002455297223 */ /* 0x000fe20000010026 */
[----:B------:R-:W-:Y:S01]  /*5cf0*/  SHF.L.U32 R45, R45, 0x10, RZ ;  /* 0x000000102d2d7819 */ /* 0x000fe200000006ff */
[----:B------:R-:W5:Y:S01]  /*5d00*/  LDG.E.128 R36, desc[UR6][R100.64+0x17800] ;  /* 0x0178000664247981 */ /* 0x000f62000c1e1d00 */
[----:B------:R-:W-:Y:S01]  /*5d10*/  PRMT R43, R43, 0x7632, R43 ;  /* 0x000076322b2b7816 */ /* 0x000fe2000000002b */
[----:B------:R-:W-:Y:S01]  /*5d20*/  FFMA.FTZ R90, R32, R97, R90 ;  /* 0x00000061205a7223 */ /* 0x000fe2000001005a */
[----:B------:R-:W-:Y:S01]  /*5d30*/  IMAD.U32 R48, R48, 0x10000, RZ ;  /* 0x0001000030307824 */ /* 0x000fe200078e00ff */
[----:B------:R-:W-:Y:S01]  /*5d40*/  SHF.L.U32 R97, R40, 0x10, RZ ;  /* 0x0000001028617819 */ /* 0x000fe200000006ff */
[----:B------:R-:W-:Y:S01]  /*5d50*/  FFMA.FTZ R45, R82, R45, R99 ;  /* 0x0000002d522d7223 */ /* 0x000fe20000010063 */
[----:B------:R-:W-:Y:S01]  /*5d60*/  SHF.L.U32 R99, R49, 0x10, RZ ;  /* 0x0000001031637819 */ /* 0x000fe200000006ff */
[----:B------:R-:W-:Y:S01]  /*5d70*/  FFMA.FTZ R107, R33, R48, R90 ;  /* 0x00000030216b7223 */ /* 0x000fe2000001005a */
[----:B------:R-:W-:-:S02]  /*5d80*/  PRMT R49, R49, 0x7632, R49 ;  /* 0x0000763231317816 */ /* 0x000fc40000000031 */
[----:B------:R-:W-:Y:S01]  /*5d90*/  SHF.L.U32 R43, R43, 0x10, RZ ;  /* 0x000000102b2b7819 */ /* 0x000fe200000006ff */
[----:B------:R-:W-:Y:S01]  /*5da0*/  FFMA.FTZ R42, R34, R97, R45 ;  /* 0x00000061222a7223 */ /* 0x000fe2000001002d */
[----:B------:R-:W-:Y:S01]  /*5db0*/  SHF.L.U32 R40, R46, 0x10, RZ ;  /* 0x000000102e287819 */ /* 0x000fe200000006ff */
[----:B------:R-:W-:Y:S01]  /*5dc0*/  FFMA.FTZ R99, R82, R99, R107 ;  /* 0x0000006352637223 */ /* 0x000fe2000001006b */
[----:B------:R-:W-:Y:S01]  /*5dd0*/  PRMT R46, R46, 0x7632, R46 ;  /* 0x000076322e2e7816 */ /* 0x000fe2000000002e */
[----:B------:R-:W-:Y:S02]  /*5de0*/  IMAD.U32 R49, R49, 0x10000, RZ ;  /* 0x0001000031317824 */ /* 0x000fe400078e00ff */
[----:B------:R-:W-:Y:S01]  /*5df0*/  FFMA.FTZ R90, R86, R43, R41 ;  /* 0x0000002b565a7223 */ /* 0x000fe20000010029 */
[----:B------:R-:W-:Y:S01]  /*5e00*/  FFMA.FTZ R43, R83, R40, R42 ;  /* 0x00000028532b7223 */ /* 0x000fe2000001002a */
[----:B------:R-:W-:Y:S01]  /*5e10*/  PRMT R40, R50, 0x7632, R40 ;  /* 0x0000763232287816 */ /* 0x000fe20000000028 */
[----:B------:R-:W-:Y:S01]  /*5e20*/  FFMA.FTZ R42, R34, R49, R99 ;  /* 0x00000031222a7223 */ /* 0x000fe20000010063 */
[----:B------:R-:W-:-:S02]  /*5e30*/  SHF.L.U32 R41, R46, 0x10, RZ ;  /* 0x000000102e297819 */ /* 0x000fc400000006ff */
[----:B------:R-:W-:Y:S01]  /*5e40*/  SHF.L.U32 R50, R50, 0x10, RZ ;  /* 0x0000001032327819 */ /* 0x000fe200000006ff */
[----:B------:R-:W-:Y:S01]  /*5e50*/  IMAD.U32 R45, R40, 0x10000, RZ ;  /* 0x00010000282d7824 */ /* 0x000fe200078e00ff */
[C---:B------:R-:W-:Y:S01]  /*5e60*/  PRMT R44, R47.reuse, 0x7632, R44 ;  /* 0x000076322f2c7816 */ /* 0x040fe2000000002c */
[----:B------:R-:W-:Y:S01]  /*5e70*/  FFMA.FTZ R46, R84, R41, R43 ;  /* 0x00000029542e7223 */ /* 0x000fe2000001002b */
[----:B------:R-:W-:Y:S01]  /*5e80*/  SHF.L.U32 R48, R47, 0x10, RZ ;  /* 0x000000102f307819 */ /* 0x000fe200000006ff */
[----:B------:R-:W-:Y:S01]  /*5e90*/  FFMA.FTZ R47, R83, R50, R42 ;  /* 0x00000032532f7223 */ /* 0x000fe2000001002a */
[C---:B------:R-:W-:Y:S01]  /*5ea0*/  SHF.L.U32 R49, R52.reuse, 0x10, RZ ;  /* 0x0000001034317819 */ /* 0x040fe200000006ff */
[----:B------:R-:W5:Y:S01]  /*5eb0*/  LDG.E.128 R40, desc[UR6][R100.64+0x1b000] ;  /* 0x01b0000664287981 */ /* 0x000f62000c1e1d00 */
[----:B------:R-:W-:Y:S01]  /*5ec0*/  PRMT R52, R52, 0x7632, R52 ;  /* 0x0000763234347816 */ /* 0x000fe20000000034 */
[----:B------:R-:W-:Y:S01]  /*5ed0*/  FFMA.FTZ R45, R84, R45, R47 ;  /* 0x0000002d542d7223 */ /* 0x000fe2000001002f */
        /* <DEDUP_REMOVED lines=22> */
[----:B------:R-:W-:Y:S01]  /*6040*/  PRMT R54, R54, 0x7632, R54 ;  /* 0x0000763236367816 */ /* 0x000fe20000000036 */
[----:B------:R-:W-:Y:S01]  /*6050*/  FFMA.FTZ R50, R34, R53, R49 ;  /* 0x0000003522327223 */ /* 0x000fe20000010031 */
[C---:B------:R-:W-:Y:S01]  /*6060*/  IMAD.U32 R53, R57.reuse, 0x10000, RZ ;  /* 0x0001000039357824 */ /* 0x040fe200078e00ff */
[----:B------:R-:W-:-:S02]  /*6070*/  PRMT R57, R57, 0x7632, R57 ;  /* 0x0000763239397816 */ /* 0x000fc40000000039 */
[----:B------:R-:W-:Y:S01]  /*6080*/  SHF.L.U32 R49, R54, 0x10, RZ ;  /* 0x0000001036317819 */ /* 0x000fe200000006ff */
[----:B------:R-:W-:Y:S01]  /*6090*/  FFMA.FTZ R51, R83, R48, R50 ;  /* 0x0000003053337223 */ /* 0x000fe20000010032 */
[----:B------:R-:W-:Y:S01]  /*60a0*/  SHF.L.U32 R57, R57, 0x10, RZ ;  /* 0x0000001039397819 */ /* 0x000fe200000006ff */
[----:B------:R-:W-:Y:S01]  /*60b0*/  FFMA.FTZ R53, R82, R53, R97 ;  /* 0x0000003552357223 */ /* 0x000fe20000010061 */
[----:B------:R-:W-:Y:S01]  /*60c0*/  SHF.L.U32 R54, R58, 0x10, RZ ;  /* 0x000000103a367819 */ /* 0x000fe200000006ff */
[----:B------:R-:W-:Y:S01]  /*60d0*/  FFMA.FTZ R50, R84, R49, R51 ;  /* 0x0000003154327223 */ /* 0x000fe20000010033 */
[C---:B------:R-:W-:Y:S01]  /*60e0*/  SHF.L.U32 R48, R55.reuse, 0x10, RZ ;  /* 0x0000001037307819 */ /* 0x040fe200000006ff */
[----:B------:R-:W-:Y:S01]  /*60f0*/  IMAD.U32 R49, R60, 0x10000, RZ ;  /* 0x000100003c317824 */ /* 0x000fe200078e00ff */
[----:B------:R-:W-:Y:S01]  /*6100*/  PRMT R58, R58, 0x7632, R58 ;  /* 0x000076323a3a7816 */ /* 0x000fe2000000003a */
[----:B------:R-:W-:Y:S01]  /*6110*/  FFMA.FTZ R56, R34, R57, R53 ;  /* 0x0000003922387223 */ /* 0x000fe20000010035 */
[----:B------:R-:W-:Y:S01]  /*6120*/  PRMT R52, R55, 0x7632, R52 ;  /* 0x0000763237347816 */ /* 0x000fe20000000034 */
[----:B------:R-:W-:Y:S01]  /*6130*/  FFMA.FTZ R53, R85, R48, R50 ;  /* 0x0000003055357223 */ /* 0x000fe20000010032 */
[----:B------:R-:W-:Y:S01]  /*6140*/  SHF.L.U32 R55, R58, 0x10, RZ ;  /* 0x000000103a377819 */ /* 0x000fe200000006ff */
[----:B------:R-:W-:Y:S01]  /*6150*/  FFMA.FTZ R58, R32, R49, R93 ;  /* 0x00000031203a7223 */ /* 0x000fe2000001005d */
[----:B------:R-:W-:Y:S01]  /*6160*/  PRMT R60, R60, 0x7632, R60 ;  /* 0x000076323c3c7816 */ /* 0x000fe2000000003c */
[----:B------:R-:W5:Y:S01]  /*6170*/  LDG.E.128 R48, desc[UR6][R100.64+0x22000] ;  /* 0x0220000664307981 */ /* 0x000f62000c1e1d00 */
[----:B------:R-:W-:-:S02]  /*6180*/  FFMA.FTZ R57, R83, R54, R56 ;  /* 0x0000003653397223 */ /* 0x000fc40000010038 */
[----:B------:R-:W-:Y:S02]  /*6190*/  SHF.L.U32 R60, R60, 0x10, RZ ;  /* 0x000000103c3c7819 */ /* 0x000fe400000006ff */
[----:B------:R-:W-:Y:S01]  /*61a0*/  FFMA.FTZ R56, R84, R55, R57 ;  /* 0x0000003754387223 */ /* 0x000fe20000010039 */
[----:B------:R-:W-:Y:S02]  /*61b0*/  SHF.L.U32 R54, R59, 0x10, RZ ;  /* 0x000000103b367819 */ /* 0x000fe400000006ff */
[----:B------:R-:W-:Y:S01]  /*61c0*/  SHF.L.U32 R55, R61, 0x10, RZ ;  /* 0x000000103d377819 */ /* 0x000fe200000006ff */
[----:B------:R-:W-:Y:S01]  /*61d0*/  FFMA.FTZ R57, R33, R60, R58 ;  /* 0x0000003c21397223 */ /* 0x000fe2000001003a */
[----:B------:R-:W-:Y:S02]  /*61e0*/  PRMT R59, R59, 0x7632, R59 ;  /* 0x000076323b3b7816 */ /* 0x000fe4000000003b */
[----:B------:R-:W-:Y:S01]  /*61f0*/  PRMT R61, R61, 0x7632, R61 ;  /* 0x000076323d3d7816 */ /* 0x000fe2000000003d */
[----:B------:R-:W-:Y:S01]  /*6200*/  FFMA.FTZ R54, R85, R54, R56 ;  /* 0x0000003655367223 */ /* 0x000fe20000010038 */
[----:B------:R-:W-:Y:S01]  /*6210*/  FFMA.FTZ R55, R82, R55, R57 ;  /* 0x0000003752377223 */ /* 0x000fe20000010039 */
[----:B------:R-:W-:Y:S01]  /*6220*/  SHF.L.U32 R59, R59, 0x10, RZ ;  /* 0x000000103b3b7819 */ /* 0x000fe200000006ff */
[----:B------:R-:W-:Y:S01]  /*6230*/  IMAD.U32 R93, R52, 0x10000, RZ ;  /* 0x00010000345d7824 */ /* 0x000fe200078e00ff */
[----:B------:R-:W-:-:S02]  /*6240*/  SHF.L.U32 R61, R61, 0x10, RZ ;  /* 0x000000103d3d7819 */ /* 0x000fc400000006ff */
[----:B------:R-:W-:Y:S01]  /*6250*/  SHF.L.U32 R57, R64, 0x10, RZ ;  /* 0x0000001040397819 */ /* 0x000fe200000006ff */
[----:B------:R-:W-:Y:S01]  /*6260*/  FFMA.FTZ R93, R86, R93, R53 ;  /* 0x0000005d565d7223 */ /* 0x000fe20000010035 */
[----:B------:R-:W-:Y:S01]  /*6270*/  PRMT R64, R64, 0x7632, R64 ;  /* 0x0000763240407816 */ /* 0x000fe20000000040 */
[----:B------:R-:W-:Y:S01]  /*6280*/  FFMA.FTZ R96, R86, R59, R54 ;  /* 0x0000003b56607223 */ /* 0x000fe20000010036 */
[----:B------:R-:W-:Y:S01]  /*6290*/  FFMA.FTZ R58, R34, R61, R55 ;  /* 0x0000003d223a7223 */ /* 0x000fe20000010037 */
[C---:B------:R-:W-:Y:S01]  /*62a0*/  IMAD.U32 R56, R62.reuse, 0x10000, RZ ;  /* 0x000100003e387824 */ /* 0x040fe200078e00ff */
[----:B------:R-:W5:Y:S01]  /*62b0*/  LDG.E.128 R52, desc[UR6][R100.64+0x25800] ;  /* 0x0258000664347981 */ /* 0x000f62000c1e1d00 */
[----:B------:R-:W-:Y:S01]  /*62c0*/  PRMT R62, R62, 0x7632, R62 ;  /* 0x000076323e3e7816 */ /* 0x000fe2000000003e */
[----:B------:R-:W-:Y:S01]  /*62d0*/  FFMA.FTZ R80, R32, R57, R80 ;  /* 0x0000003920507223 */ /* 0x000fe20000010050 */
[----:B------:R-:W-:Y:S01]  /*62e0*/  SHF.L.U32 R64, R64, 0x10, RZ ;  /* 0x0000001040407819 */ /* 0x000fe200000006ff */
[----:B------:R-:W-:Y:S01]  /*62f0*/  FFMA.FTZ R59, R83, R56, R58 ;  /* 0x00000038533b7223 */ /* 0x000fe2000001003a */
[----:B------:R-:W-:-:S02]  /*6300*/  SHF.L.U32 R61, R65, 0x10, RZ ;  /* 0x00000010413d7819 */ /* 0x000fc400000006ff */
[----:B------:R-:W-:Y:S01]  /*6310*/  SHF.L.U32 R57, R62, 0x10, RZ ;  /* 0x000000103e397819 */ /* 0x000fe200000006ff */
[----:B------:R-:W-:Y:S01]  /*6320*/  FFMA.FTZ R97, R33, R64, R80 ;  /* 0x0000004021617223 */ /* 0x000fe20000010050 */
[----:B------:R-:W-:Y:S02]  /*6330*/  PRMT R65, R65, 0x7632, R65 ;  /* 0x0000763241417816 */ /* 0x000fe40000000041 */
[----:B------:R-:W-:Y:S01]  /*6340*/  SHF.L.U32 R58, R63, 0x10, RZ ;  /* 0x000000103f3a7819 */ /* 0x000fe200000006ff */
[----:B------:R-:W-:Y:S01]  /*6350*/  FFMA.FTZ R60, R84, R57, R59 ;  /* 0x00000039543c7223 */ /* 0x000fe2000001003b */
[----:B------:R-:W-:Y:S01]  /*6360*/  SHF.L.U32 R65, R65, 0x10, RZ ;  /* 0x0000001041417819 */ /* 0x000fe200000006ff */
[----:B------:R-:W-:Y:S01]  /*6370*/  FFMA.FTZ R61, R82, R61, R97 ;  /* 0x0000003d523d7223 */ /* 0x000fe20000010061 */
[----:B------:R-:W-:Y:S02]  /*6380*/  PRMT R56, R63, 0x7632, R56 ;  /* 0x000076323f387816 */ /* 0x000fe40000000038 */
[----:B------:R-:W-:Y:S01]  /*6390*/  SHF.L.U32 R57, R68, 0x10, RZ ;  /* 0x0000001044397819 */ /* 0x000fe200000006ff */
[----:B------:R-:W-:Y:S01]  /*63a0*/  FFMA.FTZ R64, R34, R65, R61 ;  /* 0x0000004122407223 */ /* 0x000fe2000001003d */
[----:B------:R-:W-:Y:S01]  /*63b0*/  PRMT R68, R68, 0x7632, R68 ;  /* 0x0000763244447816 */ /* 0x000fe20000000044 */
[----:B------:R-:W-:Y:S01]  /*63c0*/  FFMA.FTZ R63, R85, R58, R60 ;  /* 0x0000003a553f7223 */ /* 0x000fe2000001003c */
[----:B------:R-:W-:Y:S01]  /*63d0*/  SHF.L.U32 R61, R56, 0x10, RZ ;  /* 0x00000010383d7819 */ /* 0x000fe200000006ff */
[----:B------:R-:W-:Y:S01]  /*63e0*/  FFMA.FTZ R60, R32, R57, R81 ;  /* 0x00000039203c7223 */ /* 0x000fe20000010051 */
[C---:B------:R-:W-:Y:S01]  /*63f0*/  IMAD.U32 R62, R66.reuse, 0x10000, RZ ;  /* 0x00010000423e7824 */ /* 0x040fe200078e00ff */
[----:B------:R-:W5:Y:S01]  /*6400*/  LDG.E.128 R56, desc[UR6][R100.64+0x29000] ;  /* 0x0290000664387981 */ /* 0x000f62000c1e1d00 */
[----:B------:R-:W-:-:S02]  /*6410*/  PRMT R66, R66, 0x7632, R66 ;  /* 0x0000763242427816 */ /* 0x000fc40000000042 */
[----:B------:R-:W-:Y:S01]  /*6420*/  SHF.L.U32 R68, R68, 0x10, RZ ;  /* 0x0000001044447819 */ /* 0x000fe200000006ff */
[----:B------:R-:W-:Y:S01]  /*6430*/  IMAD.U32 R81, R69, 0x10000, RZ ;  /* 0x0001000045517824 */ /* 0x000fe200078e00ff */
[----:B------:R-:W-:Y:S01]  /*6440*/  SHF.L.U32 R65, R66, 0x10, RZ ;  /* 0x0000001042417819 */ /* 0x000fe200000006ff */
[----:B------:R-:W-:Y:S01]  /*6450*/  FFMA.FTZ R97, R83, R62, R64 ;  /* 0x0000003e53617223 */ /* 0x000fe20000010040 */
[----:B------:R-:W-:Y:S01]  /*6460*/  PRMT R69, R69, 0x7632, R69 ;  /* 0x0000763245457816 */ /* 0x000fe20000000045 */
[----:B------:R-:W-:Y:S01]  /*6470*/  FFMA.FTZ R99, R33, R68, R60 ;  /* 0x0000004421637223 */ /* 0x000fe2000001003c */
[----:B------:R-:W-:Y:S01]  /*6480*/  FFMA.FTZ R80, R86, R61, R63 ;  /* 0x0000003d56507223 */ /* 0x000fe2000001003f */
[C---:B------:R-:W-:Y:S01]  /*6490*/  PRMT R68, R72.reuse, 0x7632, R68 ;  /* 0x0000763248447816 */ /* 0x040fe20000000044 */
[----:B------:R-:W5:Y:S01]  /*64a0*/  LDG.E.128 R60, desc[UR6][R100.64+0x2c800] ;  /* 0x02c80006643c7981 */ /* 0x000f62000c1e1d00 */
[----:B------:R-:W-:Y:S01]  /*64b0*/  SHF.L.U32 R72, R72, 0x10, RZ ;  /* 0x0000001048487819 */ /* 0x000fe200000006ff */
[----:B------:R-:W-:Y:S01]  /*64c0*/  FFMA.FTZ R66, R84, R65, R97 ;  /* 0x0000004154427223 */ /* 0x000fe20000010061 */
[----:B------:R-:W-:Y:S01]  /*64d0*/  SHF.L.U32 R64, R67, 0x10, RZ ;  /* 0x0000001043407819 */ /* 0x000fe200000006ff */
[----:B------:R-:W-:Y:S01]  /*64e0*/  FFMA.FTZ R81, R82, R81, R99 ;  /* 0x0000005152517223 */ /* 0x000fe20000010063 */
[----:B------:R-:W-:Y:S01]  /*64f0*/  SHF.L.U32 R69, R69, 0x10, RZ ;  /* 0x0000001045457819 */ /* 0x000fe200000006ff */
[--C-:B------:R-:W-:Y:S01]  /*6500*/  FFMA.FTZ R72, R32, R72, R3.reuse ;  /* 0x0000004820487223 */ /* 0x100fe20000010003 */
[----:B------:R-:W-:Y:S01]  /*6510*/  PRMT R3, R70, 0x7632, R3 ;  /* 0x0000763246037816 */ /* 0x000fe20000000003 */
[----:B------:R-:W-:Y:S01]  /*6520*/  FFMA.FTZ R65, R85, R64, R66 ;  /* 0x0000004055417223 */ /* 0x000fe20000010042 */
[----:B------:R-:W-:Y:S01]  /*6530*/  SHF.L.U32 R68, R68, 0x10, RZ ;  /* 0x0000001044447819 */ /* 0x000fe200000006ff */
[----:B------:R-:W-:Y:S01]  /*6540*/  FFMA.FTZ R64, R34, R69, R81 ;  /* 0x0000004522407223 */ /* 0x000fe20000010051 */
[----:B------:R-:W-:Y:S01]  /*6550*/  IMAD.U32 R70, R70, 0x10000, RZ ;  /* 0x0001000046467824 */ /* 0x000fe200078e00ff */
[----:B------:R-:W-:-:S02]  /*6560*/  SHF.L.U32 R81, R73, 0x10, RZ ;  /* 0x0000001049517819 */ /* 0x000fc400000006ff */
        /* <DEDUP_REMOVED lines=8> */
[----:B------:R-:W-:Y:S02]  /*65f0*/  SHF.L.U32 R64, R71, 0x10, RZ ;  /* 0x0000001047407819 */ /* 0x000fe400000006ff */
[----:B------:R-:W-:Y:S01]  /*6600*/  SHF.L.U32 R3, R67, 0x10, RZ ;  /* 0x0000001043037819 */ /* 0x000fe200000006ff */
[C---:B------:R-:W-:Y:S01]  /*6610*/  IMAD.U32 R68, R74.reuse, 0x10000, RZ ;  /* 0x000100004a447824 */ /* 0x040fe200078e00ff */
[----:B------:R-:W-:Y:S01]  /*6620*/  PRMT R74, R74, 0x7632, R74 ;  /* 0x000076324a4a7816 */ /* 0x000fe2000000004a */
[----:B------:R-:W-:Y:S01]  /*6630*/  FFMA.FTZ R70, R34, R73, R81 ;  /* 0x0000004922467223 */ /* 0x000fe20000010051 */
[----:B------:R-:W-:Y:S01]  /*6640*/  PRMT R71, R71, 0x7632, R71 ;  /* 0x0000763247477816 */ /* 0x000fe20000000047 */
[----:B------:R-:W-:Y:S01]  /*6650*/  FFMA.FTZ R64, R85, R64, R66 ;  /* 0x0000004055407223 */ /* 0x000fe20000010042 */
[----:B------:R-:W-:Y:S01]  /*6660*/  FFMA.FTZ R3, R86, R3, R65 ;  /* 0x0000000356037223 */ /* 0x000fe20000010041 */
[----:B------:R-:W-:-:S02]  /*6670*/  SHF.L.U32 R66, R20, 0x10, RZ ;  /* 0x0000001014427819 */ /* 0x000fc400000006ff */
[----:B------:R-:W-:Y:S01]  /*6680*/  PRMT R65, R20, 0x7632, R65 ;  /* 0x0000763214417816 */ /* 0x000fe20000000041 */
[----:B------:R-:W-:Y:S01]  /*6690*/  FFMA.FTZ R69, R83, R68, R70 ;  /* 0x0000004453457223 */ /* 0x000fe20000010046 */
[----:B------:R-:W-:Y:S02]  /*66a0*/  SHF.L.U32 R67, R74, 0x10, RZ ;  /* 0x000000104a437819 */ /* 0x000fe400000006ff */
[----:B------:R-:W-:Y:S01]  /*66b0*/  SHF.L.U32 R71, R71, 0x10, RZ ;  /* 0x0000001047477819 */ /* 0x000fe200000006ff */
[----:B------:R-:W-:Y:S01]  /*66c0*/  FFMA.FTZ R72, R32, R66, R87 ;  /* 0x0000004220487223 */ /* 0x000fe20000010057 */
[----:B------:R-:W-:Y:S02]  /*66d0*/  IMAD.U32 R70, R65, 0x10000, RZ ;  /* 0x0001000041467824 */ /* 0x000fe400078e00ff */
[--C-:B------:R-:W-:Y:S01]  /*66e0*/  FFMA.FTZ R68, R84, R67, R69.reuse ;  /* 0x0000004354447223 */ /* 0x100fe20000010045 */
        /* <DEDUP_REMOVED lines=11> */
[----:B------:R-:W5:Y:S02]  /*67a0*/  LDG.E.128 R68, desc[UR6][R100.64+0x3000] ;  /* 0x0030000664447981 */ /* 0x000f64000c1e1d00 */
[----:B------:R-:W-:-:S02]  /*67b0*/  FFMA.FTZ R34, R34, R73, R81 ;  /* 0x0000004922227223 */ /* 0x000fc40000010051 */
[----:B------:R0:W5:Y:S01]  /*67c0*/  LDG.E.128 R72, desc[UR6][R102.64+0x3000] ;  /* 0x0030000666487981 */ /* 0x000162000c1e1d00 */
[C---:B------:R-:W-:Y:S01]  /*67d0*/  IMAD.U32 R32, R22.reuse, 0x10000, RZ ;  /* 0x0001000016207824 */ /* 0x040fe200078e00ff */
[----:B------:R-:W-:Y:S01]  /*67e0*/  PRMT R22, R22, 0x7632, R22 ;  /* 0x0000763216167816 */ /* 0x000fe20000000016 */
[----:B------:R-:W-:Y:S01]  /*67f0*/  FFMA.FTZ R21, R86, R21, R33 ;  /* 0x0000001556157223 */ /* 0x000fe20000010021 */
[----:B---3--:R-:W-:Y:S01]  /*6800*/  SHF.L.U32 R81, R24, 0x10, RZ ;  /* 0x0000001018517819 */ /* 0x008fe200000006ff */
[----:B------:R-:W-:Y:S01]  /*6810*/  FFMA.FTZ R83, R83, R32, R34 ;  /* 0x0000002053537223 */ /* 0x000fe20000010022 */
[C---:B------:R-:W-:Y:S02]  /*6820*/  PRMT R32, R23.reuse, 0x7632, R32 ;  /* 0x0000763217207816 */ /* 0x040fe40000000020 */
[----:B------:R-:W-:Y:S02]  /*6830*/  SHF.L.U32 R33, R22, 0x10, RZ ;  /* 0x0000001016217819 */ /* 0x000fe400000006ff */
[----:B------:R-:W-:-:S02]  /*6840*/  SHF.L.U32 R34, R23, 0x10, RZ ;  /* 0x0000001017227819 */ /* 0x000fc400000006ff */
[----:B--2---:R-:W-:Y:S02]  /*6850*/  SHF.L.U32 R22, R76, 0x10, RZ ;  /* 0x000000104c167819 */ /* 0x004fe400000006ff */
[----:B------:R-:W-:Y:S02]  /*6860*/  PRMT R24, R24, 0x7632, R24 ;  /* 0x0000763218187816 */ /* 0x000fe40000000018 */
[----:B------:R-:W-:Y:S01]  /*6870*/  PRMT R23, R76, 0x7632, R23 ;  /* 0x000076324c177816 */ /* 0x000fe20000000017 */
[----:B------:R-:W-:Y:S02]  /*6880*/  FFMA.FTZ R98, R22, R81, R35 ;  /* 0x0000005116627223 */ /* 0x000fe40000010023 */
[----:B------:R-:W-:Y:S01]  /*6890*/  IMAD.U32 R24, R24, 0x10000, RZ ;  /* 0x0001000018187824 */ /* 0x000fe200078e00ff */
[----:B------:R-:W-:Y:S01]  /*68a0*/  SHF.L.U32 R23, R23, 0x10, RZ ;  /* 0x0000001017177819 */ /* 0x000fe200000006ff */
[----:B------:R-:W-:Y:S01]  /*68b0*/  FFMA.FTZ R84, R84, R33, R83 ;  /* 0x0000002154547223 */ /* 0x000fe20000010053 */
[----:B------:R-:W-:-:S02]  /*68c0*/  SHF.L.U32 R76, R25, 0x10, RZ ;  /* 0x00000010194c7819 */ /* 0x000fc400000006ff */
[----:B------:R-:W-:Y:S01]  /*68d0*/  SHF.L.U32 R81, R77, 0x10, RZ ;  /* 0x000000104d517819 */ /* 0x000fe200000006ff */
[----:B------:R-:W-:Y:S01]  /*68e0*/  FFMA.FTZ R24, R23, R24, R98 ;  /* 0x0000001817187223 */ /* 0x000fe20000010062 */
[----:B------:R-:W-:Y:S01]  /*68f0*/  PRMT R33, R25, 0x7632, R33 ;  /* 0x0000763219217816 */ /* 0x000fe20000000021 */
[----:B------:R-:W-:Y:S01]  /*6900*/  FFMA.FTZ R25, R85, R34, R84 ;  /* 0x0000002255197223 */ /* 0x000fe20000010054 */
[----:B------:R-:W-:Y:S01]  /*6910*/  PRMT R82, R77, 0x7632, R82 ;  /* 0x000076324d527816 */ /* 0x000fe20000000052 */
[----:B------:R-:W-:Y:S01]  /*6920*/  FFMA.FTZ R35, R81, R76, R24 ;  /* 0x0000004c51237223 */ /* 0x000fe20000010018 */
[----:B------:R-:W-:Y:S02]  /*6930*/  SHF.L.U32 R85, R32, 0x10, RZ ;  /* 0x0000001020557819 */ /* 0x000fe400000006ff */
[----:B------:R-:W-:Y:S01]  /*6940*/  SHF.L.U32 R24, R26, 0x10, RZ ;  /* 0x000000101a187819 */ /* 0x000fe200000006ff */
[----:B------:R-:W-:Y:S01]  /*6950*/  IMAD.U32 R82, R82, 0x10000, RZ ;  /* 0x0001000052527824 */ /* 0x000fe200078e00ff */
[----:B------:R-:W-:-:S02]  /*6960*/  SHF.L.U32 R33, R33, 0x10, RZ ;  /* 0x0000001021217819 */ /* 0x000fc400000006ff */
[----:B------:R-:W-:Y:S01]  /*6970*/  PRMT R26, R26, 0x7632, R26 ;  /* 0x000076321a1a7816 */ /* 0x000fe2000000001a */
[----:B------:R-:W-:Y:S01]  /*6980*/  FFMA.FTZ R85, R86, R85, R25 ;  /* 0x0000005556557223 */ /* 0x000fe20000010019 */
[----:B------:R-:W-:Y:S01]  /*6990*/  SHF.L.U32 R83, R78, 0x10, RZ ;  /* 0x000000104e537819 */ /* 0x000fe200000006ff */
[----:B------:R-:W-:Y:S01]  /*69a0*/  FFMA.FTZ R32, R82, R33, R35 ;  /* 0x0000002152207223 */ /* 0x000fe20000010023 */
[----:B------:R-:W-:Y:S02]  /*69b0*/  SHF.L.U32 R25, R26, 0x10, RZ ;  /* 0x000000101a197819 */ /* 0x000fe400000006ff */
[----:B------:R-:W-:Y:S02]  /*69c0*/  PRMT R84, R78, 0x7632, R84 ;  /* 0x000076324e547816 */ /* 0x000fe40000000054 */
[----:B----4-:R-:W-:Y:S02]  /*69d0*/  SHF.L.U32 R26, R4, 0x10, RZ ;  /* 0x00000010041a7819 */ /* 0x010fe400000006ff */
[----:B------:R-:W-:Y:S01]  /*69e0*/  PRMT R4, R79, 0x7632, R4 ;  /* 0x000076324f047816 */ /* 0x000fe20000000004 */
[----:B------:R-:W-:Y:S01]  /*69f0*/  FFMA.FTZ R33, R83, R24, R32 ;  /* 0x0000001853217223 */ /* 0x000fe20000010020 */
[----:B------:R-:W-:-:S02]  /*6a00*/  IMAD.U32 R84, R84, 0x10000, RZ ;  /* 0x0001000054547824 */ /* 0x000fc400078e00ff */
[----:B------:R-:W-:Y:S02]  /*6a10*/  PRMT R24, R4, 0x7632, R24 ;  /* 0x0000763204187816 */ /* 0x000fe40000000018 */
[----:B------:R-:W-:Y:S01]  /*6a20*/  SHF.L.U32 R86, R79, 0x10, RZ ;  /* 0x000000104f567819 */ /* 0x000fe200000006ff */
[----:B------:R-:W-:Y:S01]  /*6a30*/  FFMA.FTZ R35, R84, R25, R33 ;  /* 0x0000001954237223 */ /* 0x000fe20000010021 */
[----:B-----5:R-:W-:Y:S02]  /*6a40*/  IMAD.U32 R79, R8, 0x10000, RZ ;  /* 0x00010000084f7824 */ /* 0x020fe400078e00ff */
[----:B------:R-:W-:Y:S01]  /*6a50*/  FFMA.FTZ R34, R22, R26, R95 ;  /* 0x0000001a16227223 */ /* 0x000fe2000001005f */
[C---:B------:R-:W-:Y:S02]  /*6a60*/  SHF.L.U32 R33, R27.reuse, 0x10, RZ ;  /* 0x000000101b217819 */ /* 0x040fe400000006ff */
[----:B------:R-:W-:Y:S02]  /*6a70*/  SHF.L.U32 R32, R24, 0x10, RZ ;  /* 0x0000001018207819 */ /* 0x000fe400000006ff */
[----:B------:R-:W-:-:S02]  /*6a80*/  PRMT R8, R27, 0x7632, R8 ;  /* 0x000076321b087816 */ /* 0x000fc40000000008 */
[----:B------:R-:W2:Y:S01]  /*6a90*/  LDG.E.128 R24, desc[UR6][R100.64+0x6800] ;  /* 0x0068000664187981 */ /* 0x000ea2000c1e1d00 */
[----:B------:R-:W-:Y:S01]  /*6aa0*/  FFMA.FTZ R98, R22, R79, R88 ;  /* 0x0000004f16627223 */ /* 0x000fe20000010058 */
[----:B------:R-:W-:Y:S01]  /*6ab0*/  PRMT R79, R8, 0x7632, R79 ;  /* 0x00007632084f7816 */ /* 0x000fe2000000004f */
[----:B------:R-:W-:Y:S01]  /*6ac0*/  FFMA.FTZ R77, R86, R33, R35 ;  /* 0x00000021564d7223 */ /* 0x000fe20000010023 */
[----:B------:R-:W-:Y:S01]  /*6ad0*/  FFMA.FTZ R78, R23, R32, R34 ;  /* 0x00000020174e7223 */ /* 0x000fe20000010022 */
[C---:B------:R-:W-:Y:S01]  /*6ae0*/  SHF.L.U32 R76, R5.reuse, 0x10, RZ ;  /* 0x00000010054c7819 */ /* 0x040fe200000006ff */
[----:B------:R-:W3:Y:S01]  /*6af0*/  LDG.E.128 R32, desc[UR6][R100.64+0x33800] ;  /* 0x0338000664207981 */ /* 0x000ee2000c1e1d00 */
[----:B------:R-:W-:Y:S02]  /*6b00*/  PRMT R5, R5, 0x7632, R5 ;  /* 0x0000763205057816 */ /* 0x000fe40000000005 */
[----:B------:R-:W-:Y:S02]  /*6b10*/  SHF.L.U32 R87, R8, 0x10, RZ ;  /* 0x0000001008577819 */ /* 0x000fe400000006ff */
        /* <DEDUP_REMOVED lines=8> */
[--C-:B------:R-:W-:Y:S01]  /*6ba0*/  FFMA.FTZ R5, R81, R4, R8.reuse ;  /* 0x0000000451057223 */ /* 0x100fe20000010008 */
[----:B------:R-:W-:Y:S02]  /*6bb0*/  SHF.L.U32 R9, R9, 0x10, RZ ;  /* 0x0000001009097819 */ /* 0x000fe400000006ff */
[C---:B------:R-:W-:Y:S02]  /*6bc0*/  SHF.L.U32 R4, R6.reuse, 0x10, RZ ;  /* 0x0000001006047819 */ /* 0x040fe400000006ff */
[----:B------:R-:W-:Y:S01]  /*6bd0*/  PRMT R8, R6, 0x7632, R8 ;  /* 0x0000763206087816 */ /* 0x000fe20000000008 */
[----:B------:R-:W-:Y:S01]  /*6be0*/  FFMA.FTZ R98, R82, R9, R5 ;  /* 0x0000000952627223 */ /* 0x000fe20000010005 */
[----:B------:R-:W-:Y:S01]  /*6bf0*/  FFMA.FTZ R87, R88, R87, R77 ;  /* 0x0000005758577223 */ /* 0x000fe2000001004d */
[--C-:B------:R-:W-:Y:S01]  /*6c00*/  FFMA.FTZ R79, R83, R4, R78.reuse ;  /* 0x00000004534f7223 */ /* 0x100fe2000001004e */
[----:B------:R-:W-:Y:S02]  /*6c10*/  SHF.L.U32 R9, R8, 0x10, RZ ;  /* 0x0000001008097819 */ /* 0x000fe400000006ff */
[C---:B------:R-:W-:Y:S01]  /*6c20*/  PRMT R78, R10.reuse, 0x7632, R78 ;  /* 0x000076320a4e7816 */ /* 0x040fe2000000004e */
[----:B------:R-:W-:Y:S01]  /*6c30*/  IMAD.U32 R10, R10, 0x10000, RZ ;  /* 0x000100000a0a7824 */ /* 0x000fe200078e00ff */
[----:B------:R-:W-:-:S02]  /*6c40*/  PRMT R8, R16, 0x7632, R8 ;  /* 0x0000763210087816 */ /* 0x000fc40000000008 */
[C---:B------:R-:W-:Y:S02]  /*6c50*/  PRMT R76, R7.reuse, 0x7632, R76 ;  /* 0x00007632074c7816 */ /* 0x040fe4000000004c */
[----:B------:R-:W-:Y:S02]  /*6c60*/  SHF.L.U32 R77, R7, 0x10, RZ ;  /* 0x00000010074d7819 */ /* 0x000fe400000006ff */
[----:B------:R-:W-:Y:S01]  /*6c70*/  SHF.L.U32 R16, R16, 0x10, RZ ;  /* 0x0000001010107819 */ /* 0x000fe200000006ff */
[----:B------:R-:W4:Y:S01]  /*6c80*/  LDG.E.128 R4, desc[UR6][R100.64+0xa000] ;  /* 0x00a0000664047981 */ /* 0x000f22000c1e1d00 */
[----:B------:R-:W-:Y:S01]  /*6c90*/  SHF.L.U32 R95, R78, 0x10, RZ ;  /* 0x000000104e5f7819 */ /* 0x000fe200000006ff */
[----:B------:R-:W-:Y:S01]  /*6ca0*/  FFMA.FTZ R10, R83, R10, R98 ;  /* 0x0000000a530a7223 */ /* 0x000fe20000010062 */
[----:B------:R-:W-:Y:S01]  /*6cb0*/  SHF.L.U32 R8, R8, 0x10, RZ ;  /* 0x0000001008087819 */ /* 0x000fe200000006ff */
[----:B------:R-:W-:Y:S01]  /*6cc0*/  FFMA.FTZ R78, R22, R16, R89 ;  /* 0x00000010164e7223 */ /* 0x000fe20000010059 */
[C---:B------:R-:W-:Y:S01]  /*6cd0*/  FFMA.FTZ R9, R84.reuse, R9, R79 ;  /* 0x0000000954097223 */ /* 0x040fe2000001004f */
[----:B------:R-:W-:Y:S01]  /*6ce0*/  FFMA.FTZ R10, R84, R95, R10 ;  /* 0x0000005f540a7223 */ /* 0x000fe2000001000a */
[----:B------:R-:W-:Y:S01]  /*6cf0*/  IMAD.U32 R79, R11, 0x10000, RZ ;  /* 0x000100000b4f7824 */ /* 0x000fe200078e00ff */
[----:B------:R-:W-:Y:S01]  /*6d00*/  SHF.L.U32 R16, R17, 0x10, RZ ;  /* 0x0000001011107819 */ /* 0x000fe200000006ff */
[----:B------:R-:W-:-:S02]  /*6d10*/  FFMA.FTZ R8, R23, R8, R78 ;  /* 0x0000000817087223 */ /* 0x000fc4000001004e */
[----:B------:R-:W-:Y:S02]  /*6d20*/  FFMA.FTZ R10, R86, R79, R10 ;  /* 0x0000004f560a7223 */ /* 0x000fe4000001000a */
[--C-:B------:R-:W-:Y:S01]  /*6d30*/  FFMA.FTZ R79, R81, R16, R8.reuse ;  /* 0x00000010514f7223 */ /* 0x100fe20000010008 */
[C---:B------:R-:W-:Y:S02]  /*6d40*/  PRMT R8, R12.reuse, 0x7632, R8 ;  /* 0x000076320c087816 */ /* 0x040fe40000000008 */
[----:B------:R-:W-:Y:S02]  /*6d50*/  PRMT R11, R11, 0x7632, R11 ;  /* 0x000076320b0b7816 */ /* 0x000fe4000000000b */
[----:B------:R-:W-:Y:S02]  /*6d60*/  SHF.L.U32 R12, R12, 0x10, RZ ;  /* 0x000000100c0c7819 */ /* 0x000fe400000006ff */
[----:B------:R-:W-:Y:S02]  /*6d70*/  PRMT R17, R17, 0x7632, R17 ;  /* 0x0000763211117816 */ /* 0x000fe40000000011 */
[----:B------:R-:W-:Y:S01]  /*6d80*/  SHF.L.U32 R11, R11, 0x10, RZ ;  /* 0x000000100b0b7819 */ /* 0x000fe200000006ff */
[----:B------:R-:W-:Y:S01]  /*6d90*/  FFMA.FTZ R12, R22, R12, R91 ;  /* 0x0000000c160c7223 */ /* 0x000fe2000001005b */
[----:B------:R-:W-:Y:S01]  /*6da0*/  SHF.L.U32 R8, R8, 0x10, RZ ;  /* 0x0000001008087819 */ /* 0x000fe200000006ff */
[----:B------:R-:W-:-:S02]  /*6db0*/  IMAD.U32 R17, R17, 0x10000, RZ ;  /* 0x0001000011117824 */ /* 0x000fc400078e00ff */
[----:B------:R-:W-:Y:S01]  /*6dc0*/  FFMA.FTZ R77, R86, R77, R9 ;  /* 0x0000004d564d7223 */ /* 0x000fe20000010009 */
[----:B------:R-:W-:Y:S01]  /*6dd0*/  SHF.L.U32 R9, R76, 0x10, RZ ;  /* 0x000000104c097819 */ /* 0x000fe200000006ff */
[----:B------:R-:W-:Y:S01]  /*6de0*/  FFMA.FTZ R89, R88, R11, R10 ;  /* 0x0000000b58597223 */ /* 0x000fe2000001000a */
[----:B------:R-:W-:Y:S01]  /*6df0*/  FFMA.FTZ R76, R23, R8, R12 ;  /* 0x00000008174c7223 */ /* 0x000fe2000001000c */
[----:B------:R-:W-:Y:S01]  /*6e00*/  FFMA.FTZ R10, R82, R17, R79 ;  /* 0x00000011520a7223 */ /* 0x000fe2000001004f */
[----:B------:R-:W-:Y:S01]  /*6e10*/  SHF.L.U32 R8, R18, 0x10, RZ ;  /* 0x0000001012087819 */ /* 0x000fe200000006ff */
[C---:B------:R-:W-:Y:S01]  /*6e20*/  IMAD.U32 R95, R28.reuse, 0x10000, RZ ;  /* 0x000100001c5f7824 */ /* 0x040fe200078e00ff */
[C---:B------:R-:W-:Y:S02]  /*6e30*/  SHF.L.U32 R16, R13.reuse, 0x10, RZ ;  /* 0x000000100d107819 */ /* 0x040fe400000006ff */
[----:B------:R-:W-:Y:S02]  /*6e40*/  PRMT R28, R28, 0x7632, R28 ;  /* 0x000076321c1c7816 */ /* 0x000fe4000000001c */
[----:B------:R-:W-:Y:S01]  /*6e50*/  PRMT R13, R13, 0x7632, R13 ;  /* 0x000076320d0d7816 */ /* 0x000fe2000000000d */
[----:B------:R-:W-:Y:S01]  /*6e60*/  FFMA.FTZ R91, R88, R9, R77 ;  /* 0x00000009585b7223 */ /* 0x000fe2000001004d */
[----:B------:R-:W-:Y:S01]  /*6e70*/  PRMT R18, R18, 0x7632, R18 ;  /* 0x0000763212127816 */ /* 0x000fe20000000012 */
[----:B------:R-:W-:Y:S01]  /*6e80*/  FFMA.FTZ R17, R83, R8, R10 ;  /* 0x0000000853117223 */ /* 0x000fe2000001000a */
[----:B------:R-:W-:Y:S01]  /*6e90*/  PRMT R12, R19, 0x7632, R12 ;  /* 0x00007632130c7816 */ /* 0x000fe2000000000c */
[----:B------:R-:W-:Y:S01]  /*6ea0*/  FFMA.FTZ R79, R81, R16, R76 ;  /* 0x00000010514f7223 */ /* 0x000fe2000001004c */
[----:B------:R-:W-:Y:S01]  /*6eb0*/  SHF.L.U32 R77, R19, 0x10, RZ ;  /* 0x00000010134d7819 */ /* 0x000fe200000006ff */
[----:B------:R-:W5:Y:S01]  /*6ec0*/  LDG.E.128 R8, desc[UR6][R100.64+0xd800] ;  /* 0x00d8000664087981 */ /* 0x000f62000c1e1d00 */
        /* <DEDUP_REMOVED lines=12> */
[----:B------:R-:W-:-:S02]  /*6f90*/  PRMT R14, R36, 0x7632, R14 ;  /* 0x00007632240e7816 */ /* 0x000fc4000000000e */
[----:B------:R-:W-:Y:S01]  /*6fa0*/  SHF.L.U32 R99, R36, 0x10, RZ ;  /* 0x0000001024637819 */ /* 0x000fe200000006ff */
[----:B------:R-:W-:Y:S01]  /*6fb0*/  FFMA.FTZ R79, R83, R16, R18 ;  /* 0x00000010534f7223 */ /* 0x000fe20000010012 */
[----:B------:R-:W-:Y:S01]  /*6fc0*/  SHF.L.U32 R36, R14, 0x10, RZ ;  /* 0x000000100e247819 */ /* 0x000fe200000006ff */
[----:B------:R-:W-:Y:S01]  /*6fd0*/  FFMA.FTZ R77, R86, R77, R13 ;  /* 0x0000004d564d7223 */ /* 0x000fe2000001000d */
[----:B------:R-:W-:Y:S02]  /*6fe0*/  IMAD.U32 R13, R15, 0x10000, RZ ;  /* 0x000100000f0d7824 */ /* 0x000fe400078e00ff */
[----:B------:R-:W-:Y:S01]  /*6ff0*/  FFMA.FTZ R94, R22, R99, R94 ;  /* 0x00000063165e7223 */ /* 0x000fe2000001005e */
[----:B------:R-:W-:Y:S01]  /*7000*/  FFMA.FTZ R29, R84, R29, R79 ;  /* 0x0000001d541d7223 */ /* 0x000fe2000001004f */
[----:B------:R-:W5:Y:S01]  /*7010*/  LDG.E.128 R16, desc[UR6][R100.64+0x11000] ;  /* 0x0110000664107981 */ /* 0x000f62000c1e1d00 */
[----:B------:R-:W-:Y:S01]  /*7020*/  SHF.L.U32 R95, R28, 0x10, RZ ;  /* 0x000000101c5f7819 */ /* 0x000fe200000006ff */
[----:B------:R-:W-:Y:S01]  /*7030*/  FFMA.FTZ R36, R23, R36, R94 ;  /* 0x0000002417247223 */ /* 0x000fe2000001005e */
[----:B------:R-:W-:Y:S01]  /*7040*/  FFMA.FTZ R97, R81, R76, R90 ;  /* 0x0000004c51617223 */ /* 0x000fe2000001005a */
[----:B------:R-:W-:Y:S01]  /*7050*/  FFMA.FTZ R94, R86, R13, R29 ;  /* 0x0000000d565e7223 */ /* 0x000fe2000001001d */
[----:B------:R-:W-:-:S02]  /*7060*/  SHF.L.U32 R76, R37, 0x10, RZ ;  /* 0x00000010254c7819 */ /* 0x000fc400000006ff */
[----:B------:R-:W-:Y:S01]  /*7070*/  PRMT R13, R37, 0x7632, R13 ;  /* 0x00007632250d7816 */ /* 0x000fe2000000000d */
[----:B------:R-:W-:Y:S01]  /*7080*/  FFMA.FTZ R28, R82, R95, R97 ;  /* 0x0000005f521c7223 */ /* 0x000fe20000010061 */
[C---:B------:R-:W-:Y:S02]  /*7090*/  SHF.L.U32 R14, R30.reuse, 0x10, RZ ;  /* 0x000000101e0e7819 */ /* 0x040fe400000006ff */
[----:B------:R-:W-:Y:S01]  /*70a0*/  PRMT R30, R30, 0x7632, R30 ;  /* 0x000076321e1e7816 */ /* 0x000fe2000000001e */
[--C-:B------:R-:W-:Y:S01]  /*70b0*/  FFMA.FTZ R99, R81, R76, R36.reuse ;  /* 0x0000004c51637223 */ /* 0x100fe20000010024 */
[----:B------:R-:W-:Y:S02]  /*70c0*/  SHF.L.U32 R97, R13, 0x10, RZ ;  /* 0x000000100d617819 */ /* 0x000fe400000006ff */
[----:B------:R-:W-:Y:S01]  /*70d0*/  PRMT R15, R15, 0x7632, R15 ;  /* 0x000076320f0f7816 */ /* 0x000fe2000000000f */
[----:B------:R-:W-:Y:S01]  /*70e0*/  IMAD.U32 R79, R30, 0x10000, RZ ;  /* 0x000100001e4f7824 */ /* 0x000fe200078e00ff */
[----:B------:R-:W-:Y:S01]  /*70f0*/  PRMT R36, R40, 0x7632, R36 ;  /* 0x0000763228247816 */ /* 0x000fe20000000024 */
[----:B------:R-:W-:Y:S01]  /*7100*/  FFMA.FTZ R30, R82, R97, R99 ;  /* 0x00000061521e7223 */ /* 0x000fe20000010063 */
[----:B------:R-:W-:Y:S01]  /*7110*/  SHF.L.U32 R99, R40, 0x10, RZ ;  /* 0x0000001028637819 */ /* 0x000fe200000006ff */
[----:B------:R-:W-:Y:S01]  /*7120*/  FFMA.FTZ R95, R83, R14, R28 ;  /* 0x0000000e535f7223 */ /* 0x000fe2000001001c */
[----:B------:R-:W-:-:S02]  /*7130*/  SHF.L.U32 R29, R12, 0x10, RZ ;  /* 0x000000100c1d7819 */ /* 0x000fc400000006ff */
[----:B------:R-:W-:Y:S02]  /*7140*/  SHF.L.U32 R37, R15, 0x10, RZ ;  /* 0x000000100f257819 */ /* 0x000fe400000006ff */
[C---:B------:R-:W-:Y:S01]  /*7150*/  SHF.L.U32 R28, R38.reuse, 0x10, RZ ;  /* 0x00000010261c7819 */ /* 0x040fe200000006ff */
[----:B------:R-:W5:Y:S01]  /*7160*/  LDG.E.128 R12, desc[UR6][R100.64+0x14800] ;  /* 0x01480006640c7981 */ /* 0x000f62000c1e1d00 */
[----:B------:R-:W-:Y:S01]  /*7170*/  PRMT R38, R38, 0x7632, R38 ;  /* 0x0000763226267816 */ /* 0x000fe20000000026 */
[----:B------:R-:W-:Y:S01]  /*7180*/  FFMA.FTZ R92, R22, R99, R92 ;  /* 0x00000063165c7223 */ /* 0x000fe2000001005c */
[----:B------:R-:W-:Y:S01]  /*7190*/  SHF.L.U32 R36, R36, 0x10, RZ ;  /* 0x0000001024247819 */ /* 0x000fe200000006ff */
[C---:B------:R-:W-:Y:S01]  /*71a0*/  FFMA.FTZ R94, R88.reuse, R37, R94 ;  /* 0x00000025585e7223 */ /* 0x040fe2000001005e */
[----:B------:R-:W-:Y:S01]  /*71b0*/  FFMA.FTZ R90, R88, R29, R77 ;  /* 0x0000001d585a7223 */ /* 0x000fe2000001004d */
[----:B------:R-:W-:Y:S01]  /*71c0*/  IMAD.U32 R37, R38, 0x10000, RZ ;  /* 0x0001000026257824 */ /* 0x000fe200078e00ff */
[----:B------:R-:W-:Y:S01]  /*71d0*/  SHF.L.U32 R38, R41, 0x10, RZ ;  /* 0x0000001029267819 */ /* 0x000fe200000006ff */
[----:B------:R-:W-:Y:S01]  /*71e0*/  FFMA.FTZ R92, R23, R36, R92 ;  /* 0x00000024175c7223 */ /* 0x000fe2000001005c */
[----:B------:R-:W-:Y:S01]  /*71f0*/  PRMT R36, R41, 0x7632, R36 ;  /* 0x0000763229247816 */ /* 0x000fe20000000024 */
[----:B------:R-:W-:Y:S01]  /*7200*/  FFMA.FTZ R97, R83, R28, R30 ;  /* 0x0000001c53617223 */ /* 0x000fe2000001001e */
[C---:B------:R-:W-:Y:S01]  /*7210*/  SHF.L.U32 R29, R31.reuse, 0x10, RZ ;  /* 0x000000101f1d7819 */ /* 0x040fe200000006ff */
[C---:B------:R-:W-:Y:S01]  /*7220*/  FFMA.FTZ R95, R84.reuse, R79, R95 ;  /* 0x0000004f545f7223 */ /* 0x040fe2000001005f */
[----:B------:R-:W-:Y:S01]  /*7230*/  PRMT R31, R31, 0x7632, R31 ;  /* 0x000076321f1f7816 */ /* 0x000fe2000000001f */
[----:B------:R-:W5:Y:S01]  /*7240*/  LDG.E.128 R76, desc[UR6][R100.64+0x18000] ;  /* 0x01800006644c7981 */ /* 0x000f62000c1e1d00 */
[----:B------:R-:W-:Y:S01]  /*7250*/  FFMA.FTZ R97, R84, R37, R97 ;  /* 0x0000002554617223 */ /* 0x000fe20000010061 */
[----:B------:R-:W-:-:S02]  /*7260*/  IMAD.U32 R99, R36, 0x10000, RZ ;  /* 0x0001000024637824 */ /* 0x000fc400078e00ff */
[----:B0-----:R-:W-:Y:S01]  /*7270*/  FFMA.FTZ R103, R81, R38, R92 ;  /* 0x0000002651677223 */ /* 0x001fe2000001005c */
[----:B------:R-:W-:Y:S01]  /*7280*/  SHF.L.U32 R37, R31, 0x10, RZ ;  /* 0x000000101f257819 */ /* 0x000fe200000006ff */
[----:B------:R-:W-:Y:S01]  /*7290*/  FFMA.FTZ R95, R86, R29, R95 ;  /* 0x0000001d565f7223 */ /* 0x000fe2000001005f */
[----:B------:R-:W-:Y:S02]  /*72a0*/  PRMT R40, R44, 0x7632, R40 ;  /* 0x000076322c287816 */ /* 0x000fe40000000028 */
[C---:B------:R-:W-:Y:S02]  /*72b0*/  SHF.L.U32 R41, R39.reuse, 0x10, RZ ;  /* 0x0000001027297819 */ /* 0x040fe400000006ff */
[----:B------:R-:W-:Y:S01]  /*72c0*/  PRMT R36, R42, 0x7632, R36 ;  /* 0x000076322a247816 */ /* 0x000fe20000000024 */
[----:B------:R-:W-:Y:S01]  /*72d0*/  FFMA.FTZ R38, R82, R99, R103 ;  /* 0x0000006352267223 */ /* 0x000fe20000010067 */
[----:B------:R-:W-:Y:S01]  /*72e0*/  SHF.L.U32 R44, R44, 0x10, RZ ;  /* 0x000000102c2c7819 */ /* 0x000fe200000006ff */
[----:B------:R-:W5:Y:S01]  /*72f0*/  LDG.E.128 R28, desc[UR6][R100.64+0x1b800] ;  /* 0x01b80006641c7981 */ /* 0x000f62000c1e1d00 */
[----:B------:R-:W-:Y:S01]  /*7300*/  SHF.L.U32 R42, R42, 0x10, RZ ;  /* 0x000000102a2a7819 */ /* 0x000fe200000006ff */
[----:B------:R-:W-:Y:S01]  /*7310*/  FFMA.FTZ R92, R88, R37, R95 ;  /* 0x00000025585c7223 */ /* 0x000fe2000001005f */
[----:B------:R-:W-:Y:S01]  /*7320*/  PRMT R39, R39, 0x7632, R39 ;  /* 0x0000763227277816 */ /* 0x000fe20000000027 */
[----:B------:R-:W-:Y:S01]  /*7330*/  FFMA.FTZ R41, R86, R41, R97 ;  /* 0x0000002956297223 */ /* 0x000fe20000010061 */
[----:B------:R-:W-:Y:S01]  /*7340*/  SHF.L.U32 R37, R36, 0x10, RZ ;  /* 0x0000001024257819 */ /* 0x000fe200000006ff */
[----:B------:R-:W-:-:S02]  /*7350*/  IMAD.U32 R40, R40, 0x10000, RZ ;  /* 0x0001000028287824 */ /* 0x000fc400078e00ff */
[----:B------:R-:W-:Y:S01]  /*7360*/  FFMA.FTZ R44, R22, R44, R93 ;  /* 0x0000002c162c7223 */ /* 0x000fe2000001005d */
[----:B------:R-:W-:Y:S01]  /*7370*/  FFMA.FTZ R97, R83, R42, R38 ;  /* 0x0000002a53617223 */ /* 0x000fe20000010026 */
[----:B------:R-:W-:Y:S02]  /*7380*/  SHF.L.U32 R39, R39, 0x10, RZ ;  /* 0x0000001027277819 */ /* 0x000fe400000006ff */
[----:B------:R-:W-:Y:S01]  /*7390*/  SHF.L.U32 R36, R45, 0x10, RZ ;  /* 0x000000102d247819 */ /* 0x000fe200000006ff */
[----:B------:R-:W-:Y:S01]  /*73a0*/  FFMA.FTZ R40, R23, R40, R44 ;  /* 0x0000002817287223 */ /* 0x000fe2000001002c */
[----:B------:R-:W-:Y:S01]  /*73b0*/  PRMT R45, R45, 0x7632, R45 ;  /* 0x000076322d2d7816 */ /* 0x000fe2000000002d */
[----:B------:R-:W-:Y:S01]  /*73c0*/  FFMA.FTZ R97, R84, R37, R97 ;  /* 0x0000002554617223 */ /* 0x000fe20000010061 */
[C---:B------:R-:W-:Y:S01]  /*73d0*/  SHF.L.U32 R37, R43.reuse, 0x10, RZ ;  /* 0x000000102b257819 */ /* 0x040fe200000006ff */
[----:B------:R-:W-:Y:S01]  /*73e0*/  FFMA.FTZ R95, R88, R39, R41 ;  /* 0x00000027585f7223 */ /* 0x000fe20000010029 */
[----:B------:R-:W-:Y:S01]  /*73f0*/  PRMT R43, R43, 0x7632, R43 ;  /* 0x000076322b2b7816 */ /* 0x000fe2000000002b */
[--C-:B------:R-:W-:Y:S01]  /*7400*/  FFMA.FTZ R39, R81, R36, R40.reuse ;  /* 0x0000002451277223 */ /* 0x100fe20000010028 */
[----:B------:R-:W-:Y:S01]  /*7410*/  SHF.L.U32 R45, R45, 0x10, RZ ;  /* 0x000000102d2d7819 */ /* 0x000fe200000006ff */
[----:B------:R-:W-:Y:S01]  /*7420*/  FFMA.FTZ R37, R86, R37, R97 ;  /* 0x0000002556257223 */ /* 0x000fe20000010061 */
[----:B------:R-:W-:Y:S01]  /*7430*/  SHF.L.U32 R43, R43, 0x10, RZ ;  /* 0x000000102b2b7819 */ /* 0x000fe200000006ff */
[C---:B------:R-:W-:Y:S01]  /*7440*/  IMAD.U32 R41, R48.reuse, 0x10000, RZ ;  /* 0x0001000030297824 */ /* 0x040fe200078e00ff */
[----:B------:R-:W-:Y:S01]  /*7450*/  PRMT R40, R48, 0x7632, R40 ;  /* 0x0000763230287816 */ /* 0x000fe20000000028 */
[----:B------:R-:W-:Y:S01]  /*7460*/  FFMA.FTZ R38, R82, R45, R39 ;  /* 0x0000002d52267223 */ /* 0x000fe20000010027 */
[----:B------:R-:W-:Y:S01]  /*7470*/  SHF.L.U32 R36, R46, 0x10, RZ ;  /* 0x000000102e247819 */ /* 0x000fe200000006ff */
[----:B------:R-:W-:Y:S01]  /*7480*/  FFMA.FTZ R93, R88, R43, R37 ;  /* 0x0000002b585d7223 */ /* 0x000fe20000010025 */
[----:B------:R-:W-:Y:S01]  /*7490*/  SHF.L.U32 R40, R40, 0x10, RZ ;  /* 0x0000001028287819 */ /* 0x000fe200000006ff */
[----:B------:R-:W-:-:S02]  /*74a0*/  FFMA.FTZ R96, R22, R41, R96 ;  /* 0x0000002916607223 */ /* 0x000fc40000010060 */
[----:B------:R-:W-:Y:S02]  /*74b0*/  FFMA.FTZ R43, R83, R36, R38 ;  /* 0x00000024532b7223 */ /* 0x000fe40000010026 */
[----:B------:R-:W5:Y:S01]  /*74c0*/  LDG.E.128 R36, desc[UR6][R100.64+0x1f000] ;  /* 0x01f0000664247981 */ /* 0x000f62000c1e1d00 */
[----:B------:R-:W-:Y:S01]  /*74d0*/  PRMT R42, R49, 0x7632, R42 ;  /* 0x00007632312a7816 */ /* 0x000fe2000000002a */
[----:B------:R-:W-:Y:S01]  /*74e0*/  FFMA.FTZ R96, R23, R40, R96 ;  /* 0x0000002817607223 */ /* 0x000fe20000010060 */
[----:B------:R-:W-:Y:S02]  /*74f0*/  SHF.L.U32 R44, R49, 0x10, RZ ;  /* 0x00000010312c7819 */ /* 0x000fe400000006ff */
[----:B------:R-:W-:Y:S02]  /*7500*/  PRMT R46, R46, 0x7632, R46 ;  /* 0x000076322e2e7816 */ /* 0x000fe4000000002e */
[----:B------:R-:W-:Y:S01]  /*7510*/  SHF.L.U32 R45, R42, 0x10, RZ ;  /* 0x000000102a2d7819 */ /* 0x000fe200000006ff */
[----:B------:R-:W-:Y:S01]  /*7520*/  FFMA.FTZ R49, R81, R44, R96 ;  /* 0x0000002c51317223 */ /* 0x000fe20000010060 */
[----:B------:R-:W-:-:S02]  /*7530*/  SHF.L.U32 R41, R46, 0x10, RZ ;  /* 0x000000102e297819 */ /* 0x000fc400000006ff */
[----:B------:R-:W-:Y:S01]  /*7540*/  PRMT R42, R50, 0x7632, R42 ;  /* 0x00007632322a7816 */ /* 0x000fe2000000002a */
        /* <DEDUP_REMOVED lines=8> */
[----:B------:R-:W-:Y:S01]  /*75d0*/  SHF.L.U32 R43, R42, 0x10, RZ ;  /* 0x000000102a2b7819 */ /* 0x000fe200000006ff */
[----:B------:R-:W-:-:S02]  /*75e0*/  IMAD.U32 R46, R46, 0x10000, RZ ;  /* 0x000100002e2e7824 */ /* 0x000fc400078e00ff */
[----:B------:R-:W-:Y:S01]  /*75f0*/  FFMA.FTZ R80, R22, R49, R80 ;  /* 0x0000003116507223 */ /* 0x000fe20000010050 */
[----:B------:R-:W-:Y:S01]  /*7600*/  FFMA.FTZ R47, R86, R47, R41 ;  /* 0x0000002f562f7223 */ /* 0x000fe20000010029 */
[C---:B------:R-:W-:Y:S01]  /*7610*/  PRMT R42, R53.reuse, 0x7632, R42 ;  /* 0x00007632352a7816 */ /* 0x040fe2000000002a */
[----:B------:R-:W-:Y:S01]  /*7620*/  FFMA.FTZ R45, R84, R43, R45 ;  /* 0x0000002b542d7223 */ /* 0x000fe2000001002d */
[----:B------:R-:W-:Y:S01]  /*7630*/  SHF.L.U32 R44, R53, 0x10, RZ ;  /* 0x00000010352c7819 */ /* 0x000fe200000006ff */
[----:B------:R-:W-:Y:S01]  /*7640*/  FFMA.FTZ R46, R23, R46, R80 ;  /* 0x0000002e172e7223 */ /* 0x000fe20000010050 */
[----:B------:R-:W-:Y:S02]  /*7650*/  SHF.L.U32 R41, R40, 0x10, RZ ;  /* 0x0000001028297819 */ /* 0x000fe400000006ff */
[C---:B------:R-:W-:Y:S02]  /*7660*/  SHF.L.U32 R43, R51.reuse, 0x10, RZ ;  /* 0x00000010332b7819 */ /* 0x040fe400000006ff */
[----:B------:R-:W-:Y:S01]  /*7670*/  PRMT R51, R51, 0x7632, R51 ;  /* 0x0000763233337816 */ /* 0x000fe20000000033 */
[----:B------:R-:W-:Y:S01]  /*7680*/  FFMA.FTZ R53, R81, R44, R46 ;  /* 0x0000002c51357223 */ /* 0x000fe2000001002e */
[----:B------:R-:W-:Y:S01]  /*7690*/  SHF.L.U32 R49, R42, 0x10, RZ ;  /* 0x000000102a317819 */ /* 0x000fe200000006ff */
[----:B------:R-:W-:Y:S01]  /*76a0*/  FFMA.FTZ R80, R88, R41, R47 ;  /* 0x0000002958507223 */ /* 0x000fe2000001002f */
[----:B------:R-:W-:Y:S01]  /*76b0*/  FFMA.FTZ R45, R86, R43, R45 ;  /* 0x0000002b562d7223 */ /* 0x000fe2000001002d */
[----:B------:R-:W-:Y:S01]  /*76c0*/  IMAD.U32 R51, R51, 0x10000, RZ ;  /* 0x0001000033337824 */ /* 0x000fe200078e00ff */
[----:B------:R-:W5:Y:S01]  /*76d0*/  LDG.E.128 R40, desc[UR6][R100.64+0x22800] ;  /* 0x0228000664287981 */ /* 0x000f62000c1e1d00 */
        /* <DEDUP_REMOVED lines=9> */
[----:B------:R-:W-:-:S03]  /*7770*/  SHF.L.U32 R56, R56, 0x10, RZ ;  /* 0x0000001038387819 */ /* 0x000fc600000006ff */
[----:B------:R-:W-:Y:S01]  /*7780*/  FFMA.FTZ R49, R84, R45, R47 ;  /* 0x0000002d54317223 */ /* 0x000fe2000001002f */
[C---:B------:R-:W-:Y:S01]  /*7790*/  SHF.L.U32 R45, R60.reuse, 0x10, RZ ;  /* 0x000000103c2d7819 */ /* 0x040fe200000006ff */
[----:B------:R-:W-:Y:S01]  /*77a0*/  FFMA.FTZ R56, R23, R56, R48 ;  /* 0x0000003817387223 */ /* 0x000fe20000010030 */
[----:B------:R-:W-:Y:S02]  /*77b0*/  PRMT R60, R60, 0x7632, R60 ;  /* 0x000076323c3c7816 */ /* 0x000fe4000000003c */
[C---:B------:R-:W-:Y:S02]  /*77c0*/  PRMT R48, R57.reuse, 0x7632, R48 ;  /* 0x0000763239307816 */ /* 0x040fe40000000030 */
[----:B------:R-:W-:Y:S01]  /*77d0*/  SHF.L.U32 R50, R57, 0x10, RZ ;  /* 0x0000001039327819 */ /* 0x000fe200000006ff */
[----:B------:R-:W-:Y:S01]  /*77e0*/  FFMA.FTZ R20, R22, R45, R20 ;  /* 0x0000002d16147223 */ /* 0x000fe20000010014 */
[----:B------:R-:W-:Y:S01]  /*77f0*/  SHF.L.U32 R60, R60, 0x10, RZ ;  /* 0x000000103c3c7819 */ /* 0x000fe200000006ff */
[----:B------:R-:W5:Y:S01]  /*7800*/  LDG.E.128 R44, desc[UR6][R100.64+0x26000] ;  /* 0x02600006642c7981 */ /* 0x000f62000c1e1d00 */
[----:B------:R-:W-:Y:S01]  /*7810*/  SHF.L.U32 R51, R48, 0x10, RZ ;  /* 0x0000001030337819 */ /* 0x000fe200000006ff */
[----:B------:R-:W-:Y:S01]  /*7820*/  FFMA.FTZ R53, R81, R50, R56 ;  /* 0x0000003251357223 */ /* 0x000fe20000010038 */
[C---:B------:R-:W-:Y:S01]  /*7830*/  PRMT R50, R61.reuse, 0x7632, R50 ;  /* 0x000076323d327816 */ /* 0x040fe20000000032 */
[----:B------:R-:W-:-:S02]  /*7840*/  IMAD.U32 R52, R61, 0x10000, RZ ;  /* 0x000100003d347824 */ /* 0x000fc400078e00ff */
[----:B------:R-:W-:Y:S01]  /*7850*/  FFMA.FTZ R60, R23, R60, R20 ;  /* 0x0000003c173c7223 */ /* 0x000fe20000010014 */
[----:B------:R-:W-:Y:S01]  /*7860*/  FFMA.FTZ R48, R82, R51, R53 ;  /* 0x0000003352307223 */ /* 0x000fe20000010035 */
[----:B------:R-:W-:Y:S02]  /*7870*/  SHF.L.U32 R51, R50, 0x10, RZ ;  /* 0x0000001032337819 */ /* 0x000fe400000006ff */
[C---:B------:R-:W-:Y:S01]  /*7880*/  SHF.L.U32 R20, R58.reuse, 0x10, RZ ;  /* 0x000000103a147819 */ /* 0x040fe200000006ff */
[----:B------:R-:W-:Y:S01]  /*7890*/  FFMA.FTZ R53, R81, R52, R60 ;  /* 0x0000003451357223 */ /* 0x000fe2000001003c */
[----:B------:R-:W-:Y:S02]  /*78a0*/  PRMT R58, R58, 0x7632, R58 ;  /* 0x000076323a3a7816 */ /* 0x000fe4000000003a */
[C---:B------:R-:W-:Y:S01]  /*78b0*/  PRMT R3, R55.reuse, 0x7632, R3 ;  /* 0x0000763237037816 */ /* 0x040fe20000000003 */
[----:B------:R-:W-:Y:S02]  /*78c0*/  IMAD.U32 R55, R55, 0x10000, RZ ;  /* 0x0001000037377824 */ /* 0x000fe400078e00ff */
[----:B------:R-:W-:Y:S01]  /*78d0*/  FFMA.FTZ R52, R82, R51, R53 ;  /* 0x0000003352347223 */ /* 0x000fe20000010035 */
[----:B------:R-:W-:Y:S01]  /*78e0*/  SHF.L.U32 R53, R58, 0x10, RZ ;  /* 0x000000103a357819 */ /* 0x000fe200000006ff */
[----:B------:R-:W-:Y:S01]  /*78f0*/  FFMA.FTZ R61, R83, R20, R48 ;  /* 0x00000014533d7223 */ /* 0x000fe20000010030 */
[----:B------:R-:W-:Y:S01]  /*7900*/  FFMA.FTZ R55, R86, R55, R49 ;  /* 0x0000003756377223 */ /* 0x000fe20000010031 */
[C---:B------:R-:W-:Y:S01]  /*7910*/  PRMT R20, R62.reuse, 0x7632, R20 ;  /* 0x000076323e147816 */ /* 0x040fe20000000014 */
[----:B------:R-:W5:Y:S01]  /*7920*/  LDG.E.128 R48, desc[UR6][R100.64+0x29800] ;  /* 0x0298000664307981 */ /* 0x000f62000c1e1d00 */
[----:B------:R-:W-:Y:S01]  /*7930*/  SHF.L.U32 R62, R62, 0x10, RZ ;  /* 0x000000103e3e7819 */ /* 0x000fe200000006ff */
[----:B------:R-:W-:-:S02]  /*7940*/  IMAD.U32 R57, R59, 0x10000, RZ ;  /* 0x000100003b397824 */ /* 0x000fc400078e00ff */
[----:B------:R-:W-:Y:S01]  /*7950*/  FFMA.FTZ R53, R84, R53, R61 ;  /* 0x0000003554357223 */ /* 0x000fe2000001003d */
[----:B------:R-:W-:Y:S01]  /*7960*/  SHF.L.U32 R61, R20, 0x10, RZ ;  /* 0x00000010143d7819 */ /* 0x000fe200000006ff */
[----:B------:R-:W-:Y:S02]  /*7970*/  FFMA.FTZ R97, R83, R62, R52 ;  /* 0x0000003e53617223 */ /* 0x000fe40000010034 */
[----:B------:R-:W-:Y:S01]  /*7980*/  FFMA.FTZ R52, R86, R57, R53 ;  /* 0x0000003956347223 */ /* 0x000fe20000010035 */
[C---:B------:R-:W-:Y:S02]  /*7990*/  SHF.L.U32 R53, R63.reuse, 0x10, RZ ;  /* 0x000000103f357819 */ /* 0x040fe400000006ff */
[----:B------:R-:W-:Y:S01]  /*79a0*/  PRMT R63, R63, 0x7632, R63 ;  /* 0x000076323f3f7816 */ /* 0x000fe2000000003f */
[----:B------:R-:W-:Y:S01]  /*79b0*/  FFMA.FTZ R61, R84, R61, R97 ;  /* 0x0000003d543d7223 */ /* 0x000fe20000010061 */
[C---:B------:R-:W-:Y:S01]  /*79c0*/  IMAD.U32 R54, R64.reuse, 0x10000, RZ ;  /* 0x0001000040367824 */ /* 0x040fe200078e00ff */
[----:B------:R-:W-:-:S02]  /*79d0*/  PRMT R64, R64, 0x7632, R64 ;  /* 0x0000763240407816 */ /* 0x000fc40000000040 */
[----:B------:R-:W-:Y:S01]  /*79e0*/  SHF.L.U32 R63, R63, 0x10, RZ ;  /* 0x000000103f3f7819 */ /* 0x000fe200000006ff */
[----:B------:R-:W-:Y:S01]  /*79f0*/  FFMA.FTZ R61, R86, R53, R61 ;  /* 0x00000035563d7223 */ /* 0x000fe2000001003d */
[----:B------:R-:W-:Y:S01]  /*7a00*/  PRMT R59, R59, 0x7632, R59 ;  /* 0x000076323b3b7816 */ /* 0x000fe2000000003b */
[----:B------:R-:W-:Y:S01]  /*7a10*/  FFMA.FTZ R56, R22, R54, R21 ;  /* 0x0000003616387223 */ /* 0x000fe20000010015 */
[----:B------:R-:W-:Y:S01]  /*7a20*/  SHF.L.U32 R64, R64, 0x10, RZ ;  /* 0x0000001040407819 */ /* 0x000fe200000006ff */
[----:B------:R-:W-:Y:S01]  /*7a30*/  FFMA.FTZ R60, R88, R63, R61 ;  /* 0x0000003f583c7223 */ /* 0x000fe2000001003d */
[----:B------:R-:W-:Y:S02]  /*7a40*/  SHF.L.U32 R58, R68, 0x10, RZ ;  /* 0x00000010443a7819 */ /* 0x000fe400000006ff */
[----:B------:R-:W-:Y:S02]  /*7a50*/  SHF.L.U32 R21, R72, 0x10, RZ ;  /* 0x0000001048157819 */ /* 0x000fe400000006ff */
[----:B------:R-:W-:-:S02]  /*7a60*/  PRMT R57, R68, 0x7632, R57 ;  /* 0x0000763244397816 */ /* 0x000fc40000000039 */
[----:B------:R-:W-:Y:S02]  /*7a70*/  PRMT R61, R72, 0x7632, R61 ;  /* 0x00007632483d7816 */ /* 0x000fe4000000003d */
[----:B------:R-:W-:Y:S01]  /*7a80*/  SHF.L.U32 R3, R3, 0x10, RZ ;  /* 0x0000001003037819 */ /* 0x000fe200000006ff */
[----:B------:R-:W-:Y:S01]  /*7a90*/  FFMA.FTZ R68, R23, R64, R56 ;  /* 0x0000004017447223 */ /* 0x000fe20000010038 */
[----:B------:R-:W-:Y:S01]  /*7aa0*/  SHF.L.U32 R59, R59, 0x10, RZ ;  /* 0x000000103b3b7819 */ /* 0x000fe200000006ff */
[----:B------:R-:W-:Y:S01]  /*7ab0*/  FFMA.FTZ R64, R21, R58, R87 ;  /* 0x0000003a15407223 */ /* 0x000fe20000010057 */
[----:B------:R-:W-:Y:S01]  /*7ac0*/  SHF.L.U32 R61, R61, 0x10, RZ ;  /* 0x000000103d3d7819 */ /* 0x000fe200000006ff */
[----:B------:R-:W-:Y:S02]  /*7ad0*/  IMAD.U32 R56, R57, 0x10000, RZ ;  /* 0x0001000039387824 */ /* 0x000fe400078e00ff */
[C---:B------:R-:W-:Y:S01]  /*7ae0*/  FFMA.FTZ R20, R88.reuse, R3, R55 ;  /* 0x0000000358147223 */ /* 0x040fe20000010037 */
[----:B------:R-:W-:Y:S01]  /*7af0*/  FFMA.FTZ R3, R88, R59, R52 ;  /* 0x0000003b58037223 */ /* 0x000fe20000010034 */
[----:B------:R-:W-:Y:S01]  /*7b00*/  PRMT R62, R73, 0x7632, R62 ;  /* 0x00007632493e7816 */ /* 0x000fe2000000003e */
[----:B------:R-:W5:Y:S01]  /*7b10*/  LDG.E.128 R52, desc[UR6][R100.64+0x2d000] ;  /* 0x02d0000664347981 */ /* 0x000f62000c1e1d00 */
[----:B------:R-:W-:Y:S01]  /*7b20*/  PRMT R57, R69, 0x7632, R57 ;  /* 0x0000763245397816 */ /* 0x000fe20000000039 */
[----:B------:R-:W-:Y:S01]  /*7b30*/  FFMA.FTZ R56, R61, R56, R64 ;  /* 0x000000383d387223 */ /* 0x000fe20000010040 */
[----:B------:R-:W-:-:S02]  /*7b40*/  SHF.L.U32 R58, R69, 0x10, RZ ;  /* 0x00000010453a7819 */ /* 0x000fc400000006ff */
[----:B------:R-:W-:Y:S01]  /*7b50*/  SHF.L.U32 R73, R73, 0x10, RZ ;  /* 0x0000001049497819 */ /* 0x000fe200000006ff */
[----:B------:R-:W-:-:S04]  /*7b60*/  IMAD.U32 R69, R57, 0x10000, RZ ;  /* 0x0001000039457824 */ /* 0x000fc800078e00ff */
[----:B------:R-:W-:Y:S02]  /*7b70*/  FFMA.FTZ R87, R73, R58, R56 ;  /* 0x0000003a49577223 */ /* 0x000fe40000010038 */
[----:B------:R-:W5:Y:S04]  /*7b80*/  LDG.E.128 R56, desc[UR6][R100.64+0x30800] ;  /* 0x0308000664387981 */ /* 0x000f68000c1e1d00 */
[----:B------:R-:W5:Y:S01]  /*7b90*/  LDG.E.128 R100, desc[UR6][R100.64+0x34000] ;  /* 0x0340000664647981 */ /* 0x000f62000c1e1d00 */
[C---:B------:R-:W-:Y:S02]  /*7ba0*/  SHF.L.U32 R64, R65.reuse, 0x10, RZ ;  /* 0x0000001041407819 */ /* 0x040fe400000006ff */
[----:B------:R-:W-:Y:S02]  /*7bb0*/  SHF.L.U32 R62, R62, 0x10, RZ ;  /* 0x000000103e3e7819 */ /* 0x000fe400000006ff */
[----:B------:R-:W-:Y:S01]  /*7bc0*/  PRMT R65, R65, 0x7632, R65 ;  /* 0x0000763241417816 */ /* 0x000fe20000000041 */
[----:B------:R-:W-:-:S02]  /*7bd0*/  FFMA.FTZ R63, R81, R64, R68 ;  /* 0x00000040513f7223 */ /* 0x000fc40000010044 */
[----:B------:R-:W-:Y:S01]  /*7be0*/  FFMA.FTZ R97, R62, R69, R87 ;  /* 0x000000453e617223 */ /* 0x000fe20000010057 */
[----:B------:R-:W-:Y:S02]  /*7bf0*/  SHF.L.U32 R65, R65, 0x10, RZ ;  /* 0x0000001041417819 */ /* 0x000fe400000006ff */
[----:B------:R-:W-:Y:S02]  /*7c00*/  PRMT R69, R74, 0x7632, R69 ;  /* 0x000076324a457816 */ /* 0x000fe40000000045 */
[C---:B------:R-:W-:Y:S02]  /*7c10*/  PRMT R72, R70.reuse, 0x7632, R72 ;  /* 0x0000763246487816 */ /* 0x040fe40000000048 */
[----:B------:R-:W-:Y:S02]  /*7c20*/  SHF.L.U32 R87, R70, 0x10, RZ ;  /* 0x0000001046577819 */ /* 0x000fe400000006ff */
[----:B------:R-:W-:Y:S01]  /*7c30*/  SHF.L.U32 R74, R74, 0x10, RZ ;  /* 0x000000104a4a7819 */ /* 0x000fe200000006ff */
[----:B------:R-:W-:-:S02]  /*7c40*/  IMAD.U32 R64, R66, 0x10000, RZ ;  /* 0x0001000042407824 */ /* 0x000fc400078e00ff */
[----:B------:R-:W-:Y:S01]  /*7c50*/  FFMA.FTZ R68, R82, R65, R63 ;  /* 0x0000004152447223 */ /* 0x000fe2000001003f */
[----:B------:R-:W-:Y:S02]  /*7c60*/  SHF.L.U32 R72, R72, 0x10, RZ ;  /* 0x0000001048487819 */ /* 0x000fe400000006ff */
[----:B------:R-:W-:Y:S01]  /*7c70*/  SHF.L.U32 R63, R69, 0x10, RZ ;  /* 0x00000010453f7819 */ /* 0x000fe200000006ff */
[----:B------:R-:W-:Y:S01]  /*7c80*/  FFMA.FTZ R70, R74, R87, R97 ;  /* 0x000000574a467223 */ /* 0x000fe20000010061 */
[----:B------:R-:W-:Y:S01]  /*7c90*/  FFMA.FTZ R87, R83, R64, R68 ;  /* 0x0000004053577223 */ /* 0x000fe20000010044 */
[----:B------:R-:W-:Y:S02]  /*7ca0*/  SHF.L.U32 R69, R71, 0x10, RZ ;  /* 0x0000001047457819 */ /* 0x000fe400000006ff */
[----:B------:R-:W-:Y:S01]  /*7cb0*/  SHF.L.U32 R64, R75, 0x10, RZ ;  /* 0x000000104b407819 */ /* 0x000fe200000006ff */
[----:B------:R-:W-:Y:S01]  /*7cc0*/  FFMA.FTZ R97, R63, R72, R70 ;  /* 0x000000483f617223 */ /* 0x000fe20000010046 */
[----:B------:R-:W-:-:S02]  /*7cd0*/  PRMT R71, R71, 0x7632, R71 ;  /* 0x0000763247477816 */ /* 0x000fc40000000047 */
[----:B------:R-:W-:Y:S02]  /*7ce0*/  PRMT R65, R66, 0x7632, R65 ;  /* 0x0000763242417816 */ /* 0x000fe40000000041 */
[----:B--2---:R-:W-:Y:S01]  /*7cf0*/  SHF.L.U32 R72, R24, 0x10, RZ ;  /* 0x0000001018487819 */ /* 0x004fe200000006ff */
[----:B------:R-:W-:Y:S01]  /*7d00*/  FFMA.FTZ R70, R64, R69, R97 ;  /* 0x0000004540467223 */ /* 0x000fe20000010061 */
[----:B------:R-:W-:Y:S01]  /*7d10*/  SHF.L.U32 R68, R71, 0x10, RZ ;  /* 0x0000001047447819 */ /* 0x000fe200000006ff */
[----:B------:R-:W-:Y:S01]  /*7d20*/  IMAD.U32 R69, R65, 0x10000, RZ ;  /* 0x0001000041457824 */ /* 0x000fe200078e00ff */
[----:B------:R-:W-:Y:S02]  /*7d30*/  PRMT R75, R75, 0x7632, R75 ;  /* 0x000076324b4b7816 */ /* 0x000fe4000000004b */
[----:B------:R-:W-:Y:S01]  /*7d40*/  PRMT R71, R24, 0x7632, R71 ;  /* 0x0000763218477816 */ /* 0x000fe20000000047 */
[----:B------:R-:W-:Y:S01]  /*7d50*/  FFMA.FTZ R98, R21, R72, R91 ;  /* 0x0000004815627223 */ /* 0x000fe2000001005b */
[----:B------:R-:W-:Y:S01]  /*7d60*/  PRMT R66, R67, 0x7632, R66 ;  /* 0x0000763243427816 */ /* 0x000fe20000000042 */
[----:B---3--:R-:W-:Y:S01]  /*7d70*/  IMAD.U32 R24, R32, 0x10000, RZ ;  /* 0x0001000020187824 */ /* 0x008fe200078e00ff */
        /* <DEDUP_REMOVED lines=8> */
[----:B------:R-:W-:Y:S01]  /*7e00*/  SHF.L.U32 R32, R32, 0x10, RZ ;  /* 0x0000001020207819 */ /* 0x000fe200000006ff */
[----:B------:R-:W-:Y:S01]  /*7e10*/  FFMA.FTZ R68, R22, R24, R85 ;  /* 0x0000001816447223 */ /* 0x000fe20000010055 */
[C---:B------:R-:W-:Y:S02]  /*7e20*/  PRMT R69, R25.reuse, 0x7632, R69 ;  /* 0x0000763219457816 */ /* 0x040fe40000000045 */
[----:B------:R-:W-:Y:S01]  /*7e30*/  SHF.L.U32 R72, R25, 0x10, RZ ;  /* 0x0000001019487819 */ /* 0x000fe200000006ff */
[----:B------:R-:W-:Y:S01]  /*7e40*/  FFMA.FTZ R32, R23, R32, R68 ;  /* 0x0000002017207223 */ /* 0x000fe20000010044 */
[----:B------:R-:W-:-:S02]  /*7e50*/  PRMT R22, R33, 0x7632, R22 ;  /* 0x0000763221167816 */ /* 0x000fc40000000016 */
[----:B------:R-:W-:Y:S01]  /*7e60*/  SHF.L.U32 R24, R33, 0x10, RZ ;  /* 0x0000001021187819 */ /* 0x000fe200000006ff */
[----:B------:R-:W-:Y:S02]  /*7e70*/  IMAD.U32 R69, R69, 0x10000, RZ ;  /* 0x0001000045457824 */ /* 0x000fe400078e00ff */
        /* <DEDUP_REMOVED lines=10> */
[C---:B----4-:R-:W-:Y:S01]  /*7f20*/  PRMT R23, R4.reuse, 0x7632, R23 ;  /* 0x0000763204177816 */ /* 0x050fe20000000017 */
[----:B------:R-:W-:-:S02]  /*7f30*/  IMAD.U32 R32, R4, 0x10000, RZ ;  /* 0x0001000004207824 */ /* 0x000fc400078e00ff */
[----:B------:R-:W-:Y:S01]  /*7f40*/  FFMA.FTZ R83, R83, R22, R82 ;  /* 0x0000001653537223 */ /* 0x000fe20000010052 */
        /* <DEDUP_REMOVED lines=8> */
[----:B------:R-:W-:-:S02]  /*7fd0*/  SHF.L.U32 R5, R26, 0x10, RZ ;  /* 0x000000101a057819 */ /* 0x000fc400000006ff */
[----:B------:R-:W-:Y:S01]  /*7fe0*/  PRMT R27, R27, 0x7632, R27 ;  /* 0x000076321b1b7816 */ /* 0x000fe2000000001b */
[----:B------:R-:W-:Y:S01]  /*7ff0*/  FFMA.FTZ R25, R73, R32, R22 ;  /* 0x0000002049197223 */ /* 0x000fe20000010016 */
[----:B------:R-:W-:Y:S02]  /*8000*/  PRMT R34, R34, 0x7632, R34 ;  /* 0x0000763222227816 */ /* 0x000fe40000000022 */
[----:B------:R-:W-:Y:S01]  /*8010*/  SHF.L.U32 R23, R6, 0x10, RZ ;  /* 0x0000001006177819 */ /* 0x000fe200000006ff */
[----:B------:R-:W-:Y:S01]  /*8020*/  FFMA.FTZ R25, R62, R5, R25 ;  /* 0x000000053e197223 */ /* 0x000fe20000010019 */
[----:B------:R-:W-:Y:S01]  /*8030*/  IMAD.U32 R22, R27, 0x10000, RZ ;  /* 0x000100001b167824 */ /* 0x000fe200078e00ff */
[----:B------:R-:W-:Y:S02]  /*8040*/  PRMT R6, R6, 0x7632, R6 ;  /* 0x0000763206067816 */ /* 0x000fe40000000006 */
[----:B------:R-:W-:Y:S01]  /*8050*/  SHF.L.U32 R5, R34, 0x10, RZ ;  /* 0x0000001022057819 */ /* 0x000fe200000006ff */
[----:B------:R-:W-:Y:S01]  /*8060*/  FFMA.FTZ R22, R65, R22, R24 ;  /* 0x0000001641167223 */ /* 0x000fe20000010018 */
[----:B------:R-:W-:Y:S01]  /*8070*/  SHF.L.U32 R6, R6, 0x10, RZ ;  /* 0x0000001006067819 */ /* 0x000fe200000006ff */
[----:B------:R-:W-:-:S02]  /*8080*/  FFMA.FTZ R24, R74, R23, R25 ;  /* 0x000000174a187223 */ /* 0x000fc40000010019 */
[----:B------:R-:W-:Y:S01]  /*8090*/  FFMA.FTZ R83, R84, R5, R83 ;  /* 0x0000000554537223 */ /* 0x000fe20000010053 */
[----:B------:R-:W-:Y:S01]  /*80a0*/  SHF.L.U32 R5, R35, 0x10, RZ ;  /* 0x0000001023057819 */ /* 0x000fe200000006ff */
[C---:B------:R-:W-:Y:S01]  /*80b0*/  IMAD.U32 R23, R7.reuse, 0x10000, RZ ;  /* 0x0001000007177824 */ /* 0x040fe200078e00ff */
[----:B------:R-:W-:Y:S01]  /*80c0*/  PRMT R7, R7, 0x7632, R7 ;  /* 0x0000763207077816 */ /* 0x000fe20000000007 */
[----:B------:R-:W-:Y:S01]  /*80d0*/  FFMA.FTZ R25, R63, R6, R24 ;  /* 0x000000063f197223 */ /* 0x000fe20000010018 */
[----:B------:R-:W0:Y:S01]  /*80e0*/  SHFL.BFLY PT, R33, R22, 0x10, 0x1f ;  /* 0x0e001f0016217f89 */ /* 0x000e2200000e0000 */
[----:B------:R-:W-:Y:S01]  /*80f0*/  FFMA.FTZ R86, R86, R5, R83 ;  /* 0x0000000556567223 */ /* 0x000fe20000010053 */
[----:B------:R-:W-:Y:S01]  /*8100*/  SHF.L.U32 R24, R7, 0x10, RZ ;  /* 0x0000001007187819 */ /* 0x000fe200000006ff */
[----:B------:R-:W-:Y:S01]  /*8110*/  FFMA.FTZ R26, R64, R23, R25 ;  /* 0x00000017401a7223 */ /* 0x000fe20000010019 */
[C---:B-----5:R-:W-:Y:S02]  /*8120*/  PRMT R5, R8.reuse, 0x7632, R5 ;  /* 0x0000763208057816 */ /* 0x060fe40000000005 */
[----:B------:R-:W-:Y:S01]  /*8130*/  SHF.L.U32 R8, R8, 0x10, RZ ;  /* 0x0000001008087819 */ /* 0x000fe200000006ff */
[----:B------:R-:W-:-:S02]  /*8140*/  FFMA.FTZ R24, R65, R24, R26 ;  /* 0x0000001841187223 */ /* 0x000fc4000001001a */
[----:B------:R-:W-:Y:S02]  /*8150*/  IMAD.U32 R26, R5, 0x10000, RZ ;  /* 0x00010000051a7824 */ /* 0x000fe400078e00ff */
[----:B------:R-:W-:Y:S01]  /*8160*/  FFMA.FTZ R90, R21, R8, R90 ;  /* 0x00000008155a7223 */ /* 0x000fe2000001005a */
[C---:B------:R-:W-:Y:S02]  /*8170*/  SHF.L.U32 R8, R9.reuse, 0x10, RZ ;  /* 0x0000001009087819 */ /* 0x040fe400000006ff */
[----:B------:R-:W-:Y:S01]  /*8180*/  PRMT R9, R9, 0x7632, R9 ;  /* 0x0000763209097816 */ /* 0x000fe20000000009 */
[----:B------:R-:W-:-:S03]  /*8190*/  FFMA.FTZ R26, R61, R26, R90 ;  /* 0x0000001a3d1a7223 */ /* 0x000fc6000001005a */
[----:B------:R-:W-:Y:S01]  /*81a0*/  SHF.L.U32 R9, R9, 0x10, RZ ;  /* 0x0000001009097819 */ /* 0x000fe200000006ff */
[----:B------:R-:W-:Y:S01]  /*81b0*/  FFMA.FTZ R25, R73, R8, R26 ;  /* 0x0000000849197223 */ /* 0x000fe2000001001a */
[C---:B------:R-:W-:Y:S02]  /*81c0*/  SHF.L.U32 R8, R16.reuse, 0x10, RZ ;  /* 0x0000001010087819 */ /* 0x040fe400000006ff */
[----:B------:R-:W-:Y:S01]  /*81d0*/  PRMT R16, R16, 0x7632, R16 ;  /* 0x0000763210107816 */ /* 0x000fe20000000010 */
[----:B------:R-:W-:Y:S01]  /*81e0*/  FFMA.FTZ R9, R62, R9, R25 ;  /* 0x000000093e097223 */ /* 0x000fe20000010019 */
[C---:B------:R-:W-:Y:S02]  /*81f0*/  PRMT R7, R10.reuse, 0x7632, R7 ;  /* 0x000076320a077816 */ /* 0x040fe40000000007 */
[----:B------:R-:W-:Y:S01]  /*8200*/  SHF.L.U32 R23, R10, 0x10, RZ ;  /* 0x000000100a177819 */ /* 0x000fe200000006ff */
[----:B------:R-:W-:Y:S01]  /*8210*/  FFMA.FTZ R94, R21, R8, R94 ;  /* 0x00000008155e7223 */ /* 0x000fe2000001005e */
[----:B------:R-:W-:Y:S01]  /*8220*/  IMAD.U32 R16, R16, 0x10000, RZ ;  /* 0x0001000010107824 */ /* 0x000fe200078e00ff */
[----:B------:R-:W-:Y:S01]  /*8230*/  SHF.L.U32 R8, R7, 0x10, RZ ;  /* 0x0000001007087819 */ /* 0x000fe200000006ff */
[----:B0-----:R-:W-:Y:S01]  /*8240*/  FADD.FTZ R5, R22, R33 ;  /* 0x0000002116057221 */ /* 0x001fe20000010000 */
        /* <DEDUP_REMOVED lines=10> */
[----:B------:R-:W-:Y:S01]  /*82f0*/  IMAD.U32 R9, R18, 0x10000, RZ ;  /* 0x0001000012097824 */ /* 0x000fe200078e00ff */
[----:B------:R-:W-:Y:S01]  /*8300*/  SHF.L.U32 R18, R12, 0x10, RZ ;  /* 0x000000100c127819 */ /* 0x000fe200000006ff */
[----:B------:R-:W-:Y:S01]  /*8310*/  FFMA.FTZ R23, R62, R23, R25 ;  /* 0x000000173e177223 */ /* 0x000fe20000010019 */
[----:B------:R-:W-:Y:S02]  /*8320*/  PRMT R17, R12, 0x7632, R17 ;  /* 0x000076320c117816 */ /* 0x000fe40000000011 */
[----:B------:R-:W-:Y:S01]  /*8330*/  SHF.L.U32 R8, R8, 0x10, RZ ;  /* 0x0000001008087819 */ /* 0x000fe200000006ff */
[----:B------:R-:W-:Y:S01]  /*8340*/  FFMA.FTZ R12, R74, R9, R23 ;  /* 0x000000094a0c7223 */ /* 0x000fe20000010017 */
[----:B------:R-:W-:Y:S01]  /*8350*/  FFMA.FTZ R92, R21, R18, R92 ;  /* 0x00000012155c7223 */ /* 0x000fe2000001005c */
[----:B------:R-:W-:-:S02]  /*8360*/  SHF.L.U32 R18, R17, 0x10, RZ ;  /* 0x0000001011127819 */ /* 0x000fc400000006ff */
[C---:B------:R-:W-:Y:S01]  /*8370*/  PRMT R17, R76.reuse, 0x7632, R17 ;  /* 0x000076324c117816 */ /* 0x040fe20000000011 */
[----:B------:R-:W-:Y:S01]  /*8380*/  FFMA.FTZ R9, R63, R8, R12 ;  /* 0x000000083f097223 */ /* 0x000fe2000001000c */
        /* <DEDUP_REMOVED lines=8> */
[----:B------:R-:W-:Y:S01]  /*8410*/  PRMT R16, R19, 0x7632, R16 ;  /* 0x0000763213107816 */ /* 0x000fe20000000010 */
[----:B------:R-:W-:Y:S01]  /*8420*/  IMAD.U32 R13, R13, 0x10000, RZ ;  /* 0x000100000d0d7824 */ /* 0x000fe200078e00ff */
        /* <DEDUP_REMOVED lines=9> */
[----:B------:R-:W-:Y:S02]  /*84c0*/  SHF.L.U32 R18, R28, 0x10, RZ ;  /* 0x000000101c127819 */ /* 0x000fe400000006ff */
[----:B------:R-:W-:-:S02]  /*84d0*/  PRMT R77, R77, 0x7632, R77 ;  /* 0x000076324d4d7816 */ /* 0x000fc4000000004d */
[----:B------:R-:W-:Y:S02]  /*84e0*/  PRMT R28, R28, 0x7632, R28 ;  /* 0x000076321c1c7816 */ /* 0x000fe4000000001c */
[----:B------:R-:W-:Y:S01]  /*84f0*/  PRMT R10, R14, 0x7632, R10 ;  /* 0x000076320e0a7816 */ /* 0x000fe2000000000a */
[----:B------:R-:W-:Y:S01]  /*8500*/  FFMA.FTZ R14, R74, R11, R13 ;  /* 0x0000000b4a0e7223 */ /* 0x000fe2000001000d */
[----:B------:R-:W-:Y:S01]  /*8510*/  SHF.L.U32 R6, R66, 0x10, RZ ;  /* 0x0000001042067819 */ /* 0x000fe200000006ff */
[----:B------:R-:W-:Y:S01]  /*8520*/  FFMA.FTZ R17, R73, R12, R76 ;  /* 0x0000000c49117223 */ /* 0x000fe2000001004c */
[----:B------:R-:W-:Y:S02]  /*8530*/  SHF.L.U32 R35, R35, 0x10, RZ ;  /* 0x0000001023237819 */ /* 0x000fe400000006ff */
[----:B------:R-:W-:Y:S02]  /*8540*/  SHF.L.U32 R16, R16, 0x10, RZ ;  /* 0x0000001010107819 */ /* 0x000fe400000006ff */
[----:B------:R-:W-:Y:S01]  /*8550*/  SHF.L.U32 R77, R77, 0x10, RZ ;  /* 0x000000104d4d7819 */ /* 0x000fe200000006ff */
[----:B------:R-:W-:Y:S01]  /*8560*/  FFMA.FTZ R18, R21, R18, R93 ;  /* 0x0000001215127223 */ /* 0x000fe2000001005d */
[----:B------:R-:W-:Y:S01]  /*8570*/  PRMT R11, R78, 0x7632, R11 ;  /* 0x000076324e0b7816 */ /* 0x000fe2000000000b */
[----:B------:R-:W-:Y:S01]  /*8580*/  IMAD.U32 R28, R28, 0x10000, RZ ;  /* 0x000100001c1c7824 */ /* 0x000fe200078e00ff */
[----:B------:R-:W-:Y:S01]  /*8590*/  SHF.L.U32 R10, R10, 0x10, RZ ;  /* 0x000000100a0a7819 */ /* 0x000fe200000006ff */
[----:B------:R-:W-:Y:S01]  /*85a0*/  FFMA.FTZ R6, R88, R6, R67 ;  /* 0x0000000658067223 */ /* 0x000fe20000010043 */
[----:B------:R-:W-:Y:S01]  /*85b0*/  SHF.L.U32 R13, R78, 0x10, RZ ;  /* 0x000000104e0d7819 */ /* 0x000fe200000006ff */
[----:B------:R-:W-:Y:S01]  /*85c0*/  FFMA.FTZ R88, R88, R35, R86 ;  /* 0x0000002358587223 */ /* 0x000fe20000010056 */
[----:B------:R-:W-:Y:S01]  /*85d0*/  FFMA.FTZ R8, R65, R16, R19 ;  /* 0x0000001041087223 */ /* 0x000fe20000010013 */
[C---:B------:R-:W-:Y:S01]  /*85e0*/  PRMT R12, R15.reuse, 0x7632, R12 ;  /* 0x000076320f0c7816 */ /* 0x040fe2000000000c */
[----:B------:R-:W-:Y:S01]  /*85f0*/  FFMA.FTZ R17, R62, R77, R17 ;  /* 0x0000004d3e117223 */ /* 0x000fe20000010011 */
[----:B------:R-:W0:Y:S01]  /*8600*/  SHFL.BFLY PT, R35, R24, 0x10, 0x1f ;  /* 0x0e001f0018237f89 */ /* 0x000e2200000e0000 */
[----:B------:R-:W-:Y:S01]  /*8610*/  SHF.L.U32 R15, R15, 0x10, RZ ;  /* 0x000000100f0f7819 */ /* 0x000fe200000006ff */
[--C-:B------:R-:W-:Y:S01]  /*8620*/  FFMA.FTZ R28, R61, R28, R18.reuse ;  /* 0x0000001c3d1c7223 */ /* 0x100fe20000010012 */
[----:B------:R-:W-:Y:S01]  /*8630*/  IMAD.U32 R16, R11, 0x10000, RZ ;  /* 0x000100000b107824 */ /* 0x000fe200078e00ff */
[----:B------:R-:W-:Y:S01]  /*8640*/  PRMT R18, R29, 0x7632, R18 ;  /* 0x000076321d127816 */ /* 0x000fe20000000012 */
[----:B------:R-:W-:Y:S01]  /*8650*/  FFMA.FTZ R11, R63, R10, R14 ;  /* 0x0000000a3f0b7223 */ /* 0x000fe2000001000e */
[----:B------:R-:W-:Y:S01]  /*8660*/  SHF.L.U32 R22, R29, 0x10, RZ ;  /* 0x000000101d167819 */ /* 0x000fe200000006ff */
[----:B------:R-:W-:Y:S01]  /*8670*/  FFMA.FTZ R13, R74, R13, R17 ;  /* 0x0000000d4a0d7223 */ /* 0x000fe20000010011 */
[----:B------:R-:W-:Y:S01]  /*8680*/  SHF.L.U32 R17, R18, 0x10, RZ ;  /* 0x0000001012117819 */ /* 0x000fe200000006ff */
[--C-:B------:R-:W-:Y:S01]  /*8690*/  FFMA.FTZ R10, R64, R15, R11.reuse ;  /* 0x0000000f400a7223 */ /* 0x100fe2000001000b */
[C---:B------:R-:W-:Y:S01]  /*86a0*/  PRMT R11, R36.reuse, 0x7632, R11 ;  /* 0x00007632240b7816 */ /* 0x040fe2000000000b */
        /* <DEDUP_REMOVED lines=13> */
[----:B------:R-:W-:Y:S01]  /*8780*/  FFMA.FTZ R10, R65, R12, R10 ;  /* 0x0000000c410a7223 */ /* 0x000fe2000001000a */
[----:B------:R-:W-:Y:S01]  /*8790*/  FFMA.FTZ R16, R74, R19, R17 ;  /* 0x000000134a107223 */ /* 0x000fe20000010011 */
[----:B------:R-:W-:Y:S01]  /*87a0*/  IMAD.U32 R12, R37, 0x10000, RZ ;  /* 0x00010000250c7824 */ /* 0x000fe200078e00ff */
[----:B------:R-:W-:Y:S01]  /*87b0*/  SHF.L.U32 R14, R79, 0x10, RZ ;  /* 0x000000104f0e7819 */ /* 0x000fe200000006ff */
[----:B------:R-:W-:Y:S01]  /*87c0*/  FFMA.FTZ R18, R61, R18, R36 ;  /* 0x000000123d127223 */ /* 0x000fe20000010024 */
[----:B------:R-:W-:-:S02]  /*87d0*/  PRMT R37, R37, 0x7632, R37 ;  /* 0x0000763225257816 */ /* 0x000fc40000000025 */
[----:B------:R-:W-:Y:S01]  /*87e0*/  SHF.L.U32 R11, R31, 0x10, RZ ;  /* 0x000000101f0b7819 */ /* 0x000fe200000006ff */
[----:B------:R-:W-:Y:S01]  /*87f0*/  FFMA.FTZ R15, R63, R30, R16 ;  /* 0x0000001e3f0f7223 */ /* 0x000fe20000010010 */
[----:B------:R-:W-:Y:S01]  /*8800*/  PRMT R31, R31, 0x7632, R31 ;  /* 0x000076321f1f7816 */ /* 0x000fe2000000001f */
[----:B------:R-:W-:Y:S01]  /*8810*/  FFMA.FTZ R13, R65, R14, R13 ;  /* 0x0000000e410d7223 */ /* 0x000fe2000001000d */
[----:B------:R-:W-:Y:S01]  /*8820*/  SHF.L.U32 R37, R37, 0x10, RZ ;  /* 0x0000001025257819 */ /* 0x000fe200000006ff */
[----:B------:R-:W-:Y:S01]  /*8830*/  FFMA.FTZ R17, R73, R12, R18 ;  /* 0x0000000c49117223 */ /* 0x000fe20000010012 */
[----:B------:R-:W1:Y:S01]  /*8840*/  SHFL.BFLY PT, R19, R8, 0x10, 0x1f ;  /* 0x0e001f0008137f89 */ /* 0x000e6200000e0000 */
[----:B------:R-:W-:Y:S01]  /*8850*/  SHF.L.U32 R12, R31, 0x10, RZ ;  /* 0x000000101f0c7819 */ /* 0x000fe200000006ff */
[----:B------:R-:W-:Y:S01]  /*8860*/  FFMA.FTZ R14, R64, R11, R15 ;  /* 0x0000000b400e7223 */ /* 0x000fe2000001000f */
[----:B------:R-:W-:Y:S01]  /*8870*/  PRMT R11, R38, 0x7632, R11 ;  /* 0x00007632260b7816 */ /* 0x000fe2000000000b */
[----:B0-----:R-:W-:Y:S01]  /*8880*/  FADD.FTZ R7, R24, R35 ;  /* 0x0000002318077221 */ /* 0x001fe20000010000 */
[----:B------:R-:W-:Y:S01]  /*8890*/  SHF.L.U32 R15, R38, 0x10, RZ ;  /* 0x00000010260f7819 */ /* 0x000fe200000006ff */
[----:B------:R-:W0:Y:S01]  /*88a0*/  SHFL.BFLY PT, R23, R10, 0x10, 0x1f ;  /* 0x0e001f000a177f89 */ /* 0x000e2200000e0000 */
[----:B------:R-:W-:Y:S01]  /*88b0*/  FFMA.FTZ R17, R62, R37, R17 ;  /* 0x000000253e117223 */ /* 0x000fe20000010011 */
[----:B------:R-:W-:-:S02]  /*88c0*/  FFMA.FTZ R12, R65, R12, R14 ;  /* 0x0000000c410c7223 */ /* 0x000fc4000001000e */
[----:B------:R-:W2:Y:S01]  /*88d0*/  SHFL.BFLY PT, R24, R13, 0x10, 0x1f ;  /* 0x0e001f000d187f89 */ /* 0x000ea200000e0000 */
[----:B------:R-:W-:Y:S01]  /*88e0*/  SHF.L.U32 R14, R11, 0x10, RZ ;  /* 0x000000100b0e7819 */ /* 0x000fe200000006ff */
[----:B------:R-:W-:Y:S01]  /*88f0*/  FFMA.FTZ R16, R74, R15, R17 ;  /* 0x0000000f4a107223 */ /* 0x000fe20000010011 */
[C---:B------:R-:W-:Y:S01]  /*8900*/  PRMT R11, R39.reuse, 0x7632, R11 ;  /* 0x00007632270b7816 */ /* 0x040fe2000000000b */
[----:B------:R-:W3:Y:S01]  /*8910*/  SHFL.BFLY PT, R22, R9, 0x10, 0x1f ;  /* 0x0e001f0009167f89 */ /* 0x000ee200000e0000 */
[----:B------:R-:W-:Y:S02]  /*8920*/  IMAD.U32 R39, R39, 0x10000, RZ ;  /* 0x0001000027277824 */ /* 0x000fe400078e00ff */
[----:B------:R-:W-:Y:S01]  /*8930*/  FFMA.FTZ R15, R63, R14, R16 ;  /* 0x0000000e3f0f7223 */ /* 0x000fe20000010010 */
[C---:B------:R-:W-:Y:S02]  /*8940*/  PRMT R17, R40.reuse, 0x7632, R17 ;  /* 0x0000763228117816 */ /* 0x040fe40000000011 */
        /* <DEDUP_REMOVED lines=9> */
[----:B-1----:R-:W-:Y:S01]  /*89e0*/  FADD.FTZ R8, R8, R19 ;  /* 0x0000001308087221 */ /* 0x002fe20000010000 */
[----:B------:R-:W-:Y:S02]  /*89f0*/  IMAD.U32 R15, R11, 0x10000, RZ ;  /* 0x000100000b0f7824 */ /* 0x000fe400078e00ff */
[----:B------:R-:W-:Y:S01]  /*8a00*/  FFMA.FTZ R19, R73, R16, R18 ;  /* 0x0000001049137223 */ /* 0x000fe20000010012 */
[----:B0-----:R-:W-:Y:S01]  /*8a10*/  FADD.FTZ R10, R10, R23 ;  /* 0x000000170a0a7221 */ /* 0x001fe20000010000 */
[----:B--2---:R-:W-:Y:S01]  /*8a20*/  FADD.FTZ R11, R13, R24 ;  /* 0x000000180d0b7221 */ /* 0x004fe20000010000 */
[----:B------:R-:W0:Y:S01]  /*8a30*/  SHFL.BFLY PT, R23, R14, 0x10, 0x1f ;  /* 0x0e001f000e177f89 */ /* 0x000e2200000e0000 */
[----:B------:R-:W-:Y:S01]  /*8a40*/  PRMT R13, R42, 0x7632, R13 ;  /* 0x000076322a0d7816 */ /* 0x000fe2000000000d */
[----:B------:R-:W-:Y:S01]  /*8a50*/  FFMA.FTZ R15, R62, R15, R19 ;  /* 0x0000000f3e0f7223 */ /* 0x000fe20000010013 */
[----:B------:R-:W-:-:S02]  /*8a60*/  SHF.L.U32 R17, R42, 0x10, RZ ;  /* 0x000000102a117819 */ /* 0x000fc400000006ff */
[C---:B------:R-:W-:Y:S02]  /*8a70*/  PRMT R19, R44.reuse, 0x7632, R19 ;  /* 0x000076322c137816 */ /* 0x040fe40000000013 */
[----:B------:R-:W-:Y:S01]  /*8a80*/  SHF.L.U32 R44, R44, 0x10, RZ ;  /* 0x000000102c2c7819 */ /* 0x000fe200000006ff */
[----:B---3--:R-:W-:Y:S01]  /*8a90*/  FADD.FTZ R9, R9, R22 ;  /* 0x0000001609097221 */ /* 0x008fe20000010000 */
[----:B------:R-:W-:Y:S01]  /*8aa0*/  SHF.L.U32 R16, R13, 0x10, RZ ;  /* 0x000000100d107819 */ /* 0x000fe200000006ff */
[----:B------:R-:W-:Y:S01]  /*8ab0*/  FFMA.FTZ R18, R74, R17, R15 ;  /* 0x000000114a127223 */ /* 0x000fe2000001000f */
[----:B------:R-:W-:Y:S01]  /*8ac0*/  SHF.L.U32 R22, R19, 0x10, RZ ;  /* 0x0000001013167819 */ /* 0x000fe200000006ff */
[----:B------:R-:W-:Y:S01]  /*8ad0*/  FFMA.FTZ R20, R21, R44, R20 ;  /* 0x0000002c15147223 */ /* 0x000fe20000010014 */
[----:B------:R-:W-:Y:S02]  /*8ae0*/  IMAD.U32 R13, R43, 0x10000, RZ ;  /* 0x000100002b0d7824 */ /* 0x000fe400078e00ff */
[----:B------:R-:W-:Y:S01]  /*8af0*/  FFMA.FTZ R15, R63, R16, R18 ;  /* 0x000000103f0f7223 */ /* 0x000fe20000010012 */
[----:B------:R-:W-:Y:S01]  /*8b00*/  SHF.L.U32 R16, R45, 0x10, RZ ;  /* 0x000000102d107819 */ /* 0x000fe200000006ff */
[----:B------:R-:W-:Y:S01]  /*8b10*/  FFMA.FTZ R20, R61, R22, R20 ;  /* 0x000000163d147223 */ /* 0x000fe20000010014 */
[----:B------:R-:W-:Y:S01]  /*8b20*/  PRMT R43, R43, 0x7632, R43 ;  /* 0x000076322b2b7816 */ /* 0x000fe2000000002b */
[----:B------:R-:W-:-:S02]  /*8b30*/  FFMA.FTZ R18, R64, R13, R15 ;  /* 0x0000000d40127223 */ /* 0x000fc4000001000f */
[----:B------:R-:W-:Y:S01]  /*8b40*/  FFMA.FTZ R15, R73, R16, R20 ;  /* 0x00000010490f7223 */ /* 0x000fe20000010014 */
[C---:B------:R-:W-:Y:S02]  /*8b50*/  SHF.L.U32 R20, R48.reuse, 0x10, RZ ;  /* 0x0000001030147819 */ /* 0x040fe400000006ff */
[----:B------:R-:W-:Y:S02]  /*8b60*/  PRMT R45, R45, 0x7632, R45 ;  /* 0x000076322d2d7816 */ /* 0x000fe4000000002d */
[----:B------:R-:W-:Y:S02]  /*8b70*/  PRMT R48, R48, 0x7632, R48 ;  /* 0x0000763230307816 */ /* 0x000fe40000000030 */
[----:B------:R-:W-:Y:S01]  /*8b80*/  SHF.L.U32 R16, R43, 0x10, RZ ;  /* 0x000000102b107819 */ /* 0x000fe200000006ff */
[----:B------:R-:W-:Y:S01]  /*8b90*/  FFMA.FTZ R20, R21, R20, R3 ;  /* 0x0000001415147223 */ /* 0x000fe20000010003 */
[----:B------:R-:W-:Y:S01]  /*8ba0*/  SHF.L.U32 R45, R45, 0x10, RZ ;  /* 0x000000102d2d7819 */ /* 0x000fe200000006ff */
[----:B------:R-:W-:-:S02]  /*8bb0*/  IMAD.U32 R48, R48, 0x10000, RZ ;  /* 0x0001000030307824 */ /* 0x000fc400078e00ff */
[----:B0-----:R-:W-:Y:S01]  /*8bc0*/  FADD.FTZ R13, R14, R23 ;  /* 0x000000170e0d7221 */ /* 0x001fe20000010000 */
[----:B------:R-:W-:Y:S01]  /*8bd0*/  FFMA.FTZ R14, R65, R16, R18 ;  /* 0x00000010410e7223 */ /* 0x000fe20000010012 */
[----:B------:R-:W-:Y:S01]  /*8be0*/  SHF.L.U32 R3, R46, 0x10, RZ ;  /* 0x000000102e037819 */ /* 0x000fe200000006ff */
[----:B------:R-:W-:Y:S01]  /*8bf0*/  FFMA.FTZ R15, R62, R45, R15 ;  /* 0x0000002d3e0f7223 */ /* 0x000fe2000001000f */
[----:B------:R-:W-:Y:S01]  /*8c00*/  PRMT R46, R46, 0x7632, R46 ;  /* 0x000076322e2e7816 */ /* 0x000fe2000000002e */
[----:B------:R-:W-:Y:S01]  /*8c10*/  FFMA.FTZ R20, R61, R48, R20 ;  /* 0x000000303d147223 */ /* 0x000fe20000010014 */
[C---:B------:R-:W-:Y:S02]  /*8c20*/  PRMT R17, R49.reuse, 0x7632, R17 ;  /* 0x0000763231117816 */ /* 0x040fe40000000011 */
[----:B------:R-:W-:Y:S01]  /*8c30*/  SHF.L.U32 R18, R49, 0x10, RZ ;  /* 0x0000001031127819 */ /* 0x000fe200000006ff */
[----:B------:R-:W-:Y:S01]  /*8c40*/  FFMA.FTZ R16, R74, R3, R15 ;  /* 0x000000034a107223 */ /* 0x000fe2000001000f */
[----:B------:R-:W-:-:S02]  /*8c50*/  SHF.L.U32 R46, R46, 0x10, RZ ;  /* 0x000000102e2e7819 */ /* 0x000fc400000006ff */
[----:B------:R-:W-:Y:S01]  /*8c60*/  SHF.L.U32 R17, R17, 0x10, RZ ;  /* 0x0000001011117819 */ /* 0x000fe200000006ff */
[----:B------:R-:W-:Y:S02]  /*8c70*/  FFMA.FTZ R19, R73, R18, R20 ;  /* 0x0000001249137223 */ /* 0x000fe40000010014 */
[--C-:B------:R-:W-:Y:S01]  /*8c80*/  FFMA.FTZ R15, R63, R46, R16.reuse ;  /* 0x0000002e3f0f7223 */ /* 0x100fe20000010010 */
[----:B------:R-:W-:Y:S01]  /*8c90*/  PRMT R16, R50, 0x7632, R16 ;  /* 0x0000763232107816 */ /* 0x000fe20000000010 */
[----:B------:R-:W-:Y:S01]  /*8ca0*/  FFMA.FTZ R19, R62, R17, R19 ;  /* 0x000000113e137223 */ /* 0x000fe20000010013 */
[----:B------:R-:W-:Y:S02]  /*8cb0*/  SHF.L.U32 R17, R50, 0x10, RZ ;  /* 0x0000001032117819 */ /* 0x000fe400000006ff */
[C---:B------:R-:W-:Y:S01]  /*8cc0*/  PRMT R3, R47.reuse, 0x7632, R3 ;  /* 0x000076322f037816 */ /* 0x040fe20000000003 */
[----:B------:R-:W-:Y:S01]  /*8cd0*/  IMAD.U32 R47, R47, 0x10000, RZ ;  /* 0x000100002f2f7824 */ /* 0x000fe200078e00ff */
[----:B------:R-:W-:Y:S01]  /*8ce0*/  SHF.L.U32 R16, R16, 0x10, RZ ;  /* 0x0000001010107819 */ /* 0x000fe200000006ff */
[----:B------:R-:W-:Y:S01]  /*8cf0*/  FFMA.FTZ R20, R74, R17, R19 ;  /* 0x000000114a147223 */ /* 0x000fe20000010013 */
[----:B------:R-:W-:Y:S01]  /*8d00*/  SHF.L.U32 R22, R52, 0x10, RZ ;  /* 0x0000001034167819 */ /* 0x000fe200000006ff */
[----:B------:R-:W-:Y:S01]  /*8d10*/  FFMA.FTZ R18, R64, R47, R15 ;  /* 0x0000002f40127223 */ /* 0x000fe2000001000f */
[----:B------:R-:W-:Y:S01]  /*8d20*/  PRMT R52, R52, 0x7632, R52 ;  /* 0x0000763234347816 */ /* 0x000fe20000000034 */
[----:B------:R-:W-:-:S02]  /*8d30*/  IMAD.U32 R15, R51, 0x10000, RZ ;  /* 0x00010000330f7824 */ /* 0x000fc400078e00ff */
[----:B------:R-:W-:Y:S01]  /*8d40*/  FFMA.FTZ R17, R63, R16, R20 ;  /* 0x000000103f117223 */ /* 0x000fe20000010014 */
[----:B------:R-:W0:Y:S01]  /*8d50*/  SHFL.BFLY PT, R71, R70, 0x10, 0x1f ;  /* 0x0e001f0046477f89 */ /* 0x000e2200000e0000 */
[----:B------:R-:W-:Y:S01]  /*8d60*/  SHF.L.U32 R52, R52, 0x10, RZ ;  /* 0x0000001034347819 */ /* 0x000fe200000006ff */
[----:B------:R-:W-:Y:S01]  /*8d70*/  FFMA.FTZ R22, R21, R22, R60 ;  /* 0x0000001615167223 */ /* 0x000fe2000001003c */
[----:B------:R-:W-:Y:S01]  /*8d80*/  FFMA.FTZ R15, R64, R15, R17 ;  /* 0x0000000f400f7223 */ /* 0x000fe20000010011 */
[C---:B------:R-:W-:Y:S01]  /*8d90*/  IMAD.U32 R17, R56.reuse, 0x10000, RZ ;  /* 0x0001000038117824 */ /* 0x040fe200078e00ff */
[----:B------:R-:W-:Y:S01]  /*8da0*/  PRMT R56, R56, 0x7632, R56 ;  /* 0x0000763238387816 */ /* 0x000fe20000000038 */
[----:B------:R-:W-:Y:S01]  /*8db0*/  FFMA.FTZ R22, R61, R52, R22 ;  /* 0x000000343d167223 */ /* 0x000fe20000010016 */
[----:B------:R-:W-:Y:S02]  /*8dc0*/  SHF.L.U32 R20, R53, 0x10, RZ ;  /* 0x0000001035147819 */ /* 0x000fe400000006ff */
[----:B------:R-:W-:-:S02]  /*8dd0*/  SHF.L.U32 R16, R3, 0x10, RZ ;  /* 0x0000001003107819 */ /* 0x000fc400000006ff */
[----:B------:R-:W-:Y:S01]  /*8de0*/  PRMT R53, R53, 0x7632, R53 ;  /* 0x0000763235357816 */ /* 0x000fe20000000035 */
[----:B------:R-:W-:Y:S01]  /*8df0*/  FFMA.FTZ R6, R21, R17, R6 ;  /* 0x0000001115067223 */ /* 0x000fe20000010006 */
[----:B------:R-:W-:Y:S02]  /*8e00*/  PRMT R51, R51, 0x7632, R51 ;  /* 0x0000763233337816 */ /* 0x000fe40000000033 */
[----:B------:R-:W-:Y:S01]  /*8e10*/  SHF.L.U32 R56, R56, 0x10, RZ ;  /* 0x0000001038387819 */ /* 0x000fe200000006ff */
        /* <DEDUP_REMOVED lines=8> */
[----:B------:R-:W-:Y:S01]  /*8ea0*/  FFMA.FTZ R15, R65, R20, R15 ;  /* 0x00000014410f7223 */ /* 0x000fe2000001000f */
[C---:B------:R-:W-:Y:S01]  /*8eb0*/  SHF.L.U32 R3, R54.reuse, 0x10, RZ ;  /* 0x0000001036037819 */ /* 0x040fe200000006ff */
[----:B------:R-:W-:Y:S02]  /*8ec0*/  IMAD.U32 R19, R17, 0x10000, RZ ;  /* 0x0001000011137824 */ /* 0x000fe400078e00ff */
[----:B------:R-:W-:Y:S01]  /*8ed0*/  FFMA.FTZ R23, R73, R18, R56 ;  /* 0x0000001249177223 */ /* 0x000fe20000010038 */
[----:B------:R-:W-:Y:S02]  /*8ee0*/  PRMT R54, R54, 0x7632, R54 ;  /* 0x0000763236367816 */ /* 0x000fe40000000036 */
[C---:B------:R-:W-:Y:S02]  /*8ef0*/  PRMT R20, R100.reuse, 0x7632, R20 ;  /* 0x0000763264147816 */ /* 0x040fe40000000014 */
[----:B------:R-:W-:Y:S01]  /*8f00*/  SHF.L.U32 R100, R100, 0x10, RZ ;  /* 0x0000001064647819 */ /* 0x000fe200000006ff */
[----:B------:R-:W-:Y:S01]  /*8f10*/  FFMA.FTZ R23, R62, R19, R23 ;  /* 0x000000133e177223 */ /* 0x000fe20000010017 */
[----:B------:R-:W-:Y:S01]  /*8f20*/  SHF.L.U32 R54, R54, 0x10, RZ ;  /* 0x0000001036367819 */ /* 0x000fe200000006ff */
[----:B------:R-:W-:Y:S01]  /*8f30*/  FFMA.FTZ R6, R74, R3, R53 ;  /* 0x000000034a067223 */ /* 0x000fe20000010035 */
[----:B------:R-:W-:Y:S01]  /*8f40*/  SHF.L.U32 R19, R58, 0x10, RZ ;  /* 0x000000103a137819 */ /* 0x000fe200000006ff */
[----:B------:R-:W-:Y:S01]  /*8f50*/  IMAD.U32 R20, R20, 0x10000, RZ ;  /* 0x0001000014147824 */ /* 0x000fe200078e00ff */
[----:B------:R-:W-:Y:S01]  /*8f60*/  PRMT R58, R58, 0x7632, R58 ;  /* 0x000076323a3a7816 */ /* 0x000fe2000000003a */
[----:B------:R-:W-:Y:S01]  /*8f70*/  FFMA.FTZ R88, R21, R100, R88 ;  /* 0x0000006415587223 */ /* 0x000fe20000010058 */
[----:B0-----:R-:W-:Y:S01]  /*8f80*/  FADD.FTZ R4, R70, R71 ;  /* 0x0000004746047221 */ /* 0x001fe20000010000 */
[----:B------:R-:W-:Y:S01]  /*8f90*/  FFMA.FTZ R17, R63, R54, R6 ;  /* 0x000000363f117223 */ /* 0x000fe20000010006 */
[----:B------:R-:W-:Y:S01]  /*8fa0*/  SHF.L.U32 R58, R58, 0x10, RZ ;  /* 0x000000103a3a7819 */ /* 0x000fe200000006ff */
[----:B------:R-:W-:Y:S01]  /*8fb0*/  FFMA.FTZ R6, R74, R19, R23 ;  /* 0x000000134a067223 */ /* 0x000fe20000010017 */
[----:B------:R-:W-:Y:S01]  /*8fc0*/  PRMT R21, R101, 0x7632, R21 ;  /* 0x0000763265157816 */ /* 0x000fe20000000015 */
[----:B------:R-:W-:Y:S01]  /*8fd0*/  FFMA.FTZ R88, R61, R20, R88 ;  /* 0x000000143d587223 */ /* 0x000fe20000010058 */
[----:B------:R-:W-:-:S02]  /*8fe0*/  SHF.L.U32 R22, R101, 0x10, RZ ;  /* 0x0000001065167819 */ /* 0x000fc400000006ff */
[C---:B------:R-:W-:Y:S01]  /*8ff0*/  PRMT R3, R55.reuse, 0x7632, R3 ;  /* 0x0000763237037816 */ /* 0x040fe20000000003 */
[----:B------:R-:W0:Y:S01]  /*9000*/  SHFL.BFLY PT, R27, R4, 0x8, 0x1f ;  /* 0x0d001f00041b7f89 */ /* 0x000e2200000e0000 */
[----:B------:R-:W-:Y:S01]  /*9010*/  SHF.L.U32 R55, R55, 0x10, RZ ;  /* 0x0000001037377819 */ /* 0x000fe200000006ff */
[----:B------:R-:W-:Y:S01]  /*9020*/  FFMA.FTZ R19, R63, R58, R6 ;  /* 0x0000003a3f137223 */ /* 0x000fe20000010006 */
[----:B------:R-:W-:Y:S01]  /*9030*/  IMAD.U32 R21, R21, 0x10000, RZ ;  /* 0x0001000015157824 */ /* 0x000fe200078e00ff */
[----:B------:R-:W1:Y:S01]  /*9040*/  SHFL.BFLY PT, R25, R12, 0x10, 0x1f ;  /* 0x0e001f000c197f89 */ /* 0x000e6200000e0000 */
[----:B------:R-:W-:Y:S01]  /*9050*/  FFMA.FTZ R73, R73, R22, R88 ;  /* 0x0000001649497223 */ /* 0x000fe20000010058 */
[----:B------:R-:W-:Y:S02]  /*9060*/  SHF.L.U32 R6, R3, 0x10, RZ ;  /* 0x0000001003067819 */ /* 0x000fe400000006ff */
[----:B------:R-:W-:Y:S01]  /*9070*/  SHF.L.U32 R3, R102, 0x10, RZ ;  /* 0x0000001066037819 */ /* 0x000fe200000006ff */
[----:B------:R-:W-:Y:S01]  /*9080*/  FFMA.FTZ R18, R64, R55, R17 ;  /* 0x0000003740127223 */ /* 0x000fe20000010011 */
[----:B------:R-:W-:Y:S01]  /*9090*/  PRMT R102, R102, 0x7632, R102 ;  /* 0x0000763266667816 */ /* 0x000fe20000000066 */
[----:B------:R-:W-:Y:S01]  /*90a0*/  FFMA.FTZ R21, R62, R21, R73 ;  /* 0x000000153e157223 */ /* 0x000fe20000010049 */
[----:B------:R-:W-:-:S02]  /*90b0*/  PRMT R17, R59, 0x7632, R17 ;  /* 0x000076323b117816 */ /* 0x000fc40000000011 */
[----:B------:R-:W-:Y:S01]  /*90c0*/  SHF.L.U32 R102, R102, 0x10, RZ ;  /* 0x0000001066667819 */ /* 0x000fe200000006ff */
[----:B------:R-:W-:Y:S01]  /*90d0*/  FFMA.FTZ R74, R74, R3, R21 ;  /* 0x000000034a4a7223 */ /* 0x000fe20000010015 */
[----:B------:R-:W-:Y:S02]  /*90e0*/  SHF.L.U32 R20, R17, 0x10, RZ ;  /* 0x0000001011147819 */ /* 0x000fe400000006ff */
[----:B------:R-:W-:Y:S02]  /*90f0*/  SHF.L.U32 R59, R59, 0x10, RZ ;  /* 0x000000103b3b7819 */ /* 0x000fe400000006ff */
[----:B------:R-:W-:Y:S01]  /*9100*/  PRMT R17, R103, 0x7632, R17 ;  /* 0x0000763267117816 */ /* 0x000fe20000000011 */
[----:B------:R-:W-:Y:S01]  /*9110*/  FFMA.FTZ R63, R63, R102, R74 ;  /* 0x000000663f3f7223 */ /* 0x000fe2000001004a */
[----:B------:R-:W-:Y:S01]  /*9120*/  SHF.L.U32 R103, R103, 0x10, RZ ;  /* 0x0000001067677819 */ /* 0x000fe200000006ff */
[----:B------:R-:W-:Y:S01]  /*9130*/  FFMA.FTZ R6, R65, R6, R18 ;  /* 0x0000000641067223 */ /* 0x000fe20000010012 */
[----:B------:R-:W-:Y:S01]  /*9140*/  FFMA.FTZ R19, R64, R59, R19 ;  /* 0x0000003b40137223 */ /* 0x000fe20000010013 */
[----:B------:R-:W-:-:S02]  /*9150*/  SHF.L.U32 R18, R17, 0x10, RZ ;  /* 0x0000001011127819 */ /* 0x000fc400000006ff */
[----:B------:R-:W-:Y:S01]  /*9160*/  FFMA.FTZ R64, R64, R103, R63 ;  /* 0x0000006740407223 */ /* 0x000fe2000001003f */
[----:B------:R-:W-:-:S03]  /*9170*/  FFMA.FTZ R19, R65, R20, R19 ;  /* 0x0000001441137223 */ /* 0x000fc60000010013 */
[----:B------:R-:W-:Y:S01]  /*9180*/  FFMA.FTZ R18, R65, R18, R64 ;  /* 0x0000001241127223 */ /* 0x000fe20000010040 */
[----:B0-----:R-:W-:Y:S01]  /*9190*/  FADD.FTZ R4, R4, R27 ;  /* 0x0000001b04047221 */ /* 0x001fe20000010000 */
[----:B-1----:R-:W-:Y:S01]  /*91a0*/  FADD.FTZ R12, R12, R25 ;  /* 0x000000190c0c7221 */ /* 0x002fe20000010000 */
        /* <DEDUP_REMOVED lines=15> */
[----:B------:R-:W0:Y:S01]  /*92a0*/  SHFL.BFLY PT, R20, R5, 0x8, 0x1f ;  /* 0x0d001f0005147f89 */ /* 0x000e2200000e0000 */
[----:B------:R-:W-:-:S03]  /*92b0*/  FADD.FTZ R26, R11, R26 ;  /* 0x0000001a0b1a7221 */ /* 0x000fc60000010000 */
[----:B------:R-:W1:Y:S01]  /*92c0*/  SHFL.BFLY PT, R22, R7, 0x8, 0x1f ;  /* 0x0d001f0007167f89 */ /* 0x000e6200000e0000 */
[----:B------:R-:W-:-:S03]  /*92d0*/  FADD.FTZ R25, R12, R25 ;  /* 0x000000190c197221 */ /* 0x000fc60000010000 */
[----:B------:R-:W2:Y:S01]  /*92e0*/  SHFL.BFLY PT, R24, R9, 0x8, 0x1f ;  /* 0x0d001f0009187f89 */ /* 0x000ea200000e0000 */
[----:B------:R-:W-:-:S03]  /*92f0*/  FADD.FTZ R28, R13, R28 ;  /* 0x0000001c0d1c7221 */ /* 0x000fc60000010000 */
        /* <DEDUP_REMOVED lines=22> */
[----:B------:R-:W0:Y:S01]  /*9460*/  SHFL.BFLY PT, R5, R20, 0x4, 0x1f ;  /* 0x0c801f0014057f89 */ /* 0x000e2200000e0000 */
[----:B------:R-:W-:-:S03]  /*9470*/  FADD.FTZ R11, R26, R11 ;  /* 0x0000000b1a0b7221 */ /* 0x000fc60000010000 */
[----:B------:R-:W1:Y:S01]  /*9480*/  SHFL.BFLY PT, R7, R22, 0x4, 0x1f ;  /* 0x0c801f0016077f89 */ /* 0x000e6200000e0000 */
[----:B------:R-:W-:-:S03]  /*9490*/  FADD.FTZ R13, R28, R13 ;  /* 0x0000000d1c0d7221 */ /* 0x000fc60000010000 */
        /* <DEDUP_REMOVED lines=10> */
[----:B------:R-:W-:-:S05]  /*9540*/  FADD.FTZ R3, R4, R3 ;  /* 0x0000000304037221 */ /* 0x000fca0000010000 */
        /* <DEDUP_REMOVED lines=43> */
[----:B------:R-:W-:Y:S01]  /*9800*/  LOP3.LUT P0, RZ, R2, 0x1f, RZ, 0xc0, !PT ;  /* 0x0000001f02ff7812 */ /* 0x000fe2000780c0ff */
        /* <DEDUP_REMOVED lines=15> */
[----:B------:R-:W-:Y:S01]  /*9900*/  @!P0 FADD.FTZ R4, R4, R3 ;  /* 0x0000000304048221 */ /* 0x000fe20000010000 */
[----:B------:R-:W-:Y:S01]  /*9910*/  SHF.R.S32.HI R3, RZ, 0x1f, R2 ;  /* 0x0000001fff037819 */ /* 0x000fe20000011402 */
[----:B------:R-:W-:-:S03]  /*9920*/  UMOV UR4, 0x400 ;  /* 0x0000040000047882 */ /* 0x000fc60000000000 */
[----:B------:R-:W-:Y:S01]  /*9930*/  LEA.HI R3, R3, R2, RZ, 0x5 ;  /* 0x0000000203037211 */ /* 0x000fe200078f28ff */
[----:B------:R-:W-:-:S03]  /*9940*/  ULEA UR4, UR5, UR4, 0x18 ;  /* 0x0000000405047291 */ /* 0x000fc6000f8ec03f */
[----:B------:R-:W-:Y:S01]  /*9950*/  SHF.R.S32.HI R3, RZ, 0x5, R3 ;  /* 0x00000005ff037819 */ /* 0x000fe20000011403 */
[----:B0-----:R-:W-:Y:S01]  /*9960*/  FADD.FTZ R6, R6, R5 ;  /* 0x0000000506067221 */ /* 0x001fe20000010000 */
[----:B-1----:R-:W-:Y:S01]  /*9970*/  FADD.FTZ R8, R8, R7 ;  /* 0x0000000708087221 */ /* 0x002fe20000010000 */
[----:B--2---:R-:W-:Y:S01]  /*9980*/  FADD.FTZ R10, R10, R9 ;  /* 0x000000090a0a7221 */ /* 0x004fe20000010000 */
[----:B------:R-:W-:Y:S01]  /*9990*/  LEA R3, R3, UR4, 0x2 ;  /* 0x0000000403037c11 */ /* 0x000fe2000f8e10ff */
        /* <DEDUP_REMOVED lines=39> */
[----:B------:R-:W1:Y:S04]  /*9c10*/  LDS.128 R28, [UR4+0x90] ;  /* 0x00009004ff1c7984 */ /* 0x000e680008000c00 */
[----:B------:R-:W1:Y:S04]  /*9c20*/  LDS.128 R24, [UR4+0xa0] ;  /* 0x0000a004ff187984 */ /* 0x000e680008000c00 */
[----:B------:R-:W1:Y:S01]  /*9c30*/  LDS.128 R40, [UR4] ;  /* 0x00000004ff287984 */ /* 0x000e620008000c00 */
[----:B0-----:R-:W-:-:S04]  /*9c40*/  FADD.FTZ R16, RZ, R16 ;  /* 0x00000010ff107221 */ /* 0x001fc80000010000 */
[----:B------:R-:W-:Y:S01]  /*9c50*/  FADD.FTZ R17, R16, R17 ;  /* 0x0000001110117221 */ /* 0x000fe20000010000 */
[----:B--2---:R-:W-:Y:S01]  /*9c60*/  FADD.FTZ R16, RZ, R36 ;  /* 0x00000024ff107221 */ /* 0x004fe20000010000 */
[----:B---3--:R-:W-:-:S03]  /*9c70*/  FADD.FTZ R32, RZ, R32 ;  /* 0x00000020ff207221 */ /* 0x008fc60000010000 */
[----:B------:R-:W-:Y:S01]  /*9c80*/  FADD.FTZ R37, R16, R37 ;  /* 0x0000002510257221 */ /* 0x000fe20000010000 */
[----:B------:R-:W-:Y:S01]  /*9c90*/  FADD.FTZ R18, R17, R18 ;  /* 0x0000001211127221 */ /* 0x000fe20000010000 */
[----:B----4-:R-:W-:Y:S01]  /*9ca0*/  FADD.FTZ R20, RZ, R20 ;  /* 0x00000014ff147221 */ /* 0x010fe20000010000 */
[----:B------:R-:W-:Y:S01]  /*9cb0*/  FADD.FTZ R33, R32, R33 ;  /* 0x0000002120217221 */ /* 0x000fe20000010000 */
        /* <DEDUP_REMOVED lines=13> */
[----:B------:R-:W0:Y:S01]  /*9d90*/  LDS.128 R16, [UR4+0x80] ;  /* 0x00008004ff107984 */ /* 0x000e220008000c00 */
[----:B------:R-:W-:Y:S01]  /*9da0*/  F2FP.BF16.F32.PACK_AB R34, RZ, R34 ;  /* 0x00000022ff22723e */ /* 0x000fe200000010ff */
[----:B------:R-:W-:Y:S01]  /*9db0*/  FADD.FTZ R14, R14, R15 ;  /* 0x0000000f0e0e7221 */ /* 0x000fe20000010000 */
[----:B------:R-:W-:Y:S01]  /*9dc0*/  F2FP.BF16.F32.PACK_AB R0, RZ, R22 ;  /* 0x00000016ff00723e */ /* 0x000fe200000010ff */
[----:B------:R-:W-:Y:S01]  /*9dd0*/  STG.E.U16 desc[UR6][R2.64+0x300], R36 ;  /* 0x0003002402007986 */ /* 0x000fe2000c101506 */
[----:B------:R-:W-:Y:S01]  /*9de0*/  PRMT R44, R38, 0x7610, R44 ;  /* 0x00007610262c7816 */ /* 0x000fe2000000002c */
[----:B------:R-:W-:Y:S01]  /*9df0*/  FADD.FTZ R4, RZ, R4 ;  /* 0x00000004ff047221 */ /* 0x000fe20000010000 */
[----:B------:R-:W-:Y:S01]  /*9e00*/  PRMT R46, R0, 0x7610, R46 ;  /* 0x00007610002e7816 */ /* 0x000fe2000000002e */
[----:B------:R-:W2:Y:S01]  /*9e10*/  LDS.128 R20, [UR4+0xb0] ;  /* 0x0000b004ff147984 */ /* 0x000ea20008000c00 */
[----:B------:R-:W-:Y:S01]  /*9e20*/  PRMT R45, R34, 0x7610, R45 ;  /* 0x00007610222d7816 */ /* 0x000fe2000000002d */
[----:B------:R-:W-:Y:S01]  /*9e30*/  FADD.FTZ R8, RZ, R8 ;  /* 0x00000008ff087221 */ /* 0x000fe20000010000 */
[----:B------:R-:W-:Y:S01]  /*9e40*/  F2FP.BF16.F32.PACK_AB R0, RZ, R14 ;  /* 0x0000000eff00723e */ /* 0x000fe200000010ff */
[----:B------:R-:W3:Y:S01]  /*9e50*/  LDS.128 R36, [UR4+0xd0] ;  /* 0x0000d004ff247984 */ /* 0x000ee20008000c00 */
[----:B-1----:R-:W-:Y:S01]  /*9e60*/  FADD.FTZ R28, RZ, R28 ;  /* 0x0000001cff1c7221 */ /* 0x002fe20000010000 */
[----:B------:R-:W-:Y:S01]  /*9e70*/  FADD.FTZ R24, RZ, R24 ;  /* 0x00000018ff187221 */ /* 0x000fe20000010000 */
[----:B------:R-:W-:Y:S01]  /*9e80*/  FADD.FTZ R40, RZ, R40 ;  /* 0x00000028ff287221 */ /* 0x000fe20000010000 */
[----:B------:R-:W1:Y:S01]  /*9e90*/  LDS.128 R12, [UR4+0xc0] ;  /* 0x0000c004ff0c7984 */ /* 0x000e620008000c00 */
[----:B------:R-:W-:Y:S01]  /*9ea0*/  FADD.FTZ R5, R4, R5 ;  /* 0x0000000504057221 */ /* 0x000fe20000010000 */
[----:B------:R-:W-:Y:S01]  /*9eb0*/  FADD.FTZ R9, R8, R9 ;  /* 0x0000000908097221 */ /* 0x000fe20000010000 */
[----:B------:R-:W-:Y:S01]  /*9ec0*/  FADD.FTZ R29, R28, R29 ;  /* 0x0000001d1c1d7221 */ /* 0x000fe20000010000 */
[----:B------:R-:W4:Y:S01]  /*9ed0*/  LDS.128 R32, [UR4+0xe0] ;  /* 0x0000e004ff207984 */ /* 0x000f220008000c00 */
        /* <DEDUP_REMOVED lines=12> */
[----:B------:R-:W-:Y:S01]  /*9fa0*/  F2FP.BF16.F32.PACK_AB R6, RZ, R6 ;  /* 0x00000006ff06723e */ /* 0x000fe200000010ff */
[----:B------:R1:W-:Y:S01]  /*9fb0*/  STG.E.U16 desc[UR6][R2.64+0x600], R44 ;  /* 0x0006002c02007986 */ /* 0x0003e2000c101506 */
[----:B------:R-:W-:-:S02]  /*9fc0*/  F2FP.BF16.F32.PACK_AB R10, RZ, R10 ;  /* 0x0000000aff0a723e */ /* 0x000fc400000010ff */
[----:B------:R-:W-:Y:S01]  /*9fd0*/  F2FP.BF16.F32.PACK_AB R30, RZ, R30 ;  /* 0x0000001eff1e723e */ /* 0x000fe200000010ff */
[----:B------:R1:W-:Y:S01]  /*9fe0*/  STG.E.U16 desc[UR6][R2.64+0x900], R45 ;  /* 0x0009002d02007986 */ /* 0x0003e2000c101506 */
[----:B------:R-:W-:Y:S01]  /*9ff0*/  F2FP.BF16.F32.PACK_AB R26, RZ, R26 ;  /* 0x0000001aff1a723e */ /* 0x000fe200000010ff */
[----:B0-----:R-:W-:Y:S01]  /*a000*/  FADD.FTZ R16, RZ, R16 ;  /* 0x00000010ff107221 */ /* 0x001fe20000010000 */
[----:B------:R-:W-:Y:S01]  /*a010*/  F2FP.BF16.F32.PACK_AB R42, RZ, R42 ;  /* 0x0000002aff2a723e */ /* 0x000fe200000010ff */
[----:B------:R0:W-:Y:S02]  /*a020*/  STG.E.U16 desc[UR6][R2.64+0xc00], R46 ;  /* 0x000c002e02007986 */ /* 0x0001e4000c101506 */
[----:B------:R-:W-:Y:S02]  /*a030*/  FADD.FTZ R17, R16, R17 ;  /* 0x0000001110117221 */ /* 0x000fe40000010000 */
[----:B------:R0:W-:Y:S01]  /*a040*/  STG.E.U16 desc[UR6][R2.64+0xf00], R0 ;  /* 0x000f000002007986 */ /* 0x0001e2000c101506 */
[----:B--2---:R-:W-:Y:S01]  /*a050*/  FADD.FTZ R20, RZ, R20 ;  /* 0x00000014ff147221 */ /* 0x004fe20000010000 */
[----:B------:R-:W-:-:S02]  /*a060*/  FADD.FTZ R18, R17, R18 ;  /* 0x0000001211127221 */ /* 0x000fc40000010000 */
[----:B------:R0:W-:Y:S01]  /*a070*/  STG.E.U16 desc[UR6][R2.64+0x1200], R6 ;  /* 0x0012000602007986 */ /* 0x0001e2000c101506 */
[----:B---3--:R-:W-:Y:S01]  /*a080*/  FADD.FTZ R36, RZ, R36 ;  /* 0x00000024ff247221 */ /* 0x008fe20000010000 */
[----:B------:R-:W-:Y:S01]  /*a090*/  FADD.FTZ R21, R20, R21 ;  /* 0x0000001514157221 */ /* 0x000fe20000010000 */
[----:B------:R-:W-:Y:S01]  /*a0a0*/  FADD.FTZ R18, R18, R19 ;  /* 0x0000001312127221 */ /* 0x000fe20000010000 */
[----:B------:R0:W-:Y:S01]  /*a0b0*/  STG.E.U16 desc[UR6][R2.64+0x1500], R10 ;  /* 0x0015000a02007986 */ /* 0x0001e2000c101506 */
[----:B-1----:R-:W-:Y:S01]  /*a0c0*/  FADD.FTZ R12, RZ, R12 ;  /* 0x0000000cff0c7221 */ /* 0x002fe20000010000 */
[----:B------:R-:W-:Y:S01]  /*a0d0*/  FADD.FTZ R37, R36, R37 ;  /* 0x0000002524257221 */ /* 0x000fe20000010000 */
[----:B------:R-:W-:Y:S01]  /*a0e0*/  FADD.FTZ R22, R21, R22 ;  /* 0x0000001615167221 */ /* 0x000fe20000010000 */
[----:B------:R-:W-:Y:S01]  /*a0f0*/  F2FP.BF16.F32.PACK_AB R18, RZ, R18 ;  /* 0x00000012ff12723e */ /* 0x000fe200000010ff */
[----:B----4-:R-:W-:Y:S01]  /*a100*/  FADD.FTZ R32, RZ, R32 ;  /* 0x00000020ff207221 */ /* 0x010fe20000010000 */
[----:B------:R-:W-:Y:S01]  /*a110*/  FADD.FTZ R13, R12, R13 ;  /* 0x0000000d0c0d7221 */ /* 0x000fe20000010000 */
[----:B------:R-:W-:Y:S01]  /*a120*/  FADD.FTZ R38, R37, R38 ;  /* 0x0000002625267221 */ /* 0x000fe20000010000 */
[----:B------:R-:W-:Y:S01]  /*a130*/  FADD.FTZ R22, R22, R23 ;  /* 0x0000001716167221 */ /* 0x000fe20000010000 */
[----:B------:R-:W-:Y:S01]  /*a140*/  FADD.FTZ R33, R32, R33 ;  /* 0x0000002120217221 */ /* 0x000fe20000010000 */
[----:B------:R-:W-:Y:S01]  /*a150*/  FADD.FTZ R14, R13, R14 ;  /* 0x0000000e0d0e7221 */ /* 0x000fe20000010000 */
[----:B------:R-:W-:Y:S01]  /*a160*/  FADD.FTZ R38, R38, R39 ;  /* 0x0000002726267221 */ /* 0x000fe20000010000 */
[----:B------:R0:W-:Y:S01]  /*a170*/  STG.E.U16 desc[UR6][R2.64+0x1800], R18 ;  /* 0x0018001202007986 */ /* 0x0001e2000c101506 */
        /* <DEDUP_REMOVED lines=14> */
.L_x_4:
[----:B------:R-:W-:Y:S05]  /*a260*/  BSYNC B0 ;  /* 0x0000000000007941 */ /* 0x000fea0003800000 */
.L_x_3:
[----:B------:R-:W-:Y:S01]  /*a270*/  PREEXIT ;  /* 0x000000000000782d */ /* 0x000fe20000000000 */
[----:B------:R-:W-:Y:S05]  /*a280*/  EXIT ;  /* 0x000000000000794d */ /* 0x000fea0003800000 */
.L_x_5:
        /* <DEDUP_REMOVED lines=15> */
.L_x_101:


//--------------------- .text._Z30router_gemm_kernel_bf16_outputI13__nv_bfloat16Li128ELi8ELi14ELi384ELi7168EEvPS0_PKT_S4_ --------------------------
	.section	.text._Z30router_gemm_kernel_bf16_outputI13__nv_bfloat16Li128ELi8ELi14ELi384ELi7168EEvPS0_PKT_S4_,"ax",@progbits
	.align	128
        .global         _Z30router_gemm_kernel_bf16_outputI13__nv_bfloat16Li128ELi8ELi14ELi384ELi7168EEvPS0_PKT_S4_
        .type           _Z30router_gemm_kernel_bf16_outputI13__nv_bfloat16Li128ELi8ELi14ELi384ELi7168EEvPS0_PKT_S4_,@function
        .size           _Z30router_gemm_kernel_bf16_outputI13__nv_bfloat16Li128ELi8ELi14ELi384ELi7168EEvPS0_PKT_S4_,(.L_x_102 - _Z30router_gemm_kernel_bf16_outputI13__nv_bfloat16Li128ELi8ELi14ELi384ELi7168EEvPS0_PKT_S4_)
        .other          _Z30router_gemm_kernel_bf16_outputI13__nv_bfloat16Li128ELi8ELi14ELi384ELi7168EEvPS0_PKT_S4_,@"STO_CUDA_ENTRY STV_DEFAULT"
_Z30router_gemm_kernel_bf16_outputI13__nv_bfloat16Li128ELi8ELi14ELi384ELi7168EEvPS0_PKT_S4_:
.text._Z30router_gemm_kernel_bf16_outputI13__nv_bfloat16Li128ELi8ELi14ELi384ELi7168EEvPS0_PKT_S4_:
        /* <DEDUP_REMOVED lines=44> */
[--C-:B------:R-:W-:Y:S01]  /*02c0*/  FFMA.FTZ R30, R65, R30, R44.reuse ;  /* 0x0000001e411e7223 */ /* 0x100fe2000001002c */
[----:B---3--:R-:W-:Y:S01]  /*02d0*/  PRMT R44, R36, 0x7632, R44 ;  /* 0x00007632242c7816 */ /* 0x008fe2000000002c */
[----:B------:R-:W-:Y:S01]  /*02e0*/  IMAD.U32 R28, R29, 0x10000, RZ ;  /* 0x000100001d1c7824 */ /* 0x000fe200078e00ff */
[----:B------:R-:W-:-:S02]  /*02f0*/  SHF.L.U32 R3, R3, 0x10, RZ ;  /* 0x0000001003037819 */ /* 0x000fc400000006ff */
[----:B------:R-:W-:Y:S02]  /*0300*/  SHF.L.U32 R36, R36, 0x10, RZ ;  /* 0x0000001024247819 */ /* 0x000fe400000006ff */
[----:B------:R-:W-:Y:S01]  /*0310*/  SHF.L.U32 R29, R46, 0x10, RZ ;  /* 0x000000102e1d7819 */ /* 0x000fe200000006ff */
[----:B------:R-:W-:Y:S01]  /*0320*/  FFMA.FTZ R31, R3, R28, R30 ;  /* 0x0000001c031f7223 */ /* 0x000fe2000001001e */
[----:B------:R-:W-:Y:S01]  /*0330*/  SHF.L.U32 R44, R44, 0x10, RZ ;  /* 0x000000102c2c7819 */ /* 0x000fe200000006ff */
[----:B------:R-:W-:Y:S01]  /*0340*/  IMAD.U32 R64, R74, 0x10000, RZ ;  /* 0x000100004a407824 */ /* 0x000fe200078e00ff */
[----:B------:R-:W-:Y:S01]  /*0350*/  PRMT R46, R46, 0x7632, R46 ;  /* 0x000076322e2e7816 */ /* 0x000fe2000000002e */
[----:B------:R-:W-:Y:S01]  /*0360*/  FFMA.FTZ R28, R89, R36, RZ ;  /* 0x00000024591c7223 */ /* 0x000fe200000100ff */
[----:B------:R-:W-:Y:S01]  /*0370*/  PRMT R87, R74, 0x7632, R87 ;  /* 0x000076324a577816 */ /* 0x000fe20000000057 */
[----:B------:R-:W-:Y:S01]  /*0380*/  FFMA.FTZ R36, R64, R29, R31 ;  /* 0x0000001d40247223 */ /* 0x000fe2000001001f */
[----:B------:R-:W-:Y:S01]  /*0390*/  SHF.L.U32 R46, R46, 0x10, RZ ;  /* 0x000000102e2e7819 */ /* 0x000fe200000006ff */
[----:B------:R-:W-:Y:S01]  /*03a0*/  FFMA.FTZ R72, R67, R44, R28 ;  /* 0x0000002c43487223 */ /* 0x000fe2000001001c */
[----:B------:R-:W-:Y:S01]  /*03b0*/  SHF.L.U32 R87, R87, 0x10, RZ ;  /* 0x0000001057577819 */ /* 0x000fe200000006ff */
[C---:B------:R-:W-:Y:S01]  /*03c0*/  IMAD.U32 R66, R37.reuse, 0x10000, RZ ;  /* 0x0001000025427824 */ /* 0x040fe200078e00ff */
[----:B------:R-:W-:Y:S01]  /*03d0*/  PRMT R44, R37, 0x7632, R44 ;  /* 0x00007632252c7816 */ /* 0x000fe2000000002c */
[----:B------:R-:W2:Y:S02]  /*03e0*/  LDG.E.128 R28, desc[UR6][R112.64+0x4000] ;  /* 0x00400006701c7981 */ /* 0x000ea4000c1e1d00 */
[----:B------:R-:W-:Y:S01]  /*03f0*/  FFMA.FTZ R46, R87, R46, R36 ;  /* 0x0000002e572e7223 */ /* 0x000fe20000010024 */
[----:B------:R-:W-:Y:S01]  /*0400*/  SHF.L.U32 R36, R44, 0x10, RZ ;  /* 0x000000102c247819 */ /* 0x000fe200000006ff */
[----:B------:R-:W-:Y:S01]  /*0410*/  FFMA.FTZ R66, R65, R66, R72 ;  /* 0x0000004241427223 */ /* 0x000fe20000010048 */
[----:B------:R-:W-:Y:S01]  /*0420*/  SHF.L.U32 R44, R47, 0x10, RZ ;  /* 0x000000102f2c7819 */ /* 0x000fe200000006ff */
[----:B------:R-:W-:Y:S01]  /*0430*/  IMAD.U32 R37, R38, 0x10000, RZ ;  /* 0x0001000026257824 */ /* 0x000fe200078e00ff */
[----:B------:R-:W-:Y:S01]  /*0440*/  SHF.L.U32 R85, R75, 0x10, RZ ;  /* 0x000000104b557819 */ /* 0x000fe200000006ff */
[----:B------:R-:W-:Y:S01]  /*0450*/  FFMA.FTZ R45, R3, R36, R66 ;  /* 0x00000024032d7223 */ /* 0x000fe20000010042 */
[----:B----4-:R-:W-:-:S02]  /*0460*/  PRMT R72, R68, 0x7632, R72 ;  /* 0x0000763244487816 */ /* 0x010fc40000000048 */
[----:B------:R-:W-:Y:S01]  /*0470*/  SHF.L.U32 R68, R68, 0x10, RZ ;  /* 0x0000001044447819 */ /* 0x000fe200000006ff */
[----:B------:R-:W-:Y:S01]  /*0480*/  FFMA.FTZ R73, R85, R44, R46 ;  /* 0x0000002c55497223 */ /* 0x000fe2000001002e */
[----:B------:R-:W-:Y:S01]  /*0490*/  PRMT R36, R47, 0x7632, R36 ;  /* 0x000076322f247816 */ /* 0x000fe20000000024 */
[----:B------:R-:W-:Y:S01]  /*04a0*/  FFMA.FTZ R66, R64, R37, R45 ;  /* 0x0000002540427223 */ /* 0x000fe2000001002d */
[----:B------:R-:W-:Y:S01]  /*04b0*/  PRMT R38, R38, 0x7632, R38 ;  /* 0x0000763226267816 */ /* 0x000fe20000000026 */
[----:B------:R-:W3:Y:S01]  /*04c0*/  LDG.E.128 R44, desc[UR6][R112.64+0x7800] ;  /* 0x00780006702c7981 */ /* 0x000ee2000c1e1d00 */
[----:B------:R-:W-:Y:S01]  /*04d0*/  PRMT R110, R75, 0x7632, R110 ;  /* 0x000076324b6e7816 */ /* 0x000fe2000000006e */
[----:B------:R-:W-:Y:S01]  /*04e0*/  IMAD.U32 R72, R72, 0x10000, RZ ;  /* 0x0001000048487824 */ /* 0x000fe200078e00ff */
[----:B------:R-:W-:Y:S01]  /*04f0*/  SHF.L.U32 R38, R38, 0x10, RZ ;  /* 0x0000001026267819 */ /* 0x000fe200000006ff */
[----:B------:R-:W-:Y:S01]  /*0500*/  FFMA.FTZ R74, R89, R68, RZ ;  /* 0x00000044594a7223 */ /* 0x000fe200000100ff */
[----:B------:R-:W-:-:S02]  /*0510*/  SHF.L.U32 R68, R69, 0x10, RZ ;  /* 0x0000001045447819 */ /* 0x000fc400000006ff */
[----:B------:R-:W-:Y:S01]  /*0520*/  SHF.L.U32 R37, R36, 0x10, RZ ;  /* 0x0000001024257819 */ /* 0x000fe200000006ff */
[----:B------:R-:W-:Y:S01]  /*0530*/  FFMA.FTZ R72, R67, R72, R74 ;  /* 0x0000004843487223 */ /* 0x000fe2000001004a */
[----:B------:R-:W-:Y:S01]  /*0540*/  SHF.L.U32 R110, R110, 0x10, RZ ;  /* 0x000000106e6e7819 */ /* 0x000fe200000006ff */
[----:B------:R-:W-:Y:S01]  /*0550*/  FFMA.FTZ R38, R87, R38, R66 ;  /* 0x0000002657267223 */ /* 0x000fe20000010042 */
[----:B------:R-:W-:Y:S02]  /*0560*/  SHF.L.U32 R36, R39, 0x10, RZ ;  /* 0x0000001027247819 */ /* 0x000fe400000006ff */
[----:B------:R-:W-:Y:S01]  /*0570*/  PRMT R69, R69, 0x7632, R69 ;  /* 0x0000763245457816 */ /* 0x000fe20000000045 */
[----:B------:R-:W-:Y:S01]  /*0580*/  FFMA.FTZ R74, R65, R68, R72 ;  /* 0x00000044414a7223 */ /* 0x000fe20000010048 */
[----:B------:R-:W-:Y:S01]  /*0590*/  FFMA.FTZ R88, R110, R37, R73 ;  /* 0x000000256e587223 */ /* 0x000fe20000010049 */
[----:B------:R-:W-:Y:S01]  /*05a0*/  PRMT R66, R39, 0x7632, R66 ;  /* 0x0000763227427816 */ /* 0x000fe20000000042 */
[----:B------:R-:W-:Y:S01]  /*05b0*/  FFMA.FTZ R73, R85, R36, R38 ;  /* 0x0000002455497223 */ /* 0x000fe20000010026 */
[----:B------:R-:W-:Y:S01]  /*05c0*/  SHF.L.U32 R68, R69, 0x10, RZ ;  /* 0x0000001045447819 */ /* 0x000fe200000006ff */
[----:B------:R-:W4:Y:S01]  /*05d0*/  LDG.E.128 R36, desc[UR6][R112.64+0xb000] ;  /* 0x00b0000670247981 */ /* 0x000f22000c1e1d00 */
[----:B------:R-:W-:-:S02]  /*05e0*/  PRMT R76, R60, 0x7632, R76 ;  /* 0x000076323c4c7816 */ /* 0x000fc4000000004c */
[----:B------:R-:W-:Y:S01]  /*05f0*/  SHF.L.U32 R78, R60, 0x10, RZ ;  /* 0x000000103c4e7819 */ /* 0x000fe200000006ff */
[----:B------:R-:W-:Y:S02]  /*0600*/  IMAD.U32 R75, R70, 0x10000, RZ ;  /* 0x00010000464b7824 */ /* 0x000fe400078e00ff */
[----:B------:R-:W-:Y:S01]  /*0610*/  FFMA.FTZ R69, R3, R68, R74 ;  /* 0x0000004403457223 */ /* 0x000fe2000001004a */
[----:B------:R-:W-:Y:S02]  /*0620*/  IMAD.U32 R76, R76, 0x10000, RZ ;  /* 0x000100004c4c7824 */ /* 0x000fe400078e00ff */
[----:B------:R-:W-:Y:S01]  /*0630*/  FFMA.FTZ R78, R89, R78, RZ ;  /* 0x0000004e594e7223 */ /* 0x000fe200000100ff */
[--C-:B------:R-:W-:Y:S01]  /*0640*/  FFMA.FTZ R68, R64, R75, R69.reuse ;  /* 0x0000004b40447223 */ /* 0x100fe20000010045 */
[C---:B------:R-:W-:Y:S02]  /*0650*/  SHF.L.U32 R74, R61.reuse, 0x10, RZ ;  /* 0x000000103d4a7819 */ /* 0x040fe400000006ff */
[----:B------:R-:W-:Y:S01]  /*0660*/  PRMT R69, R61, 0x7632, R69 ;  /* 0x000076323d457816 */ /* 0x000fe20000000045 */
[----:B------:R-:W-:Y:S01]  /*0670*/  FFMA.FTZ R76, R67, R76, R78 ;  /* 0x0000004c434c7223 */ /* 0x000fe2000001004e */
[----:B------:R-:W-:-:S02]  /*0680*/  PRMT R72, R70, 0x7632, R72 ;  /* 0x0000763246487816 */ /* 0x000fc40000000048 */
[----:B------:R-:W-:Y:S01]  /*0690*/  SHF.L.U32 R61, R66, 0x10, RZ ;  /* 0x00000010423d7819 */ /* 0x000fe200000006ff */
[----:B------:R-:W-:Y:S01]  /*06a0*/  FFMA.FTZ R74, R65, R74, R76 ;  /* 0x0000004a414a7223 */ /* 0x000fe2000001004c */
[----:B------:R-:W-:Y:S01]  /*06b0*/  SHF.L.U32 R72, R72, 0x10, RZ ;  /* 0x0000001048487819 */ /* 0x000fe200000006ff */
[----:B------:R-:W-:Y:S01]  /*06c0*/  IMAD.U32 R66, R69, 0x10000, RZ ;  /* 0x0001000045427824 */ /* 0x000fe200078e00ff */
[C---:B------:R-:W-:Y:S02]  /*06d0*/  PRMT R60, R71.reuse, 0x7632, R60 ;  /* 0x00007632473c7816 */ /* 0x040fe4000000003c */
[----:B------:R-:W-:Y:S01]  /*06e0*/  SHF.L.U32 R70, R71, 0x10, RZ ;  /* 0x0000001047467819 */ /* 0x000fe200000006ff */
[----:B------:R-:W-:Y:S01]  /*06f0*/  FFMA.FTZ R71, R3, R66, R74 ;  /* 0x0000004203477223 */ /* 0x000fe2000001004a */
[----:B------:R-:W-:Y:S01]  /*0700*/  FFMA.FTZ R68, R87, R72, R68 ;  /* 0x0000004857447223 */ /* 0x000fe20000010044 */
[----:B------:R-:W-:Y:S01]  /*0710*/  PRMT R66, R48, 0x7632, R66 ;  /* 0x0000763230427816 */ /* 0x000fe20000000042 */
[----:B------:R-:W-:Y:S01]  /*0720*/  FFMA.FTZ R104, R110, R61, R73 ;  /* 0x0000003d6e687223 */ /* 0x000fe20000010049 */
[----:B------:R-:W-:Y:S01]  /*0730*/  SHF.L.U32 R48, R48, 0x10, RZ ;  /* 0x0000001030307819 */ /* 0x000fe200000006ff */
[----:B------:R-:W-:Y:S01]  /*0740*/  FFMA.FTZ R68, R85, R70, R68 ;  /* 0x0000004655447223 */ /* 0x000fe20000010044 */
[----:B------:R-:W-:Y:S01]  /*0750*/  SHF.L.U32 R69, R60, 0x10, RZ ;  /* 0x000000103c457819 */ /* 0x000fe200000006ff */
[----:B------:R-:W5:Y:S01]  /*0760*/  LDG.E.128 R76, desc[UR6][R112.64+0xe800] ;  /* 0x00e80006704c7981 */ /* 0x000f62000c1e1d00 */
[----:B------:R-:W-:-:S02]  /*0770*/  SHF.L.U32 R61, R62, 0x10, RZ ;  /* 0x000000103e3d7819 */ /* 0x000fc400000006ff */
[----:B------:R-:W-:Y:S01]  /*0780*/  PRMT R62, R62, 0x7632, R62 ;  /* 0x000076323e3e7816 */ /* 0x000fe2000000003e */
[----:B------:R-:W-:Y:S02]  /*0790*/  IMAD.U32 R66, R66, 0x10000, RZ ;  /* 0x0001000042427824 */ /* 0x000fe400078e00ff */
[----:B------:R-:W-:Y:S01]  /*07a0*/  FFMA.FTZ R48, R89, R48, RZ ;  /* 0x0000003059307223 */ /* 0x000fe200000100ff */
[----:B------:R-:W-:Y:S01]  /*07b0*/  FFMA.FTZ R102, R110, R69, R68 ;  /* 0x000000456e667223 */ /* 0x000fe20000010044 */
[----:B------:R-:W-:Y:S01]  /*07c0*/  FFMA.FTZ R60, R64, R61, R71 ;  /* 0x0000003d403c7223 */ /* 0x000fe20000010047 */
[----:B------:R-:W-:Y:S01]  /*07d0*/  SHF.L.U32 R62, R62, 0x10, RZ ;  /* 0x000000103e3e7819 */ /* 0x000fe200000006ff */
[----:B------:R-:W-:Y:S01]  /*07e0*/  FFMA.FTZ R66, R67, R66, R48 ;  /* 0x0000004243427223 */ /* 0x000fe20000010030 */
[C---:B------:R-:W-:Y:S01]  /*07f0*/  PRMT R61, R49.reuse, 0x7632, R61 ;  /* 0x00007632313d7816 */ /* 0x040fe2000000003d */
[----:B------:R-:W5:Y:S01]  /*0800*/  LDG.E.128 R72, desc[UR6][R112.64+0x12000] ;  /* 0x0120000670487981 */ /* 0x000f62000c1e1d00 */
        /* <DEDUP_REMOVED lines=13> */
[----:B------:R-:W-:-:S02]  /*08e0*/  IMAD.U32 R62, R48, 0x10000, RZ ;  /* 0x00010000303e7824 */ /* 0x000fc400078e00ff */
[----:B------:R-:W-:Y:S01]  /*08f0*/  FFMA.FTZ R66, R89, R16, RZ ;  /* 0x0000001059427223 */ /* 0x000fe200000100ff */
[----:B------:R-:W-:Y:S01]  /*0900*/  PRMT R16, R51, 0x7632, R16 ;  /* 0x0000763233107816 */ /* 0x000fe20000000010 */
[----:B------:R-:W-:Y:S01]  /*0910*/  FFMA.FTZ R50, R87, R50, R60 ;  /* 0x0000003257327223 */ /* 0x000fe2000001003c */
[----:B------:R-:W-:Y:S01]  /*0920*/  SHF.L.U32 R60, R17, 0x10, RZ ;  /* 0x00000010113c7819 */ /* 0x000fe200000006ff */
[----:B------:R-:W-:Y:S01]  /*0930*/  FFMA.FTZ R62, R67, R62, R66 ;  /* 0x0000003e433e7223 */ /* 0x000fe20000010042 */
[----:B------:R-:W-:Y:S02]  /*0940*/  SHF.L.U32 R48, R51, 0x10, RZ ;  /* 0x0000001033307819 */ /* 0x000fe400000006ff */
[----:B------:R-:W-:Y:S01]  /*0950*/  PRMT R51, R17, 0x7632, R51 ;  /* 0x0000763211337816 */ /* 0x000fe20000000033 */
[----:B------:R-:W-:Y:S02]  /*0960*/  IMAD.U32 R17, R16, 0x10000, RZ ;  /* 0x0001000010117824 */ /* 0x000fe400078e00ff */
[----:B------:R-:W-:Y:S01]  /*0970*/  FFMA.FTZ R60, R65, R60, R62 ;  /* 0x0000003c413c7223 */ /* 0x000fe2000001003e */
[----:B------:R-:W-:-:S02]  /*0980*/  PRMT R63, R63, 0x7632, R63 ;  /* 0x000076323f3f7816 */ /* 0x000fc4000000003f */
[----:B------:R-:W-:Y:S02]  /*0990*/  SHF.L.U32 R16, R51, 0x10, RZ ;  /* 0x0000001033107819 */ /* 0x000fe400000006ff */
[C---:B------:R-:W-:Y:S01]  /*09a0*/  PRMT R62, R20.reuse, 0x7632, R62 ;  /* 0x00007632143e7816 */ /* 0x040fe2000000003e */
[----:B------:R-:W-:Y:S01]  /*09b0*/  FFMA.FTZ R48, R85, R48, R50 ;  /* 0x0000003055307223 */ /* 0x000fe20000010032 */
[----:B------:R-:W-:Y:S01]  /*09c0*/  SHF.L.U32 R20, R20, 0x10, RZ ;  /* 0x0000001014147819 */ /* 0x000fe200000006ff */
[----:B------:R-:W-:Y:S01]  /*09d0*/  FFMA.FTZ R61, R3, R16, R60 ;  /* 0x00000010033d7223 */ /* 0x000fe2000001003c */
[----:B------:R-:W-:Y:S01]  /*09e0*/  SHF.L.U32 R63, R63, 0x10, RZ ;  /* 0x000000103f3f7819 */ /* 0x000fe200000006ff */
[----:B------:R-:W-:Y:S01]  /*09f0*/  FFMA.FTZ R84, R110, R17, R48 ;  /* 0x000000116e547223 */ /* 0x000fe20000010030 */
[----:B------:R-:W-:Y:S02]  /*0a00*/  IMAD.U32 R62, R62, 0x10000, RZ ;  /* 0x000100003e3e7824 */ /* 0x000fe400078e00ff */
[----:B------:R-:W-:Y:S01]  /*0a10*/  FFMA.FTZ R16, R89, R20, RZ ;  /* 0x0000001459107223 */ /* 0x000fe200000100ff */
[----:B------:R-:W-:Y:S01]  /*0a20*/  SHF.L.U32 R17, R18, 0x10, RZ ;  /* 0x0000001012117819 */ /* 0x000fe200000006ff */
[----:B------:R-:W-:Y:S01]  /*0a30*/  FFMA.FTZ R66, R110, R63, R49 ;  /* 0x0000003f6e427223 */ /* 0x000fe20000010031 */
[----:B------:R-:W-:Y:S01]  /*0a40*/  PRMT R18, R18, 0x7632, R18 ;  /* 0x0000763212127816 */ /* 0x000fe20000000012 */
        /* <DEDUP_REMOVED lines=8> */
[C---:B------:R-:W-:Y:S02]  /*0ad0*/  PRMT R61, R40.reuse, 0x7632, R61 ;  /* 0x00007632283d7816 */ /* 0x040fe4000000003d */
[----:B------:R-:W-:Y:S01]  /*0ae0*/  SHF.L.U32 R40, R40, 0x10, RZ ;  /* 0x0000001028287819 */ /* 0x000fe200000006ff */
[C---:B------:R-:W-:Y:S01]  /*0af0*/  IMAD.U32 R60, R19.reuse, 0x10000, RZ ;  /* 0x00010000133c7824 */ /* 0x040fe200078e00ff */
[----:B------:R-:W-:Y:S01]  /*0b00*/  PRMT R20, R19, 0x7632, R20 ;  /* 0x0000763213147816 */ /* 0x000fe20000000014 */
[----:B------:R-:W-:Y:S01]  /*0b10*/  FFMA.FTZ R62, R87, R18, R16 ;  /* 0x00000012573e7223 */ /* 0x000fe20000010010 */
[----:B------:R-:W-:Y:S01]  /*0b20*/  FFMA.FTZ R63, R3, R68, R70 ;  /* 0x00000044033f7223 */ /* 0x000fe20000010046 */
[----:B------:R-:W5:Y:S01]  /*0b30*/  LDG.E.128 R16, desc[UR6][R112.64+0x19000] ;  /* 0x0190000670107981 */ /* 0x000f62000c1e1d00 */
[----:B------:R-:W-:Y:S01]  /*0b40*/  SHF.L.U32 R68, R61, 0x10, RZ ;  /* 0x000000103d447819 */ /* 0x000fe200000006ff */
[----:B------:R-:W-:Y:S01]  /*0b50*/  FFMA.FTZ R70, R89, R40, RZ ;  /* 0x0000002859467223 */ /* 0x000fe200000100ff */
[C---:B------:R-:W-:Y:S01]  /*0b60*/  SHF.L.U32 R21, R22.reuse, 0x10, RZ ;  /* 0x0000001016157819 */ /* 0x040fe200000006ff */
[----:B------:R-:W-:Y:S01]  /*0b70*/  FFMA.FTZ R61, R85, R60, R62 ;  /* 0x0000003c553d7223 */ /* 0x000fe2000001003e */
[----:B------:R-:W-:Y:S01]  /*0b80*/  PRMT R22, R22, 0x7632, R22 ;  /* 0x0000763216167816 */ /* 0x000fe20000000016 */
[----:B------:R-:W-:Y:S01]  /*0b90*/  FFMA.FTZ R68, R67, R68, R70 ;  /* 0x0000004443447223 */ /* 0x000fe20000010046 */
[----:B------:R-:W-:-:S02]  /*0ba0*/  PRMT R60, R41, 0x7632, R60 ;  /* 0x00007632293c7816 */ /* 0x000fc4000000003c */
[----:B------:R-:W-:Y:S01]  /*0bb0*/  SHF.L.U32 R62, R41, 0x10, RZ ;  /* 0x00000010293e7819 */ /* 0x000fe200000006ff */
[----:B------:R-:W-:Y:S01]  /*0bc0*/  FFMA.FTZ R40, R64, R21, R63 ;  /* 0x0000001540287223 */ /* 0x000fe2000001003f */
[----:B------:R-:W-:Y:S02]  /*0bd0*/  IMAD.U32 R22, R22, 0x10000, RZ ;  /* 0x0001000016167824 */ /* 0x000fe400078e00ff */
[----:B------:R-:W-:Y:S02]  /*0be0*/  IMAD.U32 R60, R60, 0x10000, RZ ;  /* 0x000100003c3c7824 */ /* 0x000fe400078e00ff */
        /* <DEDUP_REMOVED lines=11> */
[----:B------:R-:W-:Y:S01]  /*0ca0*/  PRMT R42, R42, 0x7632, R42 ;  /* 0x000076322a2a7816 */ /* 0x000fe2000000002a */
[----:B------:R-:W5:Y:S01]  /*0cb0*/  LDG.E.128 R20, desc[UR6][R112.64+0x1c800] ;  /* 0x01c8000670147981 */ /* 0x000f62000c1e1d00 */
[----:B------:R-:W-:Y:S02]  /*0cc0*/  IMAD.U32 R60, R60, 0x10000, RZ ;  /* 0x000100003c3c7824 */ /* 0x000fe400078e00ff */
[----:B------:R-:W-:Y:S01]  /*0cd0*/  FFMA.FTZ R24, R89, R24, RZ ;  /* 0x0000001859187223 */ /* 0x000fe200000100ff */
[----:B------:R-:W-:Y:S01]  /*0ce0*/  SHF.L.U32 R41, R40, 0x10, RZ ;  /* 0x0000001028297819 */ /* 0x000fe200000006ff */
[----:B------:R-:W-:Y:S01]  /*0cf0*/  FFMA.FTZ R40, R64, R63, R69 ;  /* 0x0000003f40287223 */ /* 0x000fe20000010045 */
[----:B------:R-:W-:Y:S01]  /*0d00*/  SHF.L.U32 R42, R42, 0x10, RZ ;  /* 0x000000102a2a7819 */ /* 0x000fe200000006ff */
[----:B------:R-:W-:Y:S01]  /*0d10*/  FFMA.FTZ R62, R67, R60, R24 ;  /* 0x0000003c433e7223 */ /* 0x000fe20000010018 */
[----:B------:R-:W-:Y:S01]  /*0d20*/  SHF.L.U32 R24, R43, 0x10, RZ ;  /* 0x000000102b187819 */ /* 0x000fe200000006ff */
[----:B------:R-:W-:Y:S01]  /*0d30*/  FFMA.FTZ R100, R110, R41, R61 ;  /* 0x000000296e647223 */ /* 0x000fe2000001003d */
[----:B------:R-:W5:Y:S01]  /*0d40*/  LDG.E.128 R68, desc[UR6][R112.64+0x20000] ;  /* 0x0200000670447981 */ /* 0x000f62000c1e1d00 */
[----:B------:R-:W-:Y:S01]  /*0d50*/  FFMA.FTZ R40, R87, R42, R40 ;  /* 0x0000002a57287223 */ /* 0x000fe20000010028 */
[----:B------:R-:W-:-:S02]  /*0d60*/  PRMT R41, R25, 0x7632, R41 ;  /* 0x0000763219297816 */ /* 0x000fc40000000029 */
[----:B------:R-:W-:Y:S01]  /*0d70*/  SHF.L.U32 R60, R25, 0x10, RZ ;  /* 0x00000010193c7819 */ /* 0x000fe200000006ff */
[----:B------:R-:W-:Y:S01]  /*0d80*/  FFMA.FTZ R25, R85, R24, R40 ;  /* 0x0000001855197223 */ /* 0x000fe20000010028 */
[C---:B------:R-:W-:Y:S02]  /*0d90*/  PRMT R24, R52.reuse, 0x7632, R24 ;  /* 0x0000763234187816 */ /* 0x040fe40000000018 */
[----:B------:R-:W-:Y:S01]  /*0da0*/  SHF.L.U32 R52, R52, 0x10, RZ ;  /* 0x0000001034347819 */ /* 0x000fe200000006ff */
[----:B------:R-:W-:Y:S01]  /*0db0*/  IMAD.U32 R42, R41, 0x10000, RZ ;  /* 0x00010000292a7824 */ /* 0x000fe200078e00ff */
[----:B------:R-:W-:Y:S01]  /*0dc0*/  PRMT R43, R43, 0x7632, R43 ;  /* 0x000076322b2b7816 */ /* 0x000fe2000000002b */
[----:B------:R-:W-:Y:S01]  /*0dd0*/  FFMA.FTZ R60, R65, R60, R62 ;  /* 0x0000003c413c7223 */ /* 0x000fe2000001003e */
[----:B------:R-:W-:Y:S01]  /*0de0*/  SHF.L.U32 R41, R26, 0x10, RZ ;  /* 0x000000101a297819 */ /* 0x000fe200000006ff */
[----:B------:R-:W-:Y:S01]  /*0df0*/  FFMA.FTZ R40, R89, R52, RZ ;  /* 0x0000003459287223 */ /* 0x000fe200000100ff */
[----:B------:R-:W-:Y:S01]  /*0e00*/  SHF.L.U32 R43, R43, 0x10, RZ ;  /* 0x000000102b2b7819 */ /* 0x000fe200000006ff */
[----:B------:R-:W-:Y:S01]  /*0e10*/  FFMA.FTZ R61, R3, R42, R60 ;  /* 0x0000002a033d7223 */ /* 0x000fe2000001003c */
[----:B------:R-:W-:-:S03]  /*0e20*/  IMAD.U32 R24, R24, 0x10000, RZ ;  /* 0x0001000018187824 */ /* 0x000fc600078e00ff */
[----:B------:R-:W-:Y:S01]  /*0e30*/  FFMA.FTZ R98, R110, R43, R25 ;  /* 0x0000002b6e627223 */ /* 0x000fe20000010019 */
[----:B------:R-:W-:Y:S01]  /*0e40*/  FFMA.FTZ R60, R64, R41, R61 ;  /* 0x00000029403c7223 */ /* 0x000fe2000001003d */
[----:B------:R-:W-:Y:S02]  /*0e50*/  FFMA.FTZ R24, R67, R24, R40 ;  /* 0x0000001843187223 */ /* 0x000fe40000010028 */
[----:B------:R-:W5:Y:S01]  /*0e60*/  LDG.E.128 R40, desc[UR6][R112.64+0x23800] ;  /* 0x0238000670287981 */ /* 0x000f62000c1e1d00 */
[----:B------:R-:W-:Y:S02]  /*0e70*/  PRMT R26, R26, 0x7632, R26 ;  /* 0x000076321a1a7816 */ /* 0x000fe4000000001a */
[C---:B------:R-:W-:Y:S02]  /*0e80*/  PRMT R25, R53.reuse, 0x7632, R25 ;  /* 0x0000763235197816 */ /* 0x040fe40000000019 */
[----:B------:R-:W-:Y:S02]  /*0e90*/  SHF.L.U32 R52, R53, 0x10, RZ ;  /* 0x0000001035347819 */ /* 0x000fe400000006ff */
        /* <DEDUP_REMOVED lines=8> */
[C---:B------:R-:W-:Y:S02]  /*0f20*/  PRMT R60, R4.reuse, 0x7632, R60 ;  /* 0x00007632043c7816 */ /* 0x040fe4000000003c */
[----:B------:R-:W-:-:S02]  /*0f30*/  SHF.L.U32 R4, R4, 0x10, RZ ;  /* 0x0000001004047819 */ /* 0x000fc400000006ff */
[----:B------:R-:W-:Y:S01]  /*0f40*/  PRMT R24, R27, 0x7632, R24 ;  /* 0x000076321b187816 */ /* 0x000fe20000000018 */
[----:B------:R-:W-:Y:S01]  /*0f50*/  FFMA.FTZ R27, R85, R52, R26 ;  /* 0x00000034551b7223 */ /* 0x000fe2000001001a */
[----:B------:R-:W-:Y:S01]  /*0f60*/  SHF.L.U32 R54, R54, 0x10, RZ ;  /* 0x0000001036367819 */ /* 0x000fe200000006ff */
[----:B------:R-:W-:Y:S01]  /*0f70*/  FFMA.FTZ R52, R64, R25, R53 ;  /* 0x0000001940347223 */ /* 0x000fe20000010035 */
[----:B------:R-:W-:Y:S02]  /*0f80*/  IMAD.U32 R60, R60, 0x10000, RZ ;  /* 0x000100003c3c7824 */ /* 0x000fe400078e00ff */
[----:B------:R-:W-:Y:S01]  /*0f90*/  FFMA.FTZ R62, R89, R4, RZ ;  /* 0x00000004593e7223 */ /* 0x000fe200000100ff */
[----:B------:R-:W-:Y:S01]  /*0fa0*/  PRMT R4, R55, 0x7632, R4 ;  /* 0x0000763237047816 */ /* 0x000fe20000000004 */
[----:B------:R-:W-:Y:S01]  /*0fb0*/  FFMA.FTZ R52, R87, R54, R52 ;  /* 0x0000003657347223 */ /* 0x000fe20000010034 */
[----:B------:R-:W-:Y:S02]  /*0fc0*/  SHF.L.U32 R26, R55, 0x10, RZ ;  /* 0x00000010371a7819 */ /* 0x000fe400000006ff */
[----:B------:R-:W-:Y:S01]  /*0fd0*/  SHF.L.U32 R25, R24, 0x10, RZ ;  /* 0x0000001018197819 */ /* 0x000fe200000006ff */
[----:B------:R-:W-:Y:S01]  /*0fe0*/  FFMA.FTZ R60, R67, R60, R62 ;  /* 0x0000003c433c7223 */ /* 0x000fe2000001003e */
[----:B------:R-:W-:-:S02]  /*0ff0*/  PRMT R24, R5, 0x7632, R24 ;  /* 0x0000763205187816 */ /* 0x000fc40000000018 */
[----:B------:R-:W-:Y:S01]  /*1000*/  SHF.L.U32 R54, R5, 0x10, RZ ;  /* 0x0000001005367819 */ /* 0x000fe200000006ff */
[----:B------:R-:W-:Y:S02]  /*1010*/  IMAD.U32 R5, R4, 0x10000, RZ ;  /* 0x0001000004057824 */ /* 0x000fe400078e00ff */
[----:B------:R-:W-:Y:S01]  /*1020*/  FFMA.FTZ R26, R85, R26, R52 ;  /* 0x0000001a551a7223 */ /* 0x000fe20000010034 */
[----:B------:R-:W-:Y:S01]  /*1030*/  SHF.L.U32 R24, R24, 0x10, RZ ;  /* 0x0000001018187819 */ /* 0x000fe200000006ff */
[----:B------:R-:W-:Y:S02]  /*1040*/  FFMA.FTZ R54, R65, R54, R60 ;  /* 0x0000003641367223 */ /* 0x000fe4000001003c */
[C---:B------:R-:W-:Y:S01]  /*1050*/  FFMA.FTZ R94, R110.reuse, R5, R26 ;  /* 0x000000056e5e7223 */ /* 0x040fe2000001001a */
[----:B------:R-:W-:Y:S01]  /*1060*/  FFMA.FTZ R96, R110, R25, R27 ;  /* 0x000000196e607223 */ /* 0x000fe2000001001b */
[C---:B------:R-:W-:Y:S01]  /*1070*/  PRMT R4, R6.reuse, 0x7632, R4 ;  /* 0x0000763206047816 */ /* 0x040fe20000000004 */
[----:B------:R-:W-:Y:S01]  /*1080*/  FFMA.FTZ R25, R3, R24, R54 ;  /* 0x0000001803197223 */ /* 0x000fe20000010036 */
[----:B------:R-:W-:-:S02]  /*1090*/  SHF.L.U32 R5, R6, 0x10, RZ ;  /* 0x0000001006057819 */ /* 0x000fc400000006ff */
[C---:B------:R-:W-:Y:S02]  /*10a0*/  PRMT R52, R32.reuse, 0x7632, R52 ;  /* 0x0000763220347816 */ /* 0x040fe40000000034 */
[----:B------:R-:W-:Y:S01]  /*10b0*/  SHF.L.U32 R32, R32, 0x10, RZ ;  /* 0x0000001020207819 */ /* 0x000fe200000006ff */
[----:B------:R-:W-:Y:S02]  /*10c0*/  IMAD.U32 R4, R4, 0x10000, RZ ;  /* 0x0001000004047824 */ /* 0x000fe400078e00ff */
[----:B------:R-:W-:Y:S01]  /*10d0*/  FFMA.FTZ R6, R64, R5, R25 ;  /* 0x0000000540067223 */ /* 0x000fe20000010019 */
[----:B------:R-:W-:Y:S01]  /*10e0*/  SHF.L.U32 R52, R52, 0x10, RZ ;  /* 0x0000001034347819 */ /* 0x000fe200000006ff */
[----:B------:R-:W5:Y:S01]  /*10f0*/  LDG.E.128 R24, desc[UR6][R112.64+0x27000] ;  /* 0x0270000670187981 */ /* 0x000f62000c1e1d00 */
[----:B------:R-:W-:Y:S01]  /*1100*/  FFMA.FTZ R54, R89, R32, RZ ;  /* 0x0000002059367223 */ /* 0x000fe200000100ff */
        /* <DEDUP_REMOVED lines=8> */
[C---:B------:R-:W-:Y:S01]  /*1190*/  PRMT R6, R8.reuse, 0x7632, R6 ;  /* 0x0000763208067816 */ /* 0x040fe20000000006 */
[----:B------:R-:W-:Y:S01]  /*11a0*/  IMAD.U32 R4, R33, 0x10000, RZ ;  /* 0x0001000021047824 */ /* 0x000fe200078e00ff */
[----:B------:R-:W-:Y:S02]  /*11b0*/  SHF.L.U32 R8, R8, 0x10, RZ ;  /* 0x0000001008087819 */ /* 0x000fe400000006ff */
[----:B------:R-:W-:Y:S01]  /*11c0*/  SHF.L.U32 R7, R7, 0x10, RZ ;  /* 0x0000001007077819 */ /* 0x000fe200000006ff */
[----:B------:R-:W-:Y:S01]  /*11d0*/  FFMA.FTZ R53, R3, R4, R32 ;  /* 0x0000000403357223 */ /* 0x000fe20000010020 */
[----:B------:R-:W-:Y:S01]  /*11e0*/  SHF.L.U32 R33, R34, 0x10, RZ ;  /* 0x0000001022217819 */ /* 0x000fe200000006ff */
[----:B------:R-:W-:-:S02]  /*11f0*/  IMAD.U32 R32, R6, 0x10000, RZ ;  /* 0x0001000006207824 */ /* 0x000fc400078e00ff */
[----:B------:R-:W-:Y:S01]  /*1200*/  FFMA.FTZ R8, R89, R8, RZ ;  /* 0x0000000859087223 */ /* 0x000fe200000100ff */
[----:B------:R-:W-:Y:S01]  /*1210*/  FFMA.FTZ R92, R110, R7, R5 ;  /* 0x000000076e5c7223 */ /* 0x000fe20000010005 */
[----:B------:R-:W-:Y:S01]  /*1220*/  PRMT R34, R34, 0x7632, R34 ;  /* 0x0000763222227816 */ /* 0x000fe20000000022 */
[----:B------:R-:W-:Y:S01]  /*1230*/  FFMA.FTZ R52, R64, R33, R53 ;  /* 0x0000002140347223 */ /* 0x000fe20000010035 */
[----:B------:R-:W5:Y:S01]  /*1240*/  LDG.E.128 R4, desc[UR6][R112.64+0x2a800] ;  /* 0x02a8000670047981 */ /* 0x000f62000c1e1d00 */
[----:B------:R-:W-:Y:S01]  /*1250*/  PRMT R33, R9, 0x7632, R33 ;  /* 0x0000763209217816 */ /* 0x000fe20000000021 */
[----:B------:R-:W-:Y:S01]  /*1260*/  FFMA.FTZ R62, R67, R32, R8 ;  /* 0x00000020433e7223 */ /* 0x000fe20000010008 */
[----:B------:R-:W-:Y:S02]  /*1270*/  SHF.L.U32 R54, R9, 0x10, RZ ;  /* 0x0000001009367819 */ /* 0x000fe400000006ff */
[----:B------:R-:W-:Y:S01]  /*1280*/  SHF.L.U32 R34, R34, 0x10, RZ ;  /* 0x0000001022227819 */ /* 0x000fe200000006ff */
[----:B------:R-:W-:-:S02]  /*1290*/  IMAD.U32 R60, R33, 0x10000, RZ ;  /* 0x00010000213c7824 */ /* 0x000fc400078e00ff */
[----:B------:R-:W-:Y:S01]  /*12a0*/  FFMA.FTZ R54, R65, R54, R62 ;  /* 0x0000003641367223 */ /* 0x000fe2000001003e */
[----:B------:R-:W-:Y:S01]  /*12b0*/  PRMT R32, R35, 0x7632, R32 ;  /* 0x0000763223207816 */ /* 0x000fe20000000020 */
[----:B------:R-:W-:Y:S01]  /*12c0*/  FFMA.FTZ R34, R87, R34, R52 ;  /* 0x0000002257227223 */ /* 0x000fe20000010034 */
[----:B------:R-:W-:Y:S01]  /*12d0*/  SHF.L.U32 R8, R35, 0x10, RZ ;  /* 0x0000001023087819 */ /* 0x000fe200000006ff */
[----:B------:R-:W-:Y:S01]  /*12e0*/  FFMA.FTZ R35, R3, R60, R54 ;  /* 0x0000003c03237223 */ /* 0x000fe20000010036 */
[C---:B------:R-:W-:Y:S01]  /*12f0*/  PRMT R52, R12.reuse, 0x7632, R52 ;  /* 0x000076320c347816 */ /* 0x040fe20000000034 */
[----:B------:R-:W5:Y:S01]  /*1300*/  LDG.E.128 R60, desc[UR6][R112.64+0x2e000] ;  /* 0x02e00006703c7981 */ /* 0x000f62000c1e1d00 */
[----:B------:R-:W-:Y:S02]  /*1310*/  SHF.L.U32 R54, R12, 0x10, RZ ;  /* 0x000000100c367819 */ /* 0x000fe400000006ff */
[C---:B------:R-:W-:Y:S02]  /*1320*/  PRMT R9, R10.reuse, 0x7632, R9 ;  /* 0x000076320a097816 */ /* 0x040fe40000000009 */
[----:B------:R-:W-:Y:S01]  /*1330*/  SHF.L.U32 R33, R10, 0x10, RZ ;  /* 0x000000100a217819 */ /* 0x000fe200000006ff */
[----:B------:R-:W-:-:S02]  /*1340*/  IMAD.U32 R52, R52, 0x10000, RZ ;  /* 0x0001000034347824 */ /* 0x000fc400078e00ff */
[----:B------:R-:W-:Y:S01]  /*1350*/  FFMA.FTZ R90, R89, R54, RZ ;  /* 0x00000036595a7223 */ /* 0x000fe200000100ff */
[----:B------:R-:W-:Y:S01]  /*1360*/  SHF.L.U32 R10, R9, 0x10, RZ ;  /* 0x00000010090a7819 */ /* 0x000fe200000006ff */
[----:B------:R-:W-:Y:S01]  /*1370*/  FFMA.FTZ R12, R64, R33, R35 ;  /* 0x00000021400c7223 */ /* 0x000fe20000010023 */
[----:B------:R-:W-:Y:S01]  /*1380*/  SHF.L.U32 R54, R13, 0x10, RZ ;  /* 0x000000100d367819 */ /* 0x000fe200000006ff */
[----:B------:R-:W-:Y:S02]  /*1390*/  FFMA.FTZ R52, R67, R52, R90 ;  /* 0x0000003443347223 */ /* 0x000fe4000001005a */
[----:B------:R-:W-:Y:S01]  /*13a0*/  FFMA.FTZ R9, R87, R10, R12 ;  /* 0x0000000a57097223 */ /* 0x000fe2000001000c */
[----:B------:R-:W-:Y:S01]  /*13b0*/  SHF.L.U32 R10, R11, 0x10, RZ ;  /* 0x000000100b0a7819 */ /* 0x000fe200000006ff */
[----:B------:R-:W-:Y:S01]  /*13c0*/  FFMA.FTZ R106, R65, R54, R52 ;  /* 0x00000036416a7223 */ /* 0x000fe20000010034 */
[----:B------:R-:W-:Y:S02]  /*13d0*/  PRMT R12, R11, 0x7632, R12 ;  /* 0x000076320b0c7816 */ /* 0x000fe4000000000c */
[----:B------:R-:W-:Y:S01]  /*13e0*/  PRMT R52, R13, 0x7632, R52 ;  /* 0x000076320d347816 */ /* 0x000fe20000000034 */
[C---:B------:R-:W-:Y:S01]  /*13f0*/  FFMA.FTZ R33, R85.reuse, R8, R34 ;  /* 0x0000000855217223 */ /* 0x040fe20000010022 */
[C---:B------:R-:W-:Y:S01]  /*1400*/  PRMT R89, R56.reuse, 0x7632, R89 ;  /* 0x0000763238597816 */ /* 0x040fe20000000059 */
[----:B------:R-:W-:Y:S01]  /*1410*/  FFMA.FTZ R34, R85, R10, R9 ;  /* 0x0000000a55227223 */ /* 0x000fe20000010009 */
[----:B------:R-:W-:Y:S01]  /*1420*/  SHF.L.U32 R56, R56, 0x10, RZ ;  /* 0x0000001038387819 */ /* 0x000fe200000006ff */
[----:B------:R-:W5:Y:S01]  /*1430*/  LDG.E.128 R8, desc[UR6][R112.64+0x1000] ;  /* 0x0010000670087981 */ /* 0x000f62000c1e1d00 */
[----:B------:R-:W-:-:S02]  /*1440*/  PRMT R67, R80, 0x7632, R67 ;  /* 0x0000763250437816 */ /* 0x000fc40000000043 */
[----:B------:R-:W-:Y:S02]  /*1450*/  SHF.L.U32 R65, R80, 0x10, RZ ;  /* 0x0000001050417819 */ /* 0x000fe400000006ff */
[----:B------:R-:W-:Y:S02]  /*1460*/  SHF.L.U32 R35, R12, 0x10, RZ ;  /* 0x000000100c237819 */ /* 0x000fe400000006ff */
[----:B------:R-:W-:Y:S01]  /*1470*/  SHF.L.U32 R12, R52, 0x10, RZ ;  /* 0x00000010340c7819 */ /* 0x000fe200000006ff */
[----:B------:R-:W-:Y:S01]  /*1480*/  IMAD.U32 R13, R32, 0x10000, RZ ;  /* 0x00010000200d7824 */ /* 0x000fe200078e00ff */
[----:B------:R-:W5:Y:S01]  /*1490*/  LDG.E.128 R52, desc[UR6][R114.64+0x1000] ;  /* 0x0010000672347981 */ /* 0x000f62000c1e1d00 */
[----:B------:R-:W-:Y:S01]  /*14a0*/  SHF.L.U32 R67, R67, 0x10, RZ ;  /* 0x0000001043437819 */ /* 0x000fe200000006ff */
[----:B------:R-:W-:Y:S02]  /*14b0*/  IMAD.U32 R32, R89, 0x10000, RZ ;  /* 0x0001000059207824 */ /* 0x000fe400078e00ff */
[----:B------:R-:W-:Y:S01]  /*14c0*/  FFMA.FTZ R56, R65, R56, R88 ;  /* 0x0000003841387223 */ /* 0x000fe20000010058 */
[C---:B------:R-:W-:Y:S01]  /*14d0*/  FFMA.FTZ R90, R110.reuse, R13, R33 ;  /* 0x0000000d6e5a7223 */ /* 0x040fe20000010021 */
[----:B------:R-:W-:Y:S01]  /*14e0*/  FFMA.FTZ R88, R110, R35, R34 ;  /* 0x000000236e587223 */ /* 0x000fe20000010022 */
[----:B------:R-:W-:Y:S01]  /*14f0*/  FFMA.FTZ R35, R3, R12, R106 ;  /* 0x0000000c03237223 */ /* 0x000fe2000001006a */
[----:B------:R-:W-:Y:S01]  /*1500*/  FFMA.FTZ R56, R67, R32, R56 ;  /* 0x0000002043387223 */ /* 0x000fe20000010038 */
[----:B------:R-:W-:Y:S01]  /*1510*/  SHF.L.U32 R33, R14, 0x10, RZ ;  /* 0x000000100e217819 */ /* 0x000fe200000006ff */
[----:B------:R-:W-:Y:S01]  /*1520*/  IMAD.U32 R3, R81, 0x10000, RZ ;  /* 0x0001000051037824 */ /* 0x000fe200078e00ff */
[----:B------:R-:W-:-:S02]  /*1530*/  SHF.L.U32 R32, R57, 0x10, RZ ;  /* 0x0000001039207819 */ /* 0x000fc400000006ff */
[----:B------:R-:W-:Y:S02]  /*1540*/  PRMT R13, R14, 0x7632, R13 ;  /* 0x000076320e0d7816 */ /* 0x000fe4000000000d */
[----:B------:R-:W-:Y:S02]  /*1550*/  PRMT R57, R57, 0x7632, R57 ;  /* 0x0000763239397816 */ /* 0x000fe40000000039 */
[----:B------:R-:W-:Y:S01]  /*1560*/  PRMT R14, R81, 0x7632, R14 ;  /* 0x00007632510e7816 */ /* 0x000fe2000000000e */
[----:B------:R-:W-:Y:S01]  /*1570*/  FFMA.FTZ R89, R3, R32, R56 ;  /* 0x0000002003597223 */ /* 0x000fe20000010038 */
[----:B------:R-:W-:Y:S01]  /*1580*/  SHF.L.U32 R57, R57, 0x10, RZ ;  /* 0x0000001039397819 */ /* 0x000fe200000006ff */
[----:B------:R-:W-:Y:S01]  /*1590*/  FFMA.FTZ R106, R64, R33, R35 ;  /* 0x00000021406a7223 */ /* 0x000fe20000010023 */
[----:B------:R-:W-:Y:S01]  /*15a0*/  SHF.L.U32 R14, R14, 0x10, RZ ;  /* 0x000000100e0e7819 */ /* 0x000fe200000006ff */
[----:B------:R-:W-:Y:S01]  /*15b0*/  IMAD.U32 R56, R13, 0x10000, RZ ;  /* 0x000100000d387824 */ /* 0x000fe200078e00ff */
[C---:B------:R-:W-:Y:S01]  /*15c0*/  PRMT R12, R15.reuse, 0x7632, R12 ;  /* 0x000076320f0c7816 */ /* 0x040fe2000000000c */
[----:B------:R-:W5:Y:S01]  /*15d0*/  LDG.E.128 R32, desc[UR6][R112.64+0x4800] ;  /* 0x0048000670207981 */ /* 0x000f62000c1e1d00 */
[----:B------:R-:W-:Y:S01]  /*15e0*/  SHF.L.U32 R80, R15, 0x10, RZ ;  /* 0x000000100f507819 */ /* 0x000fe200000006ff */
[----:B------:R-:W-:Y:S01]  /*15f0*/  FFMA.FTZ R57, R14, R57, R89 ;  /* 0x000000390e397223 */ /* 0x000fe20000010059 */
[C---:B------:R-:W-:Y:S01]  /*1600*/  PRMT R81, R58.reuse, 0x7632, R81 ;  /* 0x000076323a517816 */ /* 0x040fe20000000051 */
[----:B------:R-:W-:Y:S01]  /*1610*/  FFMA.FTZ R56, R87, R56, R106 ;  /* 0x0000003857387223 */ /* 0x000fe2000001006a */
[----:B------:R-:W-:-:S02]  /*1620*/  SHF.L.U32 R13, R58, 0x10, RZ ;  /* 0x000000103a0d7819 */ /* 0x000fc400000006ff */
[C---:B------:R-:W-:Y:S02]  /*1630*/  PRMT R15, R82.reuse, 0x7632, R15 ;  /* 0x00007632520f7816 */ /* 0x040fe4000000000f */
[----:B------:R-:W-:Y:S01]  /*1640*/  SHF.L.U32 R64, R82, 0x10, RZ ;  /* 0x0000001052407819 */ /* 0x000fe200000006ff */
[--C-:B------:R-:W-:Y:S01]  /*1650*/  FFMA.FTZ R85, R85, R80, R56.reuse ;  /* 0x0000005055557223 */ /* 0x100fe20000010038 */
[----:B------:R-:W-:Y:S01]  /*1660*/  SHF.L.U32 R58, R81, 0x10, RZ ;  /* 0x00000010513a7819 */ /* 0x000fe200000006ff */
[----:B------:R-:W-:Y:S01]  /*1670*/  IMAD.U32 R15, R15, 0x10000, RZ ;  /* 0x000100000f0f7824 */ /* 0x000fe200078e00ff */
[----:B--2---:R-:W-:Y:S01]  /*1680*/  PRMT R56, R28, 0x7632, R56 ;  /* 0x000076321c387816 */ /* 0x004fe20000000038 */
[----:B------:R-:W-:Y:S01]  /*1690*/  FFMA.FTZ R82, R64, R13, R57 ;  /* 0x0000000d40527223 */ /* 0x000fe20000010039 */
[----:B------:R-:W-:Y:S02]  /*16a0*/  SHF.L.U32 R57, R28, 0x10, RZ ;  /* 0x000000101c397819 */ /* 0x000fe400000006ff */
[----:B------:R-:W-:Y:S01]  /*16b0*/  SHF.L.U32 R28, R59, 0x10, RZ ;  /* 0x000000103b1c7819 */ /* 0x000fe200000006ff */
[----:B------:R-:W-:Y:S01]  /*16c0*/  FFMA.FTZ R58, R15, R58, R82 ;  /* 0x0000003a0f3a7223 */ /* 0x000fe20000010052 */
[----:B------:R-:W-:Y:S01]  /*16d0*/  SHF.L.U32 R13, R83, 0x10, RZ ;  /* 0x00000010530d7819 */ /* 0x000fe200000006ff */
[----:B------:R-:W-:-:S02]  /*16e0*/  IMAD.U32 R56, R56, 0x10000, RZ ;  /* 0x0001000038387824 */ /* 0x000fc400078e00ff */
[----:B------:R-:W-:Y:S01]  /*16f0*/  FFMA.FTZ R104, R65, R57, R104 ;  /* 0x0000003941687223 */ /* 0x000fe20000010068 */
[----:B------:R-:W-:Y:S01]  /*1700*/  PRMT R83, R83, 0x7632, R83 ;  /* 0x0000763253537816 */ /* 0x000fe20000000053 */
[----:B------:R-:W-:Y:S01]  /*1710*/  FFMA.FTZ R57, R13, R28, R58 ;  /* 0x0000001c0d397223 */ /* 0x000fe2000001003a */
[----:B------:R-:W-:Y:S01]  /*1720*/  PRMT R28, R29, 0x7632, R28 ;  /* 0x000076321d1c7816 */ /* 0x000fe2000000001c */
[----:B------:R-:W-:Y:S01]  /*1730*/  FFMA.FTZ R104, R67, R56, R104 ;  /* 0x0000003843687223 */ /* 0x000fe20000010068 */
[----:B------:R-:W-:Y:S02]  /*1740*/  SHF.L.U32 R56, R29, 0x10, RZ ;  /* 0x000000101d387819 */ /* 0x000fe400000006ff */
[----:B------:R-:W-:Y:S02]  /*1750*/  SHF.L.U32 R29, R12, 0x10, RZ ;  /* 0x000000100c1d7819 */ /* 0x000fe400000006ff */
[----:B------:R-:W-:Y:S01]  /*1760*/  SHF.L.U32 R81, R28, 0x10, RZ ;  /* 0x000000101c517819 */ /* 0x000fe200000006ff */
[----:B------:R-:W-:Y:S01]  /*1770*/  IMAD.U32 R12, R83, 0x10000, RZ ;  /* 0x00010000530c7824 */ /* 0x000fe200078e00ff */
[C---:B---3--:R-:W-:Y:S01]  /*1780*/  SHF.L.U32 R28, R44.reuse, 0x10, RZ ;  /* 0x000000102c1c7819 */ /* 0x048fe200000006ff */
[----:B------:R-:W-:Y:S01]  /*1790*/  FFMA.FTZ R83, R3, R56, R104 ;  /* 0x0000003803537223 */ /* 0x000fe20000010068 */
[----:B------:R-:W-:Y:S01]  /*17a0*/  PRMT R44, R44, 0x7632, R44 ;  /* 0x000076322c2c7816 */ /* 0x000fe2000000002c */
[----:B------:R-:W-:Y:S01]  /*17b0*/  FFMA.FTZ R110, R110, R29, R85 ;  /* 0x0000001d6e6e7223 */ /* 0x000fe20000010055 */
[----:B------:R-:W-:Y:S01]  /*17c0*/  PRMT R59, R59, 0x7632, R59 ;  /* 0x000076323b3b7816 */ /* 0x000fe2000000003b */
[----:B------:R-:W-:Y:S01]  /*17d0*/  FFMA.FTZ R81, R14, R81, R83 ;  /* 0x000000510e517223 */ /* 0x000fe20000010053 */
[----:B------:R-:W-:Y:S01]  /*17e0*/  SHF.L.U32 R29, R30, 0x10, RZ ;  /* 0x000000101e1d7819 */ /* 0x000fe200000006ff */
[----:B------:R-:W-:Y:S01]  /*17f0*/  FFMA.FTZ R102, R65, R28, R102 ;  /* 0x0000001c41667223 */ /* 0x000fe20000010066 */
[----:B------:R-:W-:Y:S01]  /*1800*/  IMAD.U32 R82, R44, 0x10000, RZ ;  /* 0x000100002c527824 */ /* 0x000fe200078e00ff */
[----:B------:R-:W-:-:S02]  /*1810*/  SHF.L.U32 R59, R59, 0x10, RZ ;  /* 0x000000103b3b7819 */ /* 0x000fc400000006ff */
[----:B------:R-:W-:Y:S01]  /*1820*/  PRMT R28, R30, 0x7632, R28 ;  /* 0x000076321e1c7816 */ /* 0x000fe2000000001c */
[----:B------:R-:W-:Y:S01]  /*1830*/  FFMA.FTZ R30, R64, R29, R81 ;  /* 0x0000001d401e7223 */ /* 0x000fe20000010051 */
[----:B------:R-:W-:Y:S01]  /*1840*/  FFMA.FTZ R102, R67, R82, R102 ;  /* 0x0000005243667223 */ /* 0x000fe20000010066 */
[C---:B------:R-:W-:Y:S01]  /*1850*/  PRMT R29, R45.reuse, 0x7632, R29 ;  /* 0x000076322d1d7816 */ /* 0x040fe2000000001d */
[----:B------:R-:W-:Y:S01]  /*1860*/  FFMA.FTZ R108, R12, R59, R57 ;  /* 0x0000003b0c6c7223 */ /* 0x000fe20000010039 */
[----:B------:R-:W-:Y:S01]  /*1870*/  SHF.L.U32 R82, R45, 0x10, RZ ;  /* 0x000000102d527819 */ /* 0x000fe200000006ff */
[----:B------:R-:W2:Y:S01]  /*1880*/  LDG.E.128 R56, desc[UR6][R112.64+0x8000] ;  /* 0x0080000670387981 */ /* 0x000ea2000c1e1d00 */
[----:B------:R-:W-:Y:S01]  /*1890*/  SHF.L.U32 R28, R28, 0x10, RZ ;  /* 0x000000101c1c7819 */ /* 0x000fe200000006ff */
[C---:B----4-:R-:W-:Y:S01]  /*18a0*/  IMAD.U32 R81, R36.reuse, 0x10000, RZ ;  /* 0x0001000024517824 */ /* 0x050fe200078e00ff */
[----:B------:R-:W-:Y:S02]  /*18b0*/  PRMT R45, R36, 0x7632, R45 ;  /* 0x00007632242d7816 */ /* 0x000fe4000000002d */
        /* <DEDUP_REMOVED lines=16> */
[----:B------:R-:W3:Y:S01]  /*19c0*/  LDG.E.128 R28, desc[UR6][R112.64+0xb800] ;  /* 0x00b80006701c7981 */ /* 0x000ee2000c1e1d00 */
[----:B------:R-:W-:Y:S01]  /*19d0*/  FFMA.FTZ R81, R3, R82, R102 ;  /* 0x0000005203517223 */ /* 0x000fe20000010066 */
[----:B------:R-:W-:-:S02]  /*19e0*/  IMAD.U32 R83, R38, 0x10000, RZ ;  /* 0x0001000026537824 */ /* 0x000fc400078e00ff */
[----:B------:R-:W-:Y:S01]  /*19f0*/  FFMA.FTZ R37, R15, R46, R66 ;  /* 0x0000002e0f257223 */ /* 0x000fe20000010042 */
[----:B------:R-:W-:Y:S01]  /*1a00*/  FFMA.FTZ R45, R14, R45, R81 ;  /* 0x0000002d0e2d7223 */ /* 0x000fe20000010051 */
[--C-:B------:R-:W-:Y:S01]  /*1a10*/  FFMA.FTZ R81, R13, R44, R36.reuse ;  /* 0x0000002c0d517223 */ /* 0x100fe20000010024 */
[C---:B------:R-:W-:Y:S02]  /*1a20*/  PRMT R36, R47.reuse, 0x7632, R36 ;  /* 0x000076322f247816 */ /* 0x040fe40000000024 */
[----:B------:R-:W-:Y:S01]  /*1a30*/  SHF.L.U32 R46, R47, 0x10, RZ ;  /* 0x000000102f2e7819 */ /* 0x000fe200000006ff */
[----:B------:R-:W-:Y:S01]  /*1a40*/  FFMA.FTZ R82, R64, R83, R45 ;  /* 0x0000005340527223 */ /* 0x000fe2000001002d */
[----:B------:R-:W-:Y:S02]  /*1a50*/  PRMT R38, R38, 0x7632, R38 ;  /* 0x0000763226267816 */ /* 0x000fe40000000026 */
[----:B------:R-:W-:Y:S01]  /*1a60*/  SHF.L.U32 R83, R36, 0x10, RZ ;  /* 0x0000001024537819 */ /* 0x000fe200000006ff */
[----:B------:R-:W-:Y:S01]  /*1a70*/  FFMA.FTZ R106, R13, R46, R37 ;  /* 0x0000002e0d6a7223 */ /* 0x000fe20000010025 */
[C---:B-----5:R-:W-:Y:S01]  /*1a80*/  PRMT R36, R76.reuse, 0x7632, R36 ;  /* 0x000076324c247816 */ /* 0x060fe20000000024 */
[----:B------:R-:W-:Y:S01]  /*1a90*/  IMAD.U32 R76, R76, 0x10000, RZ ;  /* 0x000100004c4c7824 */ /* 0x000fe200078e00ff */
[----:B------:R-:W-:Y:S01]  /*1aa0*/  SHF.L.U32 R37, R80, 0x10, RZ ;  /* 0x0000001050257819 */ /* 0x000fe200000006ff */
[----:B------:R-:W4:Y:S01]  /*1ab0*/  LDG.E.128 R44, desc[UR6][R112.64+0xf000] ;  /* 0x00f00006702c7981 */ /* 0x000f22000c1e1d00 */
        /* <DEDUP_REMOVED lines=9> */
[----:B------:R-:W-:-:S02]  /*1b50*/  IMAD.U32 R37, R37, 0x10000, RZ ;  /* 0x0001000025257824 */ /* 0x000fc400078e00ff */
[----:B------:R-:W-:Y:S02]  /*1b60*/  FFMA.FTZ R81, R3, R82, R80 ;  /* 0x0000005203517223 */ /* 0x000fe40000010050 */
[----:B------:R-:W-:Y:S01]  /*1b70*/  FFMA.FTZ R77, R13, R36, R38 ;  /* 0x000000240d4d7223 */ /* 0x000fe20000010026 */
[----:B------:R-:W-:Y:S01]  /*1b80*/  PRMT R36, R72, 0x7632, R36 ;  /* 0x0000763248247816 */ /* 0x000fe20000000024 */
[----:B------:R-:W-:Y:S01]  /*1b90*/  FFMA.FTZ R37, R14, R37, R81 ;  /* 0x000000250e257223 */ /* 0x000fe20000010051 */
[----:B------:R-:W-:Y:S02]  /*1ba0*/  PRMT R76, R39, 0x7632, R76 ;  /* 0x00007632274c7816 */ /* 0x000fe4000000004c */
[----:B------:R-:W-:Y:S02]  /*1bb0*/  SHF.L.U32 R72, R72, 0x10, RZ ;  /* 0x0000001048487819 */ /* 0x000fe400000006ff */
[C---:B------:R-:W-:Y:S02]  /*1bc0*/  SHF.L.U32 R39, R78.reuse, 0x10, RZ ;  /* 0x000000104e277819 */ /* 0x040fe400000006ff */
[----:B------:R-:W-:Y:S01]  /*1bd0*/  PRMT R78, R78, 0x7632, R78 ;  /* 0x000076324e4e7816 */ /* 0x000fe2000000004e */
[----:B------:R-:W-:Y:S01]  /*1be0*/  FFMA.FTZ R86, R65, R72, R86 ;  /* 0x0000004841567223 */ /* 0x000fe20000010056 */
[----:B------:R-:W-:Y:S01]  /*1bf0*/  SHF.L.U32 R80, R36, 0x10, RZ ;  /* 0x0000001024507819 */ /* 0x000fe200000006ff */
[----:B------:R-:W-:-:S02]  /*1c00*/  FFMA.FTZ R72, R64, R39, R37 ;  /* 0x0000002740487223 */ /* 0x000fc40000010025 */
[----:B------:R-:W5:Y:S01]  /*1c10*/  LDG.E.128 R36, desc[UR6][R112.64+0x12800] ;  /* 0x0128000670247981 */ /* 0x000f62000c1e1d00 */
[----:B------:R-:W-:Y:S02]  /*1c20*/  IMAD.U32 R78, R78, 0x10000, RZ ;  /* 0x000100004e4e7824 */ /* 0x000fe400078e00ff */
[----:B------:R-:W-:Y:S01]  /*1c30*/  FFMA.FTZ R86, R67, R80, R86 ;  /* 0x0000005043567223 */ /* 0x000fe20000010056 */
[C---:B------:R-:W-:Y:S02]  /*1c40*/  PRMT R80, R73.reuse, 0x7632, R80 ;  /* 0x0000763249507816 */ /* 0x040fe40000000050 */
[----:B------:R-:W-:Y:S02]  /*1c50*/  SHF.L.U32 R82, R73, 0x10, RZ ;  /* 0x0000001049527819 */ /* 0x000fe400000006ff */
[----:B------:R-:W-:Y:S01]  /*1c60*/  SHF.L.U32 R73, R76, 0x10, RZ ;  /* 0x000000104c497819 */ /* 0x000fe200000006ff */
[----:B------:R-:W-:Y:S01]  /*1c70*/  FFMA.FTZ R78, R15, R78, R72 ;  /* 0x0000004e0f4e7223 */ /* 0x000fe20000010048 */
[----:B------:R-:W-:Y:S01]  /*1c80*/  FFMA.FTZ R106, R12, R83, R106 ;  /* 0x000000530c6a7223 */ /* 0x000fe2000001006a */
[----:B------:R-:W-:Y:S01]  /*1c90*/  SHF.L.U32 R72, R79, 0x10, RZ ;  /* 0x000000104f487819 */ /* 0x000fe200000006ff */
[----:B------:R-:W-:-:S02]  /*1ca0*/  IMAD.U32 R81, R80, 0x10000, RZ ;  /* 0x0001000050517824 */ /* 0x000fc400078e00ff */
[----:B------:R-:W-:Y:S01]  /*1cb0*/  FFMA.FTZ R83, R3, R82, R86 ;  /* 0x0000005203537223 */ /* 0x000fe20000010056 */
[----:B------:R-:W-:Y:S01]  /*1cc0*/  FFMA.FTZ R102, R12, R73, R77 ;  /* 0x000000490c667223 */ /* 0x000fe2000001004d */
[C---:B------:R-:W-:Y:S01]  /*1cd0*/  SHF.L.U32 R77, R74.reuse, 0x10, RZ ;  /* 0x000000104a4d7819 */ /* 0x040fe200000006ff */
[----:B------:R-:W5:Y:S01]  /*1ce0*/  LDG.E.128 R84, desc[UR6][R112.64+0x16000] ;  /* 0x0160000670547981 */ /* 0x000f62000c1e1d00 */
[----:B------:R-:W-:Y:S01]  /*1cf0*/  PRMT R74, R74, 0x7632, R74 ;  /* 0x000076324a4a7816 */ /* 0x000fe2000000004a */
        /* <DEDUP_REMOVED lines=8> */
[----:B------:R-:W-:Y:S02]  /*1d80*/  IMAD.U32 R72, R72, 0x10000, RZ ;  /* 0x0001000048487824 */ /* 0x000fe400078e00ff */
[----:B------:R-:W-:Y:S01]  /*1d90*/  FFMA.FTZ R48, R65, R48, R100 ;  /* 0x0000003041307223 */ /* 0x000fe20000010064 */
[--C-:B------:R-:W-:Y:S01]  /*1da0*/  FFMA.FTZ R74, R15, R74, R76.reuse ;  /* 0x0000004a0f4a7223 */ /* 0x100fe2000001004c */
[----:B------:R-:W-:Y:S01]  /*1db0*/  PRMT R76, R16, 0x7632, R76 ;  /* 0x00007632104c7816 */ /* 0x000fe2000000004c */
[--C-:B------:R-:W-:Y:S01]  /*1dc0*/  FFMA.FTZ R104, R12, R79, R73.reuse ;  /* 0x0000004f0c687223 */ /* 0x100fe20000010049 */
[----:B------:R-:W-:Y:S01]  /*1dd0*/  PRMT R73, R49, 0x7632, R73 ;  /* 0x0000763231497816 */ /* 0x000fe20000000049 */
[----:B------:R-:W-:Y:S01]  /*1de0*/  FFMA.FTZ R80, R67, R72, R48 ;  /* 0x0000004843507223 */ /* 0x000fe20000010030 */
[----:B------:R-:W-:Y:S02]  /*1df0*/  SHF.L.U32 R78, R49, 0x10, RZ ;  /* 0x00000010314e7819 */ /* 0x000fe400000006ff */
[----:B------:R-:W-:Y:S01]  /*1e00*/  SHF.L.U32 R16, R16, 0x10, RZ ;  /* 0x0000001010107819 */ /* 0x000fe200000006ff */
[----:B------:R-:W-:Y:S01]  /*1e10*/  IMAD.U32 R73, R73, 0x10000, RZ ;  /* 0x0001000049497824 */ /* 0x000fe200078e00ff */
        /* <DEDUP_REMOVED lines=8> */
[----:B------:R-:W-:Y:S01]  /*1ea0*/  PRMT R50, R50, 0x7632, R50 ;  /* 0x0000763232327816 */ /* 0x000fe20000000032 */
[----:B------:R-:W-:-:S02]  /*1eb0*/  FFMA.FTZ R98, R67, R76, R98 ;  /* 0x0000004c43627223 */ /* 0x000fc40000010062 */
[----:B------:R-:W5:Y:S01]  /*1ec0*/  LDG.E.128 R76, desc[UR6][R112.64+0x19800] ;  /* 0x01980006704c7981 */ /* 0x000f62000c1e1d00 */
[----:B------:R-:W-:Y:S01]  /*1ed0*/  FFMA.FTZ R49, R13, R72, R74 ;  /* 0x000000480d317223 */ /* 0x000fe2000001004a */
[C---:B------:R-:W-:Y:S01]  /*1ee0*/  IMAD.U32 R16, R17.reuse, 0x10000, RZ ;  /* 0x0001000011107824 */ /* 0x040fe200078e00ff */
[----:B------:R-:W-:Y:S01]  /*1ef0*/  SHF.L.U32 R50, R50, 0x10, RZ ;  /* 0x0000001032327819 */ /* 0x000fe200000006ff */
[----:B------:R-:W-:Y:S01]  /*1f00*/  FFMA.FTZ R74, R64, R75, R73 ;  /* 0x0000004b404a7223 */ /* 0x000fe20000010049 */
[----:B------:R-:W-:Y:S01]  /*1f10*/  PRMT R17, R17, 0x7632, R17 ;  /* 0x0000763211117816 */ /* 0x000fe20000000011 */
[----:B------:R-:W-:Y:S02]  /*1f20*/  FFMA.FTZ R73, R3, R16, R98 ;  /* 0x0000001003497223 */ /* 0x000fe40000010062 */
[----:B------:R-:W-:Y:S01]  /*1f30*/  FFMA.FTZ R50, R15, R50, R74 ;  /* 0x000000320f327223 */ /* 0x000fe2000001004a */
[----:B------:R-:W-:Y:S01]  /*1f40*/  SHF.L.U32 R17, R17, 0x10, RZ ;  /* 0x0000001011117819 */ /* 0x000fe200000006ff */
[C---:B------:R-:W-:Y:S01]  /*1f50*/  IMAD.U32 R74, R20.reuse, 0x10000, RZ ;  /* 0x00010000144a7824 */ /* 0x040fe200078e00ff */
[----:B------:R-:W-:-:S02]  /*1f60*/  PRMT R20, R20, 0x7632, R20 ;  /* 0x0000763214147816 */ /* 0x000fc40000000014 */
[C---:B------:R-:W-:Y:S02]  /*1f70*/  PRMT R16, R51.reuse, 0x7632, R16 ;  /* 0x0000763233107816 */ /* 0x040fe40000000010 */
[----:B------:R-:W-:Y:S01]  /*1f80*/  SHF.L.U32 R72, R51, 0x10, RZ ;  /* 0x0000001033487819 */ /* 0x000fe200000006ff */
[----:B------:R-:W-:Y:S01]  /*1f90*/  FFMA.FTZ R73, R14, R17, R73 ;  /* 0x000000110e497223 */ /* 0x000fe20000010049 */
[C---:B------:R-:W-:Y:S01]  /*1fa0*/  SHF.L.U32 R51, R18.reuse, 0x10, RZ ;  /* 0x0000001012337819 */ /* 0x040fe200000006ff */
[----:B------:R-:W-:Y:S01]  /*1fb0*/  FFMA.FTZ R98, R65, R74, R96 ;  /* 0x0000004a41627223 */ /* 0x000fe20000010060 */
[----:B------:R-:W-:Y:S02]  /*1fc0*/  PRMT R17, R18, 0x7632, R17 ;  /* 0x0000763212117816 */ /* 0x000fe40000000011 */
[----:B------:R-:W-:Y:S01]  /*1fd0*/  SHF.L.U32 R74, R20, 0x10, RZ ;  /* 0x00000010144a7819 */ /* 0x000fe200000006ff */
[----:B------:R-:W-:Y:S01]  /*1fe0*/  FFMA.FTZ R20, R64, R51, R73 ;  /* 0x0000003340147223 */ /* 0x000fe20000010049 */
[----:B------:R-:W-:Y:S01]  /*1ff0*/  SHF.L.U32 R18, R17, 0x10, RZ ;  /* 0x0000001011127819 */ /* 0x000fe200000006ff */
[C---:B------:R-:W-:Y:S01]  /*2000*/  IMAD.U32 R96, R21.reuse, 0x10000, RZ ;  /* 0x0001000015607824 */ /* 0x040fe200078e00ff */
[----:B------:R-:W-:Y:S01]  /*2010*/  PRMT R51, R21, 0x7632, R51 ;  /* 0x0000763215337816 */ /* 0x000fe20000000033 */
[----:B------:R-:W-:-:S02]  /*2020*/  FFMA.FTZ R74, R67, R74, R98 ;  /* 0x0000004a434a7223 */ /* 0x000fc40000010062 */
[----:B------:R-:W-:Y:S01]  /*2030*/  FFMA.FTZ R17, R15, R18, R20 ;  /* 0x000000120f117223 */ /* 0x000fe20000010014 */
[----:B------:R-:W-:Y:S01]  /*2040*/  SHF.L.U32 R51, R51, 0x10, RZ ;  /* 0x0000001033337819 */ /* 0x000fe200000006ff */
[----:B------:R-:W-:Y:S01]  /*2050*/  FFMA.FTZ R21, R3, R96, R74 ;  /* 0x0000006003157223 */ /* 0x000fe2000001004a */
[C---:B------:R-:W-:Y:S02]  /*2060*/  SHF.L.U32 R18, R19.reuse, 0x10, RZ ;  /* 0x0000001013127819 */ /* 0x040fe400000006ff */
[----:B------:R-:W-:Y:S01]  /*2070*/  PRMT R19, R19, 0x7632, R19 ;  /* 0x0000763213137816 */ /* 0x000fe20000000013 */
[----:B------:R-:W-:Y:S01]  /*2080*/  FFMA.FTZ R51, R14, R51, R21 ;  /* 0x000000330e337223 */ /* 0x000fe20000010015 */
[----:B------:R-:W-:Y:S01]  /*2090*/  SHF.L.U32 R21, R22, 0x10, RZ ;  /* 0x0000001016157819 */ /* 0x000fe200000006ff */
[----:B------:R-:W-:Y:S01]  /*20a0*/  FFMA.FTZ R18, R13, R18, R17 ;  /* 0x000000120d127223 */ /* 0x000fe20000010011 */
[----:B------:R-:W-:Y:S01]  /*20b0*/  IMAD.U32 R17, R16, 0x10000, RZ ;  /* 0x0001000010117824 */ /* 0x000fe200078e00ff */
        /* <DEDUP_REMOVED lines=10> */
[----:B------:R-:W-:Y:S01]  /*2160*/  PRMT R40, R40, 0x7632, R40 ;  /* 0x0000763228287816 */ /* 0x000fe20000000028 */
[C---:B------:R-:W-:Y:S01]  /*2170*/  FFMA.FTZ R94, R65.reuse, R16, R94 ;  /* 0x00000010415e7223 */ /* 0x040fe2000001005e */
[----:B------:R-:W-:Y:S01]  /*2180*/  FFMA.FTZ R100, R12, R48, R49 ;  /* 0x000000300c647223 */ /* 0x000fe20000010031 */
[----:B------:R-:W5:Y:S01]  /*2190*/  LDG.E.128 R16, desc[UR6][R112.64+0x20800] ;  /* 0x0208000670107981 */ /* 0x000f62000c1e1d00 */
[----:B------:R-:W-:Y:S01]  /*21a0*/  SHF.L.U32 R22, R22, 0x10, RZ ;  /* 0x0000001016167819 */ /* 0x000fe200000006ff */
[----:B------:R-:W-:Y:S01]  /*21b0*/  FFMA.FTZ R21, R65, R21, R92 ;  /* 0x0000001541157223 */ /* 0x000fe2000001005c */
[----:B------:R-:W-:-:S02]  /*21c0*/  SHF.L.U32 R68, R68, 0x10, RZ ;  /* 0x0000001044447819 */ /* 0x000fc400000006ff */
[----:B------:R-:W-:Y:S01]  /*21d0*/  SHF.L.U32 R48, R40, 0x10, RZ ;  /* 0x0000001028307819 */ /* 0x000fe200000006ff */
[----:B------:R-:W-:Y:S01]  /*21e0*/  FFMA.FTZ R22, R15, R22, R20 ;  /* 0x000000160f167223 */ /* 0x000fe20000010014 */
[----:B------:R-:W-:Y:S02]  /*21f0*/  IMAD.U32 R40, R69, 0x10000, RZ ;  /* 0x0001000045287824 */ /* 0x000fe400078e00ff */
[----:B------:R-:W-:Y:S01]  /*2200*/  FFMA.FTZ R68, R67, R68, R94 ;  /* 0x0000004443447223 */ /* 0x000fe2000001005e */
[----:B------:R-:W-:Y:S01]  /*2210*/  SHF.L.U32 R20, R41, 0x10, RZ ;  /* 0x0000001029147819 */ /* 0x000fe200000006ff */
[----:B------:R-:W-:Y:S02]  /*2220*/  FFMA.FTZ R49, R67, R48, R21 ;  /* 0x0000003043317223 */ /* 0x000fe40000010015 */
[C---:B------:R-:W-:Y:S02]  /*2230*/  FFMA.FTZ R21, R3.reuse, R40, R68 ;  /* 0x0000002803157223 */ /* 0x040fe40000010044 */
[----:B------:R-:W-:-:S02]  /*2240*/  FFMA.FTZ R68, R3, R20, R49 ;  /* 0x0000001403447223 */ /* 0x000fc40000010031 */
[----:B------:R-:W5:Y:S01]  /*2250*/  LDG.E.128 R48, desc[UR6][R112.64+0x24000] ;  /* 0x0240000670307981 */ /* 0x000f62000c1e1d00 */
[----:B------:R-:W-:Y:S02]  /*2260*/  PRMT R69, R69, 0x7632, R69 ;  /* 0x0000763245457816 */ /* 0x000fe40000000045 */
[----:B------:R-:W-:Y:S02]  /*2270*/  PRMT R41, R41, 0x7632, R41 ;  /* 0x0000763229297816 */ /* 0x000fe40000000029 */
[----:B------:R-:W-:Y:S02]  /*2280*/  SHF.L.U32 R69, R69, 0x10, RZ ;  /* 0x0000001045457819 */ /* 0x000fe400000006ff */
        /* <DEDUP_REMOVED lines=8> */
[----:B------:R-:W-:-:S02]  /*2310*/  PRMT R20, R70, 0x7632, R20 ;  /* 0x0000763246147816 */ /* 0x000fc40000000014 */
[----:B------:R-:W-:Y:S01]  /*2320*/  PRMT R22, R42, 0x7632, R22 ;  /* 0x000076322a167816 */ /* 0x000fe20000000016 */
[C---:B------:R-:W-:Y:S01]  /*2330*/  FFMA.FTZ R72, R64.reuse, R21, R69 ;  /* 0x0000001540487223 */ /* 0x040fe20000010045 */
[----:B------:R-:W-:Y:S01]  /*2340*/  FFMA.FTZ R69, R64, R23, R74 ;  /* 0x0000001740457223 */ /* 0x000fe2000001004a */
[----:B------:R-:W-:Y:S01]  /*2350*/  IMAD.U32 R42, R20, 0x10000, RZ ;  /* 0x00010000142a7824 */ /* 0x000fe200078e00ff */
[----:B------:R-:W-:Y:S02]  /*2360*/  SHF.L.U32 R74, R22, 0x10, RZ ;  /* 0x00000010164a7819 */ /* 0x000fe400000006ff */
[----:B------:R-:W5:Y:S01]  /*2370*/  LDG.E.128 R20, desc[UR6][R112.64+0x27800] ;  /* 0x0278000670147981 */ /* 0x000f62000c1e1d00 */
[C---:B------:R-:W-:Y:S02]  /*2380*/  PRMT R68, R71.reuse, 0x7632, R68 ;  /* 0x0000763247447816 */ /* 0x040fe40000000044 */
[----:B------:R-:W-:Y:S02]  /*2390*/  SHF.L.U32 R70, R71, 0x10, RZ ;  /* 0x0000001047467819 */ /* 0x000fe400000006ff */
        /* <DEDUP_REMOVED lines=8> */
[C---:B------:R-:W-:Y:S01]  /*2420*/  FFMA.FTZ R42, R13.reuse, R70, R42 ;  /* 0x000000460d2a7223 */ /* 0x040fe2000001002a */
[--C-:B------:R-:W-:Y:S01]  /*2430*/  FFMA.FTZ R24, R13, R24, R69.reuse ;  /* 0x000000180d187223 */ /* 0x100fe20000010045 */
[----:B------:R-:W-:Y:S01]  /*2440*/  PRMT R69, R25, 0x7632, R69 ;  /* 0x0000763219457816 */ /* 0x000fe20000000045 */
[----:B------:R-:W-:Y:S01]  /*2450*/  IMAD.U32 R43, R43, 0x10000, RZ ;  /* 0x000100002b2b7824 */ /* 0x000fe200078e00ff */
[----:B------:R-:W-:Y:S01]  /*2460*/  SHF.L.U32 R70, R25, 0x10, RZ ;  /* 0x0000001019467819 */ /* 0x000fe200000006ff */
        /* <DEDUP_REMOVED lines=12> */
[----:B------:R-:W-:Y:S01]  /*2530*/  FFMA.FTZ R69, R14, R69, R71 ;  /* 0x000000450e457223 */ /* 0x000fe20000010047 */
[----:B------:R-:W-:Y:S01]  /*2540*/  PRMT R4, R26, 0x7632, R4 ;  /* 0x000076321a047816 */ /* 0x000fe20000000004 */
[----:B------:R-:W-:Y:S01]  /*2550*/  FFMA.FTZ R88, R65, R68, R88 ;  /* 0x0000004441587223 */ /* 0x000fe20000010058 */
[----:B------:R-:W-:-:S02]  /*2560*/  IMAD.U32 R26, R24, 0x10000, RZ ;  /* 0x00010000181a7824 */ /* 0x000fc400078e00ff */
[----:B------:R-:W-:Y:S01]  /*2570*/  FFMA.FTZ R24, R64, R25, R69 ;  /* 0x0000001940187223 */ /* 0x000fe20000010045 */
[C---:B------:R-:W-:Y:S01]  /*2580*/  SHF.L.U32 R68, R5.reuse, 0x10, RZ ;  /* 0x0000001005447819 */ /* 0x040fe200000006ff */
[----:B------:R-:W5:Y:S01]  /*2590*/  LDG.E.128 R72, desc[UR6][R112.64+0x2e800] ;  /* 0x02e8000670487981 */ /* 0x000f62000c1e1d00 */
[----:B------:R-:W-:Y:S01]  /*25a0*/  PRMT R25, R5, 0x7632, R25 ;  /* 0x0000763205197816 */ /* 0x000fe20000000019 */
[----:B------:R-:W-:Y:S01]  /*25b0*/  FFMA.FTZ R26, R67, R26, R88 ;  /* 0x0000001a431a7223 */ /* 0x000fe20000010058 */
[----:B------:R-:W-:-:S03]  /*25c0*/  SHF.L.U32 R4, R4, 0x10, RZ ;  /* 0x0000001004047819 */ /* 0x000fc600000006ff */
[----:B------:R-:W-:Y:S01]  /*25d0*/  FFMA.FTZ R69, R3, R68, R26 ;  /* 0x0000004403457223 */ /* 0x000fe2000001001a */
[----:B------:R-:W-:Y:S01]  /*25e0*/  IMAD.U32 R25, R25, 0x10000, RZ ;  /* 0x0001000019197824 */ /* 0x000fe200078e00ff */
[C---:B------:R-:W-:Y:S02]  /*25f0*/  SHF.L.U32 R26, R60.reuse, 0x10, RZ ;  /* 0x000000103c1a7819 */ /* 0x040fe400000006ff */
[----:B------:R-:W-:Y:S01]  /*2600*/  PRMT R60, R60, 0x7632, R60 ;  /* 0x000076323c3c7816 */ /* 0x000fe2000000003c */
[----:B------:R-:W-:Y:S01]  /*2610*/  FFMA.FTZ R24, R15, R4, R24 ;  /* 0x000000040f187223 */ /* 0x000fe20000010018 */
[----:B------:R-:W-:Y:S01]  /*2620*/  FFMA.FTZ R69, R14, R25, R69 ;  /* 0x000000190e457223 */ /* 0x000fe20000010045 */
[----:B------:R-:W-:Y:S01]  /*2630*/  SHF.L.U32 R4, R27, 0x10, RZ ;  /* 0x000000101b047819 */ /* 0x000fe200000006ff */
[----:B------:R-:W-:Y:S01]  /*2640*/  FFMA.FTZ R110, R65, R26, R110 ;  /* 0x0000001a416e7223 */ /* 0x000fe2000001006e */
[----:B------:R-:W-:Y:S02]  /*2650*/  SHF.L.U32 R25, R6, 0x10, RZ ;  /* 0x0000001006197819 */ /* 0x000fe400000006ff */
[----:B------:R-:W-:-:S02]  /*2660*/  SHF.L.U32 R60, R60, 0x10, RZ ;  /* 0x000000103c3c7819 */ /* 0x000fc400000006ff */
        /* <DEDUP_REMOVED lines=10> */
[----:B------:R-:W-:Y:S01]  /*2710*/  PRMT R61, R61, 0x7632, R61 ;  /* 0x000076323d3d7816 */ /* 0x000fe2000000003d */
[--C-:B------:R-:W-:Y:S01]  /*2720*/  FFMA.FTZ R24, R15, R6, R4.reuse ;  /* 0x000000060f187223 */ /* 0x100fe20000010004 */
[----:B------:R-:W-:Y:S01]  /*2730*/  SHF.L.U32 R8, R8, 0x10, RZ ;  /* 0x0000001008087819 */ /* 0x000fe200000006ff */
[C---:B------:R-:W-:Y:S01]  /*2740*/  IMAD.U32 R3, R52.reuse, 0x10000, RZ ;  /* 0x0001000034037824 */ /* 0x040fe200078e00ff */
[----:B------:R-:W-:Y:S01]  /*2750*/  PRMT R4, R52, 0x7632, R4 ;  /* 0x0000763234047816 */ /* 0x000fe20000000004 */
[----:B------:R-:W-:Y:S01]  /*2760*/  FFMA.FTZ R88, R12, R27, R5 ;  /* 0x0000001b0c587223 */ /* 0x000fe20000010005 */
[----:B------:R-:W-:Y:S01]  /*2770*/  SHF.L.U32 R6, R7, 0x10, RZ ;  /* 0x0000001007067819 */ /* 0x000fe200000006ff */
[----:B------:R-:W-:Y:S01]  /*2780*/  FFMA.FTZ R67, R3, R8, R108 ;  /* 0x0000000803437223 */ /* 0x000fe2000001006c */
[----:B------:R-:W-:Y:S01]  /*2790*/  SHF.L.U32 R5, R61, 0x10, RZ ;  /* 0x000000103d057819 */ /* 0x000fe200000006ff */
[----:B------:R-:W-:Y:S01]  /*27a0*/  IMAD.U32 R4, R4, 0x10000, RZ ;  /* 0x0001000004047824 */ /* 0x000fe200078e00ff */
[----:B------:R-:W-:Y:S01]  /*27b0*/  SHF.L.U32 R27, R26, 0x10, RZ ;  /* 0x000000101a1b7819 */ /* 0x000fe200000006ff */
[----:B------:R-:W-:Y:S01]  /*27c0*/  FFMA.FTZ R61, R13, R6, R24 ;  /* 0x000000060d3d7223 */ /* 0x000fe20000010018 */
[----:B------:R-:W5:Y:S01]  /*27d0*/  LDG.E.128 R68, desc[UR6][R114.64+0x1800] ;  /* 0x0018000672447981 */ /* 0x000f62000c1e1d00 */
[----:B------:R-:W-:-:S02]  /*27e0*/  FFMA.FTZ R65, R14, R5, R25 ;  /* 0x000000050e417223 */ /* 0x000fc40000010019 */
[----:B------:R-:W-:Y:S02]  /*27f0*/  FFMA.FTZ R52, R4, R27, R67 ;  /* 0x0000001b04347223 */ /* 0x000fe40000010043 */
[----:B------:R-:W5:Y:S01]  /*2800*/  LDG.E.128 R24, desc[UR6][R112.64+0x1800] ;  /* 0x0018000670187981 */ /* 0x000f62000c1e1d00 */
[----:B------:R-:W-:Y:S02]  /*2810*/  PRMT R7, R7, 0x7632, R7 ;  /* 0x0000763207077816 */ /* 0x000fe40000000007 */
[C---:B------:R-:W-:Y:S02]  /*2820*/  PRMT R8, R9.reuse, 0x7632, R8 ;  /* 0x0000763209087816 */ /* 0x040fe40000000008 */
[----:B------:R-:W-:Y:S02]  /*2830*/  SHF.L.U32 R14, R9, 0x10, RZ ;  /* 0x00000010090e7819 */ /* 0x000fe400000006ff */
[C---:B------:R-:W-:Y:S02]  /*2840*/  PRMT R6, R53.reuse, 0x7632, R6 ;  /* 0x0000763235067816 */ /* 0x040fe40000000006 */
[----:B------:R-:W-:Y:S01]  /*2850*/  SHF.L.U32 R5, R53, 0x10, RZ ;  /* 0x0000001035057819 */ /* 0x000fe200000006ff */
[----:B------:R-:W-:Y:S01]  /*2860*/  IMAD.U32 R7, R7, 0x10000, RZ ;  /* 0x0001000007077824 */ /* 0x000fe200078e00ff */
[----:B------:R-:W-:-:S02]  /*2870*/  SHF.L.U32 R9, R62, 0x10, RZ ;  /* 0x000000103e097819 */ /* 0x000fc400000006ff */
[----:B------:R-:W-:Y:S01]  /*2880*/  SHF.L.U32 R53, R8, 0x10, RZ ;  /* 0x0000001008357819 */ /* 0x000fe200000006ff */
[----:B------:R-:W-:Y:S01]  /*2890*/  FFMA.FTZ R67, R5, R14, R52 ;  /* 0x0000000e05437223 */ /* 0x000fe20000010034 */
[----:B------:R-:W-:Y:S02]  /*28a0*/  SHF.L.U32 R6, R6, 0x10, RZ ;  /* 0x0000001006067819 */ /* 0x000fe400000006ff */
[----:B------:R-:W-:Y:S02]  /*28b0*/  SHF.L.U32 R8, R32, 0x10, RZ ;  /* 0x0000001020087819 */ /* 0x000fe400000006ff */
[----:B------:R-:W-:Y:S02]  /*28c0*/  PRMT R62, R62, 0x7632, R62 ;  /* 0x000076323e3e7816 */ /* 0x000fe4000000003e */
[----:B------:R-:W-:Y:S01]  /*28d0*/  PRMT R32, R32, 0x7632, R32 ;  /* 0x0000763220207816 */ /* 0x000fe20000000020 */
[----:B------:R-:W-:Y:S01]  /*28e0*/  FFMA.FTZ R14, R12, R7, R61 ;  /* 0x000000070c0e7223 */ /* 0x000fe2000001003d */
[----:B------:R-:W-:Y:S01]  /*28f0*/  FFMA.FTZ R64, R64, R9, R65 ;  /* 0x0000000940407223 */ /* 0x000fe20000010041 */
[----:B------:R-:W-:Y:S01]  /*2900*/  FFMA.FTZ R52, R6, R53, R67 ;  /* 0x0000003506347223 */ /* 0x000fe20000010043 */
[----:B------:R-:W-:Y:S01]  /*2910*/  SHF.L.U32 R62, R62, 0x10, RZ ;  /* 0x000000103e3e7819 */ /* 0x000fe200000006ff */
[----:B------:R-:W-:Y:S01]  /*2920*/  FFMA.FTZ R53, R3, R8, R66 ;  /* 0x0000000803357223 */ /* 0x000fe20000010042 */
[----:B------:R-:W-:Y:S01]  /*2930*/  SHF.L.U32 R7, R54, 0x10, RZ ;  /* 0x0000001036077819 */ /* 0x000fe200000006ff */
[----:B------:R-:W-:Y:S01]  /*2940*/  IMAD.U32 R8, R10, 0x10000, RZ ;  /* 0x000100000a087824 */ /* 0x000fe200078e00ff */
[----:B------:R-:W-:-:S02]  /*2950*/  SHF.L.U32 R9, R32, 0x10, RZ ;  /* 0x0000001020097819 */ /* 0x000fc400000006ff */
[----:B------:R-:W-:Y:S01]  /*2960*/  PRMT R10, R63, 0x7632, R10 ;  /* 0x000076323f0a7816 */ /* 0x000fe2000000000a */
[----:B------:R-:W-:Y:S01]  /*2970*/  FFMA.FTZ R62, R15, R62, R64 ;  /* 0x0000003e0f3e7223 */ /* 0x000fe20000010040 */
[----:B------:R-:W-:Y:S01]  /*2980*/  FFMA.FTZ R15, R7, R8, R52 ;  /* 0x00000008070f7223 */ /* 0x000fe20000010034 */
[----:B------:R-:W-:Y:S01]  /*2990*/  FFMA.FTZ R60, R4, R9, R53 ;  /* 0x00000009043c7223 */ /* 0x000fe20000010035 */
[----:B------:R-:W-:Y:S01]  /*29a0*/  PRMT R9, R10, 0x7632, R9 ;  /* 0x000076320a097816 */ /* 0x000fe20000000009 */
[----:B------:R-:W-:Y:S01]  /*29b0*/  IMAD.U32 R32, R63, 0x10000, RZ ;  /* 0x000100003f207824 */ /* 0x000fe200078e00ff */
[----:B------:R-:W-:Y:S01]  /*29c0*/  PRMT R8, R54, 0x7632, R8 ;  /* 0x0000763236087816 */ /* 0x000fe20000000008 */
[----:B------:R-:W5:Y:S01]  /*29d0*/  LDG.E.128 R64, desc[UR6][R112.64+0x5000] ;  /* 0x0050000670407981 */ /* 0x000f62000c1e1d00 */
[C---:B------:R-:W-:Y:S02]  /*29e0*/  PRMT R52, R33.reuse, 0x7632, R52 ;  /* 0x0000763221347816 */ /* 0x040fe40000000034 */
[----:B------:R-:W-:-:S02]  /*29f0*/  SHF.L.U32 R54, R33, 0x10, RZ ;  /* 0x0000001021367819 */ /* 0x000fc400000006ff */
[----:B------:R-:W-:Y:S02]  /*2a00*/  SHF.L.U32 R9, R9, 0x10, RZ ;  /* 0x0000001009097819 */ /* 0x000fe400000006ff */
[----:B------:R-:W-:Y:S01]  /*2a10*/  SHF.L.U32 R8, R8, 0x10, RZ ;  /* 0x0000001008087819 */ /* 0x000fe200000006ff */
[----:B------:R-:W-:Y:S02]  /*2a20*/  IMAD.U32 R33, R52, 0x10000, RZ ;  /* 0x0001000034217824 */ /* 0x000fe400078e00ff */
[----:B------:R-:W-:Y:S02]  /*2a30*/  FFMA.FTZ R53, R5, R54, R60 ;  /* 0x0000003605357223 */ /* 0x000fe4000001003c */
[--C-:B------:R-:W-:Y:S01]  /*2a40*/  FFMA.FTZ R52, R8, R9, R15.reuse ;  /* 0x0000000908347223 */ /* 0x100fe2000001000f */
        /* <DEDUP_REMOVED lines=8> */
[----:B------:R-:W-:-:S02]  /*2ad0*/  PRMT R15, R11, 0x7632, R15 ;  /* 0x000076320b0f7816 */ /* 0x000fc4000000000f */
[----:B------:R-:W-:Y:S01]  /*2ae0*/  SHF.L.U32 R54, R35, 0x10, RZ ;  /* 0x0000001023367819 */ /* 0x000fe200000006ff */
[--C-:B------:R-:W-:Y:S01]  /*2af0*/  FFMA.FTZ R53, R9, R32, R52.reuse ;  /* 0x0000002009357223 */ /* 0x100fe20000010034 */
[----:B------:R-:W-:Y:S01]  /*2b00*/  FFMA.FTZ R60, R8, R33, R61 ;  /* 0x00000021083c7223 */ /* 0x000fe2000001003d */
[C---:B--2---:R-:W-:Y:S02]  /*2b10*/  SHF.L.U32 R11, R56.reuse, 0x10, RZ ;  /* 0x00000010380b7819 */ /* 0x044fe400000006ff */
[----:B------:R-:W-:Y:S02]  /*2b20*/  PRMT R52, R35, 0x7632, R52 ;  /* 0x0000763223347816 */ /* 0x000fe40000000034 */
[----:B------:R-:W2:Y:S01]  /*2b30*/  LDG.E.128 R32, desc[UR6][R112.64+0x8800] ;  /* 0x0088000670207981 */ /* 0x000ea2000c1e1d00 */
        /* <DEDUP_REMOVED lines=16> */
[C---:B---3--:R-:W-:Y:S01]  /*2c40*/  PRMT R60, R28.reuse, 0x7632, R60 ;  /* 0x000076321c3c7816 */ /* 0x048fe2000000003c */
[----:B------:R-:W3:Y:S01]  /*2c50*/  LDG.E.128 R52, desc[UR6][R112.64+0xc000] ;  /* 0x00c0000670347981 */ /* 0x000ee2000c1e1d00 */
[----:B------:R-:W-:Y:S01]  /*2c60*/  SHF.L.U32 R62, R28, 0x10, RZ ;  /* 0x000000101c3e7819 */ /* 0x000fe200000006ff */
[----:B------:R-:W-:Y:S01]  /*2c70*/  IMAD.U32 R28, R59, 0x10000, RZ ;  /* 0x000100003b1c7824 */ /* 0x000fe200078e00ff */
        /* <DEDUP_REMOVED lines=8> */
[C---:B------:R-:W-:Y:S02]  /*2d00*/  SHF.L.U32 R62, R29.reuse, 0x10, RZ ;  /* 0x000000101d3e7819 */ /* 0x040fe400000006ff */
[----:B------:R-:W-:Y:S01]  /*2d10*/  PRMT R61, R29, 0x7632, R61 ;  /* 0x000076321d3d7816 */ /* 0x000fe2000000003d */
[----:B------:R-:W-:Y:S01]  /*2d20*/  FFMA.FTZ R57, R7, R58, R60 ;  /* 0x0000003a07397223 */ /* 0x000fe2000001003c */
[----:B------:R-:W-:Y:S01]  /*2d30*/  SHF.L.U32 R29, R56, 0x10, RZ ;  /* 0x00000010381d7819 */ /* 0x000fe200000006ff */
[----:B------:R-:W-:Y:S01]  /*2d40*/  FFMA.FTZ R59, R5, R62, R102 ;  /* 0x0000003e053b7223 */ /* 0x000fe20000010066 */
[C---:B----4-:R-:W-:Y:S01]  /*2d50*/  PRMT R60, R44.reuse, 0x7632, R60 ;  /* 0x000076322c3c7816 */ /* 0x050fe2000000003c */
        /* <DEDUP_REMOVED lines=9> */
[--C-:B------:R-:W-:Y:S01]  /*2df0*/  FFMA.FTZ R29, R9, R28, R44.reuse ;  /* 0x0000001c091d7223 */ /* 0x100fe2000001002c */
[----:B------:R-:W-:Y:S01]  /*2e00*/  FFMA.FTZ R58, R4, R57, R61 ;  /* 0x00000039043a7223 */ /* 0x000fe2000001003d */
[C---:B------:R-:W-:Y:S01]  /*2e10*/  PRMT R44, R45.reuse, 0x7632, R44 ;  /* 0x000076322d2c7816 */ /* 0x040fe2000000002c */
[----:B------:R-:W-:Y:S01]  /*2e20*/  IMAD.U32 R57, R30, 0x10000, RZ ;  /* 0x000100001e397824 */ /* 0x000fe200078e00ff */
[----:B------:R-:W-:Y:S01]  /*2e30*/  SHF.L.U32 R56, R45, 0x10, RZ ;  /* 0x000000102d387819 */ /* 0x000fe200000006ff */
[----:B------:R-:W4:Y:S02]  /*2e40*/  LDG.E.128 R60, desc[UR6][R112.64+0xf800] ;  /* 0x00f80006703c7981 */ /* 0x000f24000c1e1d00 */
[----:B------:R-:W-:Y:S01]  /*2e50*/  FFMA.FTZ R30, R8, R57, R59 ;  /* 0x00000039081e7223 */ /* 0x000fe2000001003b */
[----:B------:R-:W-:-:S02]  /*2e60*/  IMAD.U32 R57, R44, 0x10000, RZ ;  /* 0x000100002c397824 */ /* 0x000fc400078e00ff */
[----:B------:R-:W-:Y:S01]  /*2e70*/  FFMA.FTZ R59, R5, R56, R58 ;  /* 0x00000038053b7223 */ /* 0x000fe2000001003a */
[----:B------:R-:W-:Y:S02]  /*2e80*/  SHF.L.U32 R15, R15, 0x10, RZ ;  /* 0x000000100f0f7819 */ /* 0x000fe400000006ff */
[C---:B------:R-:W-:Y:S02]  /*2e90*/  SHF.L.U32 R28, R31.reuse, 0x10, RZ ;  /* 0x000000101f1c7819 */ /* 0x040fe400000006ff */
[----:B------:R-:W-:Y:S01]  /*2ea0*/  PRMT R44, R31, 0x7632, R44 ;  /* 0x000076321f2c7816 */ /* 0x000fe2000000002c */
[----:B------:R-:W-:Y:S01]  /*2eb0*/  FFMA.FTZ R56, R6, R57, R59 ;  /* 0x0000003906387223 */ /* 0x000fe2000001003b */
[C---:B-----5:R-:W-:Y:S02]  /*2ec0*/  PRMT R57, R36.reuse, 0x7632, R57 ;  /* 0x0000763224397816 */ /* 0x060fe40000000039 */
[----:B------:R-:W-:Y:S01]  /*2ed0*/  SHF.L.U32 R58, R36, 0x10, RZ ;  /* 0x00000010243a7819 */ /* 0x000fe200000006ff */
[----:B------:R-:W-:Y:S01]  /*2ee0*/  FFMA.FTZ R15, R10, R15, R29 ;  /* 0x0000000f0a0f7223 */ /* 0x000fe2000001001d */
[----:B------:R-:W-:Y:S01]  /*2ef0*/  SHF.L.U32 R89, R44, 0x10, RZ ;  /* 0x000000102c597819 */ /* 0x000fe200000006ff */
[----:B------:R-:W-:Y:S01]  /*2f00*/  FFMA.FTZ R45, R9, R28, R30 ;  /* 0x0000001c092d7223 */ /* 0x000fe2000001001e */
[C---:B------:R-:W-:Y:S01]  /*2f10*/  SHF.L.U32 R36, R46.reuse, 0x10, RZ ;  /* 0x000000102e247819 */ /* 0x040fe200000006ff */
[----:B------:R-:W5:Y:S01]  /*2f20*/  LDG.E.128 R28, desc[UR6][R112.64+0x13000] ;  /* 0x01300006701c7981 */ /* 0x000f62000c1e1d00 */
[----:B------:R-:W-:Y:S01]  /*2f30*/  PRMT R46, R46, 0x7632, R46 ;  /* 0x000076322e2e7816 */ /* 0x000fe2000000002e */
[----:B------:R-:W-:-:S02]  /*2f40*/  IMAD.U32 R59, R57, 0x10000, RZ ;  /* 0x00010000393b7824 */ /* 0x000fc400078e00ff */
[----:B------:R-:W-:Y:S01]  /*2f50*/  FFMA.FTZ R91, R3, R58, R100 ;  /* 0x0000003a035b7223 */ /* 0x000fe20000010064 */
[----:B------:R-:W-:Y:S01]  /*2f60*/  FFMA.FTZ R89, R10, R89, R45 ;  /* 0x000000590a597223 */ /* 0x000fe2000001002d */
[--C-:B------:R-:W-:Y:S01]  /*2f70*/  FFMA.FTZ R57, R7, R36, R56.reuse ;  /* 0x0000002407397223 */ /* 0x100fe20000010038 */
[----:B------:R-:W-:Y:S01]  /*2f80*/  SHF.L.U32 R45, R46, 0x10, RZ ;  /* 0x000000102e2d7819 */ /* 0x000fe200000006ff */
[----:B------:R-:W-:Y:S01]  /*2f90*/  FFMA.FTZ R100, R4, R59, R91 ;  /* 0x0000003b04647223 */ /* 0x000fe2000001005b */
[C---:B------:R-:W-:Y:S02]  /*2fa0*/  PRMT R56, R37.reuse, 0x7632, R56 ;  /* 0x0000763225387816 */ /* 0x040fe40000000038 */
[----:B------:R-:W-:Y:S01]  /*2fb0*/  SHF.L.U32 R58, R37, 0x10, RZ ;  /* 0x00000010253a7819 */ /* 0x000fe200000006ff */
[----:B------:R-:W-:Y:S01]  /*2fc0*/  FFMA.FTZ R46, R8, R45, R57 ;  /* 0x0000002d082e7223 */ /* 0x000fe20000010039 */
[C---:B------:R-:W-:Y:S01]  /*2fd0*/  SHF.L.U32 R44, R47.reuse, 0x10, RZ ;  /* 0x000000102f2c7819 */ /* 0x040fe200000006ff */
[----:B------:R-:W-:Y:S01]  /*2fe0*/  IMAD.U32 R45, R56, 0x10000, RZ ;  /* 0x00010000382d7824 */ /* 0x000fe200078e00ff */
[----:B------:R-:W-:Y:S01]  /*2ff0*/  PRMT R36, R47, 0x7632, R36 ;  /* 0x000076322f247816 */ /* 0x000fe20000000024 */
[----:B------:R-:W-:Y:S01]  /*3000*/  FFMA.FTZ R47, R5, R58, R100 ;  /* 0x0000003a052f7223 */ /* 0x000fe20000010064 */
[C---:B------:R-:W-:Y:S01]  /*3010*/  PRMT R91, R84.reuse, 0x7632, R91 ;  /* 0x00007632545b7816 */ /* 0x040fe2000000005b */
[----:B------:R-:W-:Y:S01]  /*3020*/  FFMA.FTZ R37, R9, R44, R46 ;  /* 0x0000002c09257223 */ /* 0x000fe2000001002e */
[----:B------:R-:W-:Y:S01]  /*3030*/  SHF.L.U32 R84, R84, 0x10, RZ ;  /* 0x0000001054547819 */ /* 0x000fe200000006ff */
[----:B------:R-:W-:Y:S01]  /*3040*/  FFMA.FTZ R46, R6, R45, R47 ;  /* 0x0000002d062e7223 */ /* 0x000fe2000001002f */
[----:B------:R-:W-:Y:S01]  /*3050*/  SHF.L.U32 R91, R91, 0x10, RZ ;  /* 0x000000105b5b7819 */ /* 0x000fe200000006ff */
[----:B------:R-:W5:Y:S01]  /*3060*/  LDG.E.128 R56, desc[UR6][R112.64+0x16800] ;  /* 0x0168000670387981 */ /* 0x000f62000c1e1d00 */
[C---:B------:R-:W-:Y:S01]  /*3070*/  PRMT R44, R38.reuse, 0x7632, R44 ;  /* 0x00007632262c7816 */ /* 0x040fe2000000002c */
        /* <DEDUP_REMOVED lines=11> */
[----:B------:R-:W-:-:S02]  /*3130*/  IMAD.U32 R36, R39, 0x10000, RZ ;  /* 0x0001000027247824 */ /* 0x000fc400078e00ff */
[----:B------:R-:W-:Y:S02]  /*3140*/  FFMA.FTZ R46, R6, R85, R93 ;  /* 0x00000055062e7223 */ /* 0x000fe4000001005d */
[----:B------:R-:W-:Y:S01]  /*3150*/  FFMA.FTZ R93, R9, R36, R38 ;  /* 0x00000024095d7223 */ /* 0x000fe20000010026 */
[C---:B------:R-:W-:Y:S02]  /*3160*/  PRMT R36, R76.reuse, 0x7632, R36 ;  /* 0x000076324c247816 */ /* 0x040fe40000000024 */
[----:B------:R-:W-:Y:S02]  /*3170*/  SHF.L.U32 R76, R76, 0x10, RZ ;  /* 0x000000104c4c7819 */ /* 0x000fe400000006ff */
[C---:B------:R-:W-:Y:S02]  /*3180*/  SHF.L.U32 R44, R86.reuse, 0x10, RZ ;  /* 0x00000010562c7819 */ /* 0x040fe400000006ff */
[----:B------:R-:W-:Y:S01]  /*3190*/  PRMT R86, R86, 0x7632, R86 ;  /* 0x0000763256567816 */ /* 0x000fe20000000056 */
[----:B------:R-:W-:Y:S01]  /*31a0*/  FFMA.FTZ R97, R3, R76, R96 ;  /* 0x0000004c03617223 */ /* 0x000fe20000010060 */
[----:B------:R-:W-:Y:S01]  /*31b0*/  SHF.L.U32 R95, R36, 0x10, RZ ;  /* 0x00000010245f7819 */ /* 0x000fe200000006ff */
[----:B------:R-:W-:Y:S01]  /*31c0*/  FFMA.FTZ R91, R10, R91, R37 ;  /* 0x0000005b0a5b7223 */ /* 0x000fe20000010025 */
[----:B------:R-:W-:Y:S01]  /*31d0*/  PRMT R39, R39, 0x7632, R39 ;  /* 0x0000763227277816 */ /* 0x000fe20000000027 */
[----:B------:R-:W-:Y:S01]  /*31e0*/  IMAD.U32 R37, R86, 0x10000, RZ ;  /* 0x0001000056257824 */ /* 0x000fe200078e00ff */
[----:B------:R-:W-:Y:S01]  /*31f0*/  SHF.L.U32 R76, R77, 0x10, RZ ;  /* 0x000000104d4c7819 */ /* 0x000fe200000006ff */
[----:B------:R-:W-:Y:S01]  /*3200*/  FFMA.FTZ R86, R4, R95, R97 ;  /* 0x0000005f04567223 */ /* 0x000fe20000010061 */
[----:B------:R-:W-:Y:S01]  /*3210*/  FFMA.FTZ R85, R7, R44, R46 ;  /* 0x0000002c07557223 */ /* 0x000fe2000001002e */
[----:B------:R-:W-:Y:S01]  /*3220*/  SHF.L.U32 R39, R39, 0x10, RZ ;  /* 0x0000001027277819 */ /* 0x000fe200000006ff */
[----:B------:R-:W5:Y:S01]  /*3230*/  LDG.E.128 R44, desc[UR6][R112.64+0x1a000] ;  /* 0x01a00006702c7981 */ /* 0x000f62000c1e1d00 */
[C---:B------:R-:W-:Y:S01]  /*3240*/  PRMT R96, R80.reuse, 0x7632, R96 ;  /* 0x0000763250607816 */ /* 0x040fe20000000060 */
[----:B------:R-:W-:Y:S01]  /*3250*/  FFMA.FTZ R95, R5, R76, R86 ;  /* 0x0000004c055f7223 */ /* 0x000fe20000010056 */
[----:B------:R-:W-:Y:S01]  /*3260*/  PRMT R77, R77, 0x7632, R77 ;  /* 0x000076324d4d7816 */ /* 0x000fe2000000004d */
[C---:B------:R-:W-:Y:S01]  /*3270*/  IMAD.U32 R76, R87.reuse, 0x10000, RZ ;  /* 0x00010000574c7824 */ /* 0x040fe200078e00ff */
        /* <DEDUP_REMOVED lines=8> */
[----:B------:R-:W-:Y:S01]  /*3300*/  FFMA.FTZ R77, R9, R76, R84 ;  /* 0x0000004c094d7223 */ /* 0x000fe20000010054 */
[C---:B------:R-:W-:Y:S01]  /*3310*/  PRMT R76, R78.reuse, 0x7632, R76 ;  /* 0x000076324e4c7816 */ /* 0x040fe2000000004c */
[----:B------:R-:W-:Y:S01]  /*3320*/  IMAD.U32 R87, R87, 0x10000, RZ ;  /* 0x0001000057577824 */ /* 0x000fe200078e00ff */
[----:B------:R-:W-:Y:S01]  /*3330*/  SHF.L.U32 R78, R78, 0x10, RZ ;  /* 0x000000104e4e7819 */ /* 0x000fe200000006ff */
[----:B------:R-:W-:Y:S01]  /*3340*/  FFMA.FTZ R80, R6, R85, R95 ;  /* 0x0000005506507223 */ /* 0x000fe2000001005f */
[C---:B------:R-:W-:Y:S01]  /*3350*/  PRMT R84, R81.reuse, 0x7632, R84 ;  /* 0x0000763251547816 */ /* 0x040fe20000000054 */
        /* <DEDUP_REMOVED lines=12> */
[----:B------:R-:W-:Y:S02]  /*3420*/  PRMT R80, R79, 0x7632, R80 ;  /* 0x000076324f507816 */ /* 0x000fe40000000050 */
[----:B------:R-:W-:Y:S01]  /*3430*/  SHF.L.U32 R77, R82, 0x10, RZ ;  /* 0x00000010524d7819 */ /* 0x000fe200000006ff */
[----:B------:R-:W-:Y:S01]  /*3440*/  FFMA.FTZ R81, R9, R76, R78 ;  /* 0x0000004c09517223 */ /* 0x000fe2000001004e */
[----:B------:R-:W-:Y:S01]  /*3450*/  FFMA.FTZ R79, R7, R84, R86 ;  /* 0x00000054074f7223 */ /* 0x000fe20000010056 */
[C---:B------:R-:W-:Y:S02]  /*3460*/  SHF.L.U32 R78, R16.reuse, 0x10, RZ ;  /* 0x00000010104e7819 */ /* 0x040fe400000006ff */
[----:B------:R-:W-:Y:S01]  /*3470*/  PRMT R76, R16, 0x7632, R76 ;  /* 0x00007632104c7816 */ /* 0x000fe2000000004c */
[C---:B------:R-:W-:Y:S01]  /*3480*/  IMAD.U32 R82, R83.reuse, 0x10000, RZ ;  /* 0x0001000053527824 */ /* 0x040fe200078e00ff */
[----:B------:R-:W-:Y:S01]  /*3490*/  PRMT R16, R83, 0x7632, R16 ;  /* 0x0000763253107816 */ /* 0x000fe20000000010 */
[----:B------:R-:W-:Y:S01]  /*34a0*/  FFMA.FTZ R84, R8, R77, R79 ;  /* 0x0000004d08547223 */ /* 0x000fe2000001004f */
[----:B------:R-:W-:Y:S01]  /*34b0*/  SHF.L.U32 R83, R76, 0x10, RZ ;  /* 0x000000104c537819 */ /* 0x000fe200000006ff */
[----:B------:R-:W-:Y:S01]  /*34c0*/  FFMA.FTZ R85, R3, R78, R94 ;  /* 0x0000004e03557223 */ /* 0x000fe2000001005e */
[----:B------:R-:W-:Y:S01]  /*34d0*/  SHF.L.U32 R86, R17, 0x10, RZ ;  /* 0x0000001011567819 */ /* 0x000fe200000006ff */
[--C-:B------:R-:W-:Y:S01]  /*34e0*/  FFMA.FTZ R82, R9, R82, R84.reuse ;  /* 0x0000005209527223 */ /* 0x100fe20000010054 */
[----:B------:R-:W-:Y:S01]  /*34f0*/  PRMT R84, R17, 0x7632, R84 ;  /* 0x0000763211547816 */ /* 0x000fe20000000054 */
[----:B------:R-:W-:Y:S01]  /*3500*/  FFMA.FTZ R94, R4, R83, R85 ;  /* 0x00000053045e7223 */ /* 0x000fe20000010055 */
[----:B------:R-:W5:Y:S01]  /*3510*/  LDG.E.128 R76, desc[UR6][R112.64+0x21000] ;  /* 0x02100006704c7981 */ /* 0x000f62000c1e1d00 */
[----:B------:R-:W-:Y:S01]  /*3520*/  IMAD.U32 R17, R16, 0x10000, RZ ;  /* 0x0001000010117824 */ /* 0x000fe200078e00ff */
[----:B------:R-:W-:Y:S01]  /*3530*/  SHF.L.U32 R83, R84, 0x10, RZ ;  /* 0x0000001054537819 */ /* 0x000fe200000006ff */
[----:B------:R-:W-:Y:S01]  /*3540*/  FFMA.FTZ R85, R5, R86, R94 ;  /* 0x0000005605557223 */ /* 0x000fe2000001005e */
[----:B------:R-:W-:-:S02]  /*3550*/  SHF.L.U32 R16, R48, 0x10, RZ ;  /* 0x0000001030107819 */ /* 0x000fc400000006ff */
[----:B------:R-:W-:Y:S01]  /*3560*/  PRMT R48, R48, 0x7632, R48 ;  /* 0x0000763230307816 */ /* 0x000fe20000000030 */
[----:B------:R-:W-:Y:S01]  /*3570*/  FFMA.FTZ R86, R6, R83, R85 ;  /* 0x0000005306567223 */ /* 0x000fe20000010055 */
[----:B------:R-:W-:Y:S01]  /*3580*/  SHF.L.U32 R95, R80, 0x10, RZ ;  /* 0x00000010505f7819 */ /* 0x000fe200000006ff */
[----:B------:R-:W-:Y:S01]  /*3590*/  FFMA.FTZ R85, R3, R16, R90 ;  /* 0x0000001003557223 */ /* 0x000fe2000001005a */
[----:B------:R-:W-:Y:S01]  /*35a0*/  FFMA.FTZ R94, R10, R17, R82 ;  /* 0x000000110a5e7223 */ /* 0x000fe20000010052 */
[----:B------:R-:W-:Y:S01]  /*35b0*/  PRMT R16, R18, 0x7632, R16 ;  /* 0x0000763212107816 */ /* 0x000fe20000000010 */
[----:B------:R-:W-:Y:S01]  /*35c0*/  IMAD.U32 R17, R48, 0x10000, RZ ;  /* 0x0001000030117824 */ /* 0x000fe200078e00ff */
[----:B------:R-:W-:Y:S01]  /*35d0*/  SHF.L.U32 R18, R18, 0x10, RZ ;  /* 0x0000001012127819 */ /* 0x000fe200000006ff */
[----:B------:R-:W-:Y:S01]  /*35e0*/  FFMA.FTZ R95, R10, R95, R81 ;  /* 0x0000005f0a5f7223 */ /* 0x000fe20000010051 */
[C---:B------:R-:W-:Y:S01]  /*35f0*/  PRMT R48, R19.reuse, 0x7632, R48 ;  /* 0x0000763213307816 */ /* 0x040fe20000000030 */
[----:B------:R-:W5:Y:S01]  /*3600*/  LDG.E.128 R80, desc[UR6][R112.64+0x24800] ;  /* 0x0248000670507981 */ /* 0x000f62000c1e1d00 */
[----:B------:R-:W-:Y:S01]  /*3610*/  SHF.L.U32 R84, R19, 0x10, RZ ;  /* 0x0000001013547819 */ /* 0x000fe200000006ff */
[----:B------:R-:W-:Y:S01]  /*3620*/  FFMA.FTZ R90, R4, R17, R85 ;  /* 0x00000011045a7223 */ /* 0x000fe20000010055 */
[----:B------:R-:W-:Y:S01]  /*3630*/  FFMA.FTZ R19, R7, R18, R86 ;  /* 0x0000001207137223 */ /* 0x000fe20000010056 */
[----:B------:R-:W-:-:S02]  /*3640*/  SHF.L.U32 R17, R16, 0x10, RZ ;  /* 0x0000001010117819 */ /* 0x000fc400000006ff */
[C---:B------:R-:W-:Y:S02]  /*3650*/  SHF.L.U32 R86, R49.reuse, 0x10, RZ ;  /* 0x0000001031567819 */ /* 0x040fe400000006ff */
[----:B------:R-:W-:Y:S01]  /*3660*/  PRMT R18, R49, 0x7632, R18 ;  /* 0x0000763231127816 */ /* 0x000fe20000000012 */
[----:B------:R-:W-:Y:S02]  /*3670*/  FFMA.FTZ R16, R8, R17, R19 ;  /* 0x0000001108107223 */ /* 0x000fe40000010013 */
[----:B------:R-:W-:Y:S01]  /*3680*/  FFMA.FTZ R19, R5, R86, R90 ;  /* 0x0000005605137223 */ /* 0x000fe2000001005a */
[----:B------:R-:W-:Y:S01]  /*3690*/  SHF.L.U32 R17, R18, 0x10, RZ ;  /* 0x0000001012117819 */ /* 0x000fe200000006ff */
[----:B------:R-:W-:-:S04]  /*36a0*/  FFMA.FTZ R85, R9, R84, R16 ;  /* 0x0000005409557223 */ /* 0x000fc80000010010 */
[----:B------:R-:W-:Y:S02]  /*36b0*/  FFMA.FTZ R84, R6, R17, R19 ;  /* 0x0000001106547223 */ /* 0x000fe40000010013 */
[----:B------:R-:W5:Y:S01]  /*36c0*/  LDG.E.128 R16, desc[UR6][R112.64+0x28000] ;  /* 0x0280000670107981 */ /* 0x000f62000c1e1d00 */
[C---:B------:R-:W-:Y:S01]  /*36d0*/  PRMT R49, R20.reuse, 0x7632, R49 ;  /* 0x0000763214317816 */ /* 0x040fe20000000031 */
[----:B------:R-:W-:-:S03]  /*36e0*/  IMAD.U32 R20, R20, 0x10000, RZ ;  /* 0x0001000014147824 */ /* 0x000fc600078e00ff */
[----:B------:R-:W-:Y:S01]  /*36f0*/  SHF.L.U32 R49, R49, 0x10, RZ ;  /* 0x0000001031317819 */ /* 0x000fe200000006ff */
[----:B------:R-:W-:Y:S01]  /*3700*/  FFMA.FTZ R87, R3, R20, R88 ;  /* 0x0000001403577223 */ /* 0x000fe20000010058 */
[C---:B------:R-:W-:Y:S02]  /*3710*/  PRMT R20, R50.reuse, 0x7632, R20 ;  /* 0x0000763232147816 */ /* 0x040fe40000000014 */
[----:B------:R-:W-:Y:S01]  /*3720*/  SHF.L.U32 R50, R50, 0x10, RZ ;  /* 0x0000001032327819 */ /* 0x000fe200000006ff */
[----:B------:R-:W-:Y:S01]  /*3730*/  FFMA.FTZ R90, R4, R49, R87 ;  /* 0x00000031045a7223 */ /* 0x000fe20000010057 */
[----:B------:R-:W-:Y:S01]  /*3740*/  IMAD.U32 R49, R48, 0x10000, RZ ;  /* 0x0001000030317824 */ /* 0x000fe200078e00ff */
[C---:B------:R-:W-:Y:S02]  /*3750*/  PRMT R48, R21.reuse, 0x7632, R48 ;  /* 0x0000763215307816 */ /* 0x040fe40000000030 */
[----:B------:R-:W-:Y:S01]  /*3760*/  SHF.L.U32 R86, R21, 0x10, RZ ;  /* 0x0000001015567819 */ /* 0x000fe200000006ff */
[----:B------:R-:W-:Y:S01]  /*3770*/  FFMA.FTZ R87, R7, R50, R84 ;  /* 0x0000003207577223 */ /* 0x000fe20000010054 */
[----:B------:R-:W-:Y:S01]  /*3780*/  SHF.L.U32 R21, R20, 0x10, RZ ;  /* 0x0000001014157819 */ /* 0x000fe200000006ff */
[----:B------:R-:W-:Y:S01]  /*3790*/  FFMA.FTZ R88, R10, R49, R85 ;  /* 0x000000310a587223 */ /* 0x000fe20000010055 */
[----:B------:R-:W-:Y:S01]  /*37a0*/  SHF.L.U32 R49, R48, 0x10, RZ ;  /* 0x0000001030317819 */ /* 0x000fe200000006ff */
[----:B------:R-:W-:-:S02]  /*37b0*/  FFMA.FTZ R85, R5, R86, R90 ;  /* 0x0000005605557223 */ /* 0x000fc4000001005a */
        /* <DEDUP_REMOVED lines=16> */
[----:B------:R-:W-:Y:S01]  /*38c0*/  PRMT R22, R22, 0x7632, R22 ;  /* 0x0000763216167816 */ /* 0x000fe20000000016 */
[----:B------:R-:W5:Y:S01]  /*38d0*/  LDG.E.128 R48, desc[UR6][R112.64+0x2b800] ;  /* 0x02b8000670307981 */ /* 0x000f62000c1e1d00 */
[----:B------:R-:W-:Y:S01]  /*38e0*/  SHF.L.U32 R21, R20, 0x10, RZ ;  /* 0x0000001014157819 */ /* 0x000fe200000006ff */
[----:B------:R-:W-:Y:S01]  /*38f0*/  FFMA.FTZ R41, R5, R40, R84 ;  /* 0x0000002805297223 */ /* 0x000fe20000010054 */
[----:B------:R-:W-:Y:S02]  /*3900*/  SHF.L.U32 R87, R22, 0x10, RZ ;  /* 0x0000001016577819 */ /* 0x000fe400000006ff */
[----:B------:R-:W-:Y:S01]  /*3910*/  SHF.L.U32 R40, R42, 0x10, RZ ;  /* 0x000000102a287819 */ /* 0x000fe200000006ff */
[----:B------:R-:W-:Y:S01]  /*3920*/  FFMA.FTZ R90, R6, R21, R41 ;  /* 0x00000015065a7223 */ /* 0x000fe20000010029 */
[----:B------:R-:W-:Y:S01]  /*3930*/  PRMT R42, R42, 0x7632, R42 ;  /* 0x000076322a2a7816 */ /* 0x000fe2000000002a */
[----:B------:R-:W-:Y:S01]  /*3940*/  FFMA.FTZ R22, R8, R87, R97 ;  /* 0x0000005708167223 */ /* 0x000fe20000010061 */
[----:B------:R-:W-:-:S02]  /*3950*/  IMAD.U32 R20, R23, 0x10000, RZ ;  /* 0x0001000017147824 */ /* 0x000fc400078e00ff */
[----:B------:R-:W-:Y:S01]  /*3960*/  FFMA.FTZ R97, R7, R40, R90 ;  /* 0x0000002807617223 */ /* 0x000fe2000001005a */
[----:B------:R-:W-:Y:S01]  /*3970*/  SHF.L.U32 R41, R42, 0x10, RZ ;  /* 0x000000102a297819 */ /* 0x000fe200000006ff */
[----:B------:R-:W5:Y:S01]  /*3980*/  LDG.E.128 R84, desc[UR6][R112.64+0x2f000] ;  /* 0x02f0000670547981 */ /* 0x000f62000c1e1d00 */
[C---:B------:R-:W-:Y:S02]  /*3990*/  SHF.L.U32 R42, R72.reuse, 0x10, RZ ;  /* 0x00000010482a7819 */ /* 0x040fe400000006ff */
        /* <DEDUP_REMOVED lines=8> */
[----:B------:R-:W-:-:S02]  /*3a20*/  SHF.L.U32 R23, R23, 0x10, RZ ;  /* 0x0000001017177819 */ /* 0x000fc400000006ff */
[----:B------:R-:W-:Y:S01]  /*3a30*/  SHF.L.U32 R3, R20, 0x10, RZ ;  /* 0x0000001014037819 */ /* 0x000fe200000006ff */
[C---:B------:R-:W-:Y:S02]  /*3a40*/  IMAD.U32 R20, R73.reuse, 0x10000, RZ ;  /* 0x0001000049147824 */ /* 0x040fe400078e00ff */
[----:B------:R-:W-:Y:S01]  /*3a50*/  FFMA.FTZ R4, R4, R41, R43 ;  /* 0x0000002904047223 */ /* 0x000fe2000001002b */
[----:B------:R-:W-:Y:S01]  /*3a60*/  FFMA.FTZ R12, R10, R23, R21 ;  /* 0x000000170a0c7223 */ /* 0x000fe20000010015 */
[----:B------:R-:W-:Y:S02]  /*3a70*/  PRMT R73, R73, 0x7632, R73 ;  /* 0x0000763249497816 */ /* 0x000fe40000000049 */
[----:B------:R-:W-:Y:S01]  /*3a80*/  FFMA.FTZ R21, R5, R20, R4 ;  /* 0x0000001405157223 */ /* 0x000fe20000010004 */
[----:B------:R-:W-:Y:S02]  /*3a90*/  SHF.L.U32 R20, R24, 0x10, RZ ;  /* 0x0000001018147819 */ /* 0x000fe400000006ff */
[----:B------:R-:W-:-:S02]  /*3aa0*/  SHF.L.U32 R72, R68, 0x10, RZ ;  /* 0x0000001044487819 */ /* 0x000fc400000006ff */
[----:B------:R-:W-:Y:S02]  /*3ab0*/  PRMT R24, R75, 0x7632, R24 ;  /* 0x000076324b187816 */ /* 0x000fe40000000018 */
[----:B------:R-:W-:Y:S01]  /*3ac0*/  SHF.L.U32 R73, R73, 0x10, RZ ;  /* 0x0000001049497819 */ /* 0x000fe200000006ff */
[--C-:B------:R-:W-:Y:S01]  /*3ad0*/  FFMA.FTZ R97, R72, R20, R11.reuse ;  /* 0x0000001448617223 */ /* 0x100fe2000001000b */
[----:B------:R-:W-:Y:S02]  /*3ae0*/  PRMT R11, R24, 0x7632, R11 ;  /* 0x00007632180b7816 */ /* 0x000fe4000000000b */
[----:B------:R-:W-:Y:S01]  /*3af0*/  PRMT R68, R68, 0x7632, R68 ;  /* 0x0000763244447816 */ /* 0x000fe20000000044 */
[----:B------:R-:W-:Y:S01]  /*3b00*/  FFMA.FTZ R6, R6, R73, R21 ;  /* 0x0000004906067223 */ /* 0x000fe20000010015 */
[----:B------:R-:W-:Y:S02]  /*3b10*/  SHF.L.U32 R73, R11, 0x10, RZ ;  /* 0x000000100b497819 */ /* 0x000fe400000006ff */
[----:B------:R-:W-:Y:S01]  /*3b20*/  SHF.L.U32 R68, R68, 0x10, RZ ;  /* 0x0000001044447819 */ /* 0x000fe200000006ff */
[----:B------:R-:W-:Y:S01]  /*3b30*/  FFMA.FTZ R22, R9, R22, R40 ;  /* 0x0000001609167223 */ /* 0x000fe20000010028 */
[C---:B------:R-:W-:Y:S01]  /*3b40*/  PRMT R5, R74.reuse, 0x7632, R5 ;  /* 0x000076324a057816 */ /* 0x040fe20000000005 */
[----:B------:R-:W-:Y:S01]  /*3b50*/  IMAD.U32 R74, R74, 0x10000, RZ ;  /* 0x000100004a4a7824 */ /* 0x000fe200078e00ff */
[----:B------:R-:W-:-:S02]  /*3b60*/  SHF.L.U32 R4, R75, 0x10, RZ ;  /* 0x000000104b047819 */ /* 0x000fc400000006ff */
[----:B------:R-:W-:Y:S01]  /*3b70*/  PRMT R11, R69, 0x7632, R11 ;  /* 0x00007632450b7816 */ /* 0x000fe2000000000b */
[C---:B------:R-:W-:Y:S01]  /*3b80*/  IMAD.U32 R90, R25.reuse, 0x10000, RZ ;  /* 0x00010000195a7824 */ /* 0x040fe200078e00ff */
[----:B------:R-:W-:Y:S01]  /*3b90*/  PRMT R75, R25, 0x7632, R75 ;  /* 0x00007632194b7816 */ /* 0x000fe2000000004b */
[----:B------:R-:W-:Y:S01]  /*3ba0*/  FFMA.FTZ R96, R68, R73, R97 ;  /* 0x0000004944607223 */ /* 0x000fe20000010061 */
[----:B------:R-:W-:Y:S01]  /*3bb0*/  SHF.L.U32 R69, R69, 0x10, RZ ;  /* 0x0000001045457819 */ /* 0x000fe200000006ff */
[----:B------:R-:W-:Y:S01]  /*3bc0*/  FFMA.FTZ R3, R10, R3, R22 ;  /* 0x000000030a037223 */ /* 0x000fe20000010016 */
[----:B------:R-:W-:Y:S01]  /*3bd0*/  FFMA.FTZ R7, R7, R74, R6 ;  /* 0x0000004a07077223 */ /* 0x000fe20000010006 */
[----:B------:R-:W5:Y:S01]  /*3be0*/  LDG.E.128 R20, desc[UR6][R112.64+0x2000] ;  /* 0x0020000670147981 */ /* 0x000f62000c1e1d00 */
[----:B------:R-:W-:Y:S02]  /*3bf0*/  SHF.L.U32 R75, R75, 0x10, RZ ;  /* 0x000000104b4b7819 */ /* 0x000fe400000006ff */
[----:B------:R-:W-:Y:S01]  /*3c00*/  SHF.L.U32 R74, R11, 0x10, RZ ;  /* 0x000000100b4a7819 */ /* 0x000fe200000006ff */
[----:B------:R-:W5:Y:S01]  /*3c10*/  LDG.E.128 R40, desc[UR6][R114.64+0x2000] ;  /* 0x0020000672287981 */ /* 0x000f62000c1e1d00 */
[----:B------:R-:W-:Y:S01]  /*3c20*/  SHF.L.U32 R5, R5, 0x10, RZ ;  /* 0x0000001005057819 */ /* 0x000fe200000006ff */
[----:B------:R-:W-:Y:S01]  /*3c30*/  FFMA.FTZ R11, R69, R90, R96 ;  /* 0x0000005a450b7223 */ /* 0x000fe20000010060 */
[----:B------:R-:W-:Y:S01]  /*3c40*/  IMAD.U32 R6, R26, 0x10000, RZ ;  /* 0x000100001a067824 */ /* 0x000fe200078e00ff */
[----:B------:R-:W-:-:S02]  /*3c50*/  SHF.L.U32 R73, R70, 0x10, RZ ;  /* 0x0000001046497819 */ /* 0x000fc400000006ff */
[----:B------:R-:W-:Y:S01]  /*3c60*/  FFMA.FTZ R90, R74, R75, R11 ;  /* 0x0000004b4a5a7223 */ /* 0x000fe2000001000b */
[----:B------:R-:W-:Y:S01]  /*3c70*/  FFMA.FTZ R8, R8, R5, R7 ;  /* 0x0000000508087223 */ /* 0x000fe20000010007 */
[----:B------:R-:W-:Y:S02]  /*3c80*/  PRMT R26, R26, 0x7632, R26 ;  /* 0x000076321a1a7816 */ /* 0x000fe4000000001a */
[----:B------:R-:W-:Y:S01]  /*3c90*/  PRMT R70, R70, 0x7632, R70 ;  /* 0x0000763246467816 */ /* 0x000fe20000000046 */
[----:B------:R-:W-:Y:S01]  /*3ca0*/  FFMA.FTZ R25, R73, R6, R90 ;  /* 0x0000000649197223 */ /* 0x000fe2000001005a */
[----:B------:R-:W-:Y:S01]  /*3cb0*/  FFMA.FTZ R9, R9, R4, R8 ;  /* 0x0000000409097223 */ /* 0x000fe20000010008 */
[----:B------:R-:W-:Y:S01]  /*3cc0*/  SHF.L.U32 R11, R26, 0x10, RZ ;  /* 0x000000101a0b7819 */ /* 0x000fe200000006ff */
[----:B------:R-:W5:Y:S01]  /*3cd0*/  LDG.E.128 R4, desc[UR6][R112.64+0x5800] ;  /* 0x0058000670047981 */ /* 0x000f62000c1e1d00 */
[----:B------:R-:W-:Y:S01]  /*3ce0*/  PRMT R75, R64, 0x7632, R75 ;  /* 0x00007632404b7816 */ /* 0x000fe2000000004b */
[----:B------:R-:W-:Y:S01]  /*3cf0*/  IMAD.U32 R70, R70, 0x10000, RZ ;  /* 0x0001000046467824 */ /* 0x000fe200078e00ff */
[----:B------:R-:W-:-:S02]  /*3d00*/  SHF.L.U32 R64, R64, 0x10, RZ ;  /* 0x0000001040407819 */ /* 0x000fc400000006ff */
[----:B------:R-:W-:Y:S01]  /*3d10*/  SHF.L.U32 R75, R75, 0x10, RZ ;  /* 0x000000104b4b7819 */ /* 0x000fe200000006ff */
[----:B------:R-:W-:Y:S01]  /*3d20*/  FFMA.FTZ R26, R70, R11, R25 ;  /* 0x0000000b461a7223 */ /* 0x000fe20000010019 */
[----:B------:R-:W-:Y:S01]  /*3d30*/  SHF.L.U32 R8, R27, 0x10, RZ ;  /* 0x000000101b087819 */ /* 0x000fe200000006ff */
[----:B------:R-:W-:Y:S01]  /*3d40*/  FFMA.FTZ R11, R72, R64, R13 ;  /* 0x00000040480b7223 */ /* 0x000fe2000001000d */
[----:B------:R-:W-:Y:S01]  /*3d50*/  IMAD.U32 R13, R71, 0x10000, RZ ;  /* 0x00010000470d7824 */ /* 0x000fe200078e00ff */
[----:B------:R-:W-:Y:S02]  /*3d60*/  SHF.L.U32 R64, R65, 0x10, RZ ;  /* 0x0000001041407819 */ /* 0x000fe400000006ff */
[----:B------:R-:W-:Y:S01]  /*3d70*/  PRMT R71, R71, 0x7632, R71 ;  /* 0x0000763247477816 */ /* 0x000fe20000000047 */
[----:B------:R-:W-:Y:S01]  /*3d80*/  FFMA.FTZ R90, R68, R75, R11 ;  /* 0x0000004b445a7223 */ /* 0x000fe2000001000b */
[----:B------:R-:W-:Y:S02]  /*3d90*/  PRMT R27, R27, 0x7632, R27 ;  /* 0x000076321b1b7816 */ /* 0x000fe4000000001b */
[----:B------:R-:W-:-:S02]  /*3da0*/  SHF.L.U32 R97, R24, 0x10, RZ ;  /* 0x0000001018617819 */ /* 0x000fc400000006ff */
[----:B------:R-:W-:Y:S02]  /*3db0*/  PRMT R65, R65, 0x7632, R65 ;  /* 0x0000763241417816 */ /* 0x000fe40000000041 */
[C---:B--2---:R-:W-:Y:S01]  /*3dc0*/  PRMT R24, R32.reuse, 0x7632, R24 ;  /* 0x0000763220187816 */ /* 0x044fe20000000018 */
[----:B------:R-:W-:Y:S01]  /*3dd0*/  FFMA.FTZ R26, R13, R8, R26 ;  /* 0x000000080d1a7223 */ /* 0x000fe2000001001a */
        /* <DEDUP_REMOVED lines=8> */
[----:B------:R-:W-:-:S02]  /*3e60*/  IMAD.U32 R24, R66, 0x10000, RZ ;  /* 0x0001000042187824 */ /* 0x000fc400078e00ff */
[----:B------:R-:W-:Y:S01]  /*3e70*/  FFMA.FTZ R97, R10, R97, R9 ;  /* 0x000000610a617223 */ /* 0x000fe20000010009 */
[----:B------:R-:W-:Y:S01]  /*3e80*/  FFMA.FTZ R26, R74, R65, R11 ;  /* 0x000000414a1a7223 */ /* 0x000fe2000001000b */
[C---:B------:R-:W-:Y:S01]  /*3e90*/  SHF.L.U32 R32, R33.reuse, 0x10, RZ ;  /* 0x0000001021207819 */ /* 0x040fe200000006ff */
[----:B------:R-:W2:Y:S01]  /*3ea0*/  LDG.E.128 R8, desc[UR6][R112.64+0x9000] ;  /* 0x0090000670087981 */ /* 0x000ea2000c1e1d00 */
[----:B------:R-:W-:Y:S01]  /*3eb0*/  PRMT R66, R66, 0x7632, R66 ;  /* 0x0000763242427816 */ /* 0x000fe20000000042 */
[----:B------:R-:W-:Y:S01]  /*3ec0*/  FFMA.FTZ R64, R68, R25, R15 ;  /* 0x0000001944407223 */ /* 0x000fe2000001000f */
[----:B------:R-:W-:Y:S01]  /*3ed0*/  PRMT R33, R33, 0x7632, R33 ;  /* 0x0000763221217816 */ /* 0x000fe20000000021 */
[----:B------:R-:W-:Y:S01]  /*3ee0*/  FFMA.FTZ R25, R73, R24, R26 ;  /* 0x0000001849197223 */ /* 0x000fe2000001001a */
[----:B------:R-:W-:Y:S01]  /*3ef0*/  SHF.L.U32 R15, R66, 0x10, RZ ;  /* 0x00000010420f7819 */ /* 0x000fe200000006ff */
[----:B------:R-:W-:Y:S01]  /*3f00*/  FFMA.FTZ R27, R69, R32, R64 ;  /* 0x00000020451b7223 */ /* 0x000fe20000010040 */
[----:B------:R-:W-:Y:S01]  /*3f10*/  SHF.L.U32 R33, R33, 0x10, RZ ;  /* 0x0000001021217819 */ /* 0x000fe200000006ff */
[----:B---3--:R-:W-:-:S02]  /*3f20*/  IMAD.U32 R24, R52, 0x10000, RZ ;  /* 0x0001000034187824 */ /* 0x008fc400078e00ff */
[----:B------:R-:W-:Y:S01]  /*3f30*/  FFMA.FTZ R66, R70, R15, R25 ;  /* 0x0000000f46427223 */ /* 0x000fe20000010019 */
[----:B------:R-:W-:Y:S01]  /*3f40*/  PRMT R15, R52, 0x7632, R15 ;  /* 0x00007632340f7816 */ /* 0x000fe2000000000f */
[----:B------:R-:W-:Y:S01]  /*3f50*/  FFMA.FTZ R90, R74, R33, R27 ;  /* 0x000000214a5a7223 */ /* 0x000fe2000001001b */
[----:B------:R-:W-:Y:S01]  /*3f60*/  FFMA.FTZ R89, R72, R24, R89 ;  /* 0x0000001848597223 */ /* 0x000fe20000010059 */
[C---:B------:R-:W-:Y:S01]  /*3f70*/  SHF.L.U32 R52, R34.reuse, 0x10, RZ ;  /* 0x0000001022347819 */ /* 0x040fe200000006ff */
[----:B------:R-:W3:Y:S01]  /*3f80*/  LDG.E.128 R24, desc[UR6][R112.64+0xc800] ;  /* 0x00c8000670187981 */ /* 0x000ee2000c1e1d00 */
[----:B------:R-:W-:Y:S02]  /*3f90*/  PRMT R34, R34, 0x7632, R34 ;  /* 0x0000763222227816 */ /* 0x000fe40000000022 */
[----:B------:R-:W-:Y:S01]  /*3fa0*/  SHF.L.U32 R65, R15, 0x10, RZ ;  /* 0x000000100f417819 */ /* 0x000fe200000006ff */
[----:B------:R-:W-:Y:S01]  /*3fb0*/  FFMA.FTZ R33, R73, R52, R90 ;  /* 0x0000003449217223 */ /* 0x000fe2000001005a */
[C---:B------:R-:W-:Y:S01]  /*3fc0*/  SHF.L.U32 R64, R67.reuse, 0x10, RZ ;  /* 0x0000001043407819 */ /* 0x040fe200000006ff */
[----:B------:R-:W-:Y:S01]  /*3fd0*/  IMAD.U32 R15, R34, 0x10000, RZ ;  /* 0x00010000220f7824 */ /* 0x000fe200078e00ff */
[----:B------:R-:W-:-:S02]  /*3fe0*/  PRMT R32, R67, 0x7632, R32 ;  /* 0x0000763243207816 */ /* 0x000fc40000000020 */
[C---:B------:R-:W-:Y:S01]  /*3ff0*/  PRMT R52, R53.reuse, 0x7632, R52 ;  /* 0x0000763235347816 */ /* 0x040fe20000000034 */
        /* <DEDUP_REMOVED lines=8> */
[----:B------:R-:W-:Y:S01]  /*4080*/  FFMA.FTZ R15, R71, R32, R64 ;  /* 0x00000020470f7223 */ /* 0x000fe20000010040 */
[----:B------:R-:W-:Y:S01]  /*4090*/  PRMT R52, R35, 0x7632, R52 ;  /* 0x0000763223347816 */ /* 0x000fe20000000034 */
[----:B------:R-:W-:Y:S01]  /*40a0*/  FFMA.FTZ R66, R13, R34, R66 ;  /* 0x000000220d427223 */ /* 0x000fe20000010042 */
[----:B------:R-:W-:Y:S01]  /*40b0*/  FFMA.FTZ R90, R74, R33, R53 ;  /* 0x000000214a5a7223 */ /* 0x000fe20000010035 */
[C---:B------:R-:W-:Y:S01]  /*40c0*/  SHF.L.U32 R64, R54.reuse, 0x10, RZ ;  /* 0x0000001036407819 */ /* 0x040fe200000006ff */
[----:B------:R-:W3:Y:S01]  /*40d0*/  LDG.E.128 R32, desc[UR6][R112.64+0x10000] ;  /* 0x0100000670207981 */ /* 0x000ee2000c1e1d00 */
[----:B------:R-:W-:-:S02]  /*40e0*/  PRMT R54, R54, 0x7632, R54 ;  /* 0x0000763236367816 */ /* 0x000fc40000000036 */
[C---:B----4-:R-:W-:Y:S02]  /*40f0*/  PRMT R67, R60.reuse, 0x7632, R67 ;  /* 0x000076323c437816 */ /* 0x050fe40000000043 */
        /* <DEDUP_REMOVED lines=9> */
[----:B------:R-:W-:Y:S01]  /*4190*/  PRMT R53, R61, 0x7632, R53 ;  /* 0x000076323d357816 */ /* 0x000fe20000000035 */
[----:B------:R-:W-:Y:S01]  /*41a0*/  FFMA.FTZ R66, R68, R67, R91 ;  /* 0x0000004344427223 */ /* 0x000fe2000001005b */
[----:B------:R-:W-:Y:S01]  /*41b0*/  SHF.L.U32 R52, R55, 0x10, RZ ;  /* 0x0000001037347819 */ /* 0x000fe200000006ff */
[C---:B-----5:R-:W-:Y:S01]  /*41c0*/  IMAD.U32 R65, R28.reuse, 0x10000, RZ ;  /* 0x000100001c417824 */ /* 0x060fe200078e00ff */
[----:B------:R-:W-:-:S02]  /*41d0*/  PRMT R61, R28, 0x7632, R61 ;  /* 0x000076321c3d7816 */ /* 0x000fc4000000003d */
        /* <DEDUP_REMOVED lines=9> */
[C---:B------:R-:W-:Y:S01]  /*4270*/  IMAD.U32 R66, R29.reuse, 0x10000, RZ ;  /* 0x000100001d427824 */ /* 0x040fe200078e00ff */
[----:B------:R-:W-:Y:S01]  /*4280*/  PRMT R60, R29, 0x7632, R60 ;  /* 0x000076321d3c7816 */ /* 0x000fe2000000003c */
[----:B------:R-:W-:Y:S01]  /*4290*/  FFMA.FTZ R90, R68, R61, R65 ;  /* 0x0000003d445a7223 */ /* 0x000fe20000010041 */
[----:B------:R-:W-:Y:S01]  /*42a0*/  SHF.L.U32 R29, R62, 0x10, RZ ;  /* 0x000000103e1d7819 */ /* 0x000fe200000006ff */
[----:B------:R-:W-:-:S02]  /*42b0*/  FFMA.FTZ R61, R73, R52, R54 ;  /* 0x00000034493d7223 */ /* 0x000fc40000010036 */
[----:B------:R-:W-:Y:S01]  /*42c0*/  FFMA.FTZ R91, R69, R66, R90 ;  /* 0x00000042455b7223 */ /* 0x000fe2000001005a */
[----:B------:R-:W4:Y:S01]  /*42d0*/  LDG.E.128 R52, desc[UR6][R112.64+0x13800] ;  /* 0x0138000670347981 */ /* 0x000f22000c1e1d00 */
[----:B------:R-:W-:Y:S01]  /*42e0*/  FFMA.FTZ R90, R70, R29, R61 ;  /* 0x0000001d465a7223 */ /* 0x000fe2000001003d */
[----:B------:R-:W-:Y:S01]  /*42f0*/  IMAD.U32 R61, R56, 0x10000, RZ ;  /* 0x00010000383d7824 */ /* 0x000fe200078e00ff */
[----:B------:R-:W-:Y:S02]  /*4300*/  SHF.L.U32 R67, R60, 0x10, RZ ;  /* 0x000000103c437819 */ /* 0x000fe400000006ff */
[C---:B------:R-:W-:Y:S01]  /*4310*/  PRMT R65, R63.reuse, 0x7632, R65 ;  /* 0x000076323f417816 */ /* 0x040fe20000000041 */
[----:B------:R-:W-:Y:S01]  /*4320*/  FFMA.FTZ R93, R72, R61, R92 ;  /* 0x0000003d485d7223 */ /* 0x000fe2000001005c */
[----:B------:R-:W-:Y:S02]  /*4330*/  SHF.L.U32 R66, R63, 0x10, RZ ;  /* 0x000000103f427819 */ /* 0x000fe400000006ff */
[----:B------:R-:W5:Y:S01]  /*4340*/  LDG.E.128 R60, desc[UR6][R112.64+0x17000] ;  /* 0x01700006703c7981 */ /* 0x000f62000c1e1d00 */
[----:B------:R-:W-:Y:S01]  /*4350*/  PRMT R29, R30, 0x7632, R29 ;  /* 0x000076321e1d7816 */ /* 0x000fe2000000001d */
[----:B------:R-:W-:Y:S01]  /*4360*/  FFMA.FTZ R96, R74, R67, R91 ;  /* 0x000000434a607223 */ /* 0x000fe2000001005b */
[----:B------:R-:W-:-:S02]  /*4370*/  SHF.L.U32 R30, R30, 0x10, RZ ;  /* 0x000000101e1e7819 */ /* 0x000fc400000006ff */
[----:B------:R-:W-:Y:S02]  /*4380*/  PRMT R56, R56, 0x7632, R56 ;  /* 0x0000763238387816 */ /* 0x000fe40000000038 */
[----:B------:R-:W-:Y:S01]  /*4390*/  SHF.L.U32 R29, R29, 0x10, RZ ;  /* 0x000000101d1d7819 */ /* 0x000fe200000006ff */
[----:B------:R-:W-:Y:S01]  /*43a0*/  FFMA.FTZ R67, R73, R30, R96 ;  /* 0x0000001e49437223 */ /* 0x000fe20000010060 */
[----:B------:R-:W-:Y:S01]  /*43b0*/  SHF.L.U32 R91, R56, 0x10, RZ ;  /* 0x00000010385b7819 */ /* 0x000fe200000006ff */
[C---:B------:R-:W-:Y:S01]  /*43c0*/  IMAD.U32 R30, R31.reuse, 0x10000, RZ ;  /* 0x000100001f1e7824 */ /* 0x040fe200078e00ff */
[----:B------:R-:W-:Y:S01]  /*43d0*/  PRMT R31, R31, 0x7632, R31 ;  /* 0x000076321f1f7816 */ /* 0x000fe2000000001f */
[----:B------:R-:W-:Y:S01]  /*43e0*/  FFMA.FTZ R29, R70, R29, R67 ;  /* 0x0000001d461d7223 */ /* 0x000fe20000010043 */
[C---:B------:R-:W-:Y:S01]  /*43f0*/  PRMT R56, R57.reuse, 0x7632, R56 ;  /* 0x0000763239387816 */ /* 0x040fe20000000038 */
[----:B------:R-:W-:Y:S01]  /*4400*/  FFMA.FTZ R96, R68, R91, R93 ;  /* 0x0000005b44607223 */ /* 0x000fe2000001005d */
[----:B------:R-:W-:Y:S01]  /*4410*/  SHF.L.U32 R92, R57, 0x10, RZ ;  /* 0x00000010395c7819 */ /* 0x000fe200000006ff */
[C---:B------:R-:W-:Y:S01]  /*4420*/  FFMA.FTZ R91, R13.reuse, R66, R90 ;  /* 0x000000420d5b7223 */ /* 0x040fe2000001005a */
[----:B------:R-:W-:Y:S01]  /*4430*/  FFMA.FTZ R29, R13, R30, R29 ;  /* 0x0000001e0d1d7223 */ /* 0x000fe2000001001d */
[----:B------:R-:W-:-:S02]  /*4440*/  SHF.L.U32 R90, R31, 0x10, RZ ;  /* 0x000000101f5a7819 */ /* 0x000fc400000006ff */
[----:B------:R-:W-:Y:S01]  /*4450*/  SHF.L.U32 R57, R56, 0x10, RZ ;  /* 0x0000001038397819 */ /* 0x000fe200000006ff */
[----:B------:R-:W-:Y:S01]  /*4460*/  FFMA.FTZ R67, R69, R92, R96 ;  /* 0x0000005c45437223 */ /* 0x000fe20000010060 */
[----:B------:R-:W-:Y:S02]  /*4470*/  SHF.L.U32 R64, R64, 0x10, RZ ;  /* 0x0000001040407819 */ /* 0x000fe400000006ff */
[----:B------:R-:W-:Y:S02]  /*4480*/  SHF.L.U32 R30, R65, 0x10, RZ ;  /* 0x00000010411e7819 */ /* 0x000fe400000006ff */
[----:B------:R-:W-:Y:S01]  /*4490*/  SHF.L.U32 R31, R44, 0x10, RZ ;  /* 0x000000102c1f7819 */ /* 0x000fe200000006ff */
[----:B------:R-:W-:Y:S01]  /*44a0*/  FFMA.FTZ R66, R74, R57, R67 ;  /* 0x000000394a427223 */ /* 0x000fe20000010043 */
[C---:B------:R-:W-:Y:S01]  /*44b0*/  FFMA.FTZ R92, R71.reuse, R64, R28 ;  /* 0x00000040475c7223 */ /* 0x040fe2000001001c */
[C---:B------:R-:W-:Y:S01]  /*44c0*/  FFMA.FTZ R91, R71.reuse, R30, R91 ;  /* 0x0000001e475b7223 */ /* 0x040fe2000001005b */
[----:B------:R-:W-:Y:S01]  /*44d0*/  FFMA.FTZ R90, R71, R90, R29 ;  /* 0x0000005a475a7223 */ /* 0x000fe2000001001d */
[----:B------:R-:W-:Y:S01]  /*44e0*/  FFMA.FTZ R95, R72, R31, R95 ;  /* 0x0000001f485f7223 */ /* 0x000fe2000001005f */
[----:B------:R-:W-:Y:S01]  /*44f0*/  IMAD.U32 R56, R58, 0x10000, RZ ;  /* 0x000100003a387824 */ /* 0x000fe200078e00ff */
[----:B------:R-:W-:Y:S01]  /*4500*/  SHF.L.U32 R57, R36, 0x10, RZ ;  /* 0x0000001024397819 */ /* 0x000fe200000006ff */
[----:B------:R-:W5:Y:S01]  /*4510*/  LDG.E.128 R28, desc[UR6][R112.64+0x1a800] ;  /* 0x01a80006701c7981 */ /* 0x000f62000c1e1d00 */
[----:B------:R-:W-:Y:S01]  /*4520*/  PRMT R58, R58, 0x7632, R58 ;  /* 0x000076323a3a7816 */ /* 0x000fe2000000003a */
[----:B------:R-:W-:Y:S01]  /*4530*/  FFMA.FTZ R65, R73, R56, R66 ;  /* 0x0000003849417223 */ /* 0x000fe20000010042 */
[----:B------:R-:W-:Y:S01]  /*4540*/  PRMT R44, R44, 0x7632, R44 ;  /* 0x000076322c2c7816 */ /* 0x000fe2000000002c */
[----:B------:R-:W-:Y:S01]  /*4550*/  FFMA.FTZ R56, R72, R57, R94 ;  /* 0x0000003948387223 */ /* 0x000fe2000001005e */
[----:B------:R-:W-:-:S02]  /*4560*/  PRMT R36, R36, 0x7632, R36 ;  /* 0x0000763224247816 */ /* 0x000fc40000000024 */
[----:B------:R-:W-:Y:S02]  /*4570*/  SHF.L.U32 R57, R58, 0x10, RZ ;  /* 0x000000103a397819 */ /* 0x000fe400000006ff */
[----:B------:R-:W-:Y:S01]  /*4580*/  SHF.L.U32 R67, R44, 0x10, RZ ;  /* 0x000000102c437819 */ /* 0x000fe200000006ff */
[----:B------:R-:W-:Y:S01]  /*4590*/  IMAD.U32 R93, R36, 0x10000, RZ ;  /* 0x00010000245d7824 */ /* 0x000fe200078e00ff */
[C---:B------:R-:W-:Y:S01]  /*45a0*/  PRMT R64, R45.reuse, 0x7632, R64 ;  /* 0x000076322d407816 */ /* 0x040fe20000000040 */
[----:B------:R-:W-:Y:S01]  /*45b0*/  FFMA.FTZ R44, R70, R57, R65 ;  /* 0x00000039462c7223 */ /* 0x000fe20000010041 */
[----:B------:R-:W-:Y:S01]  /*45c0*/  SHF.L.U32 R66, R45, 0x10, RZ ;  /* 0x000000102d427819 */ /* 0x000fe200000006ff */
[C---:B------:R-:W-:Y:S01]  /*45d0*/  FFMA.FTZ R96, R68.reuse, R67, R95 ;  /* 0x0000004344607223 */ /* 0x040fe2000001005f */
[C---:B------:R-:W-:Y:S01]  /*45e0*/  PRMT R65, R37.reuse, 0x7632, R65 ;  /* 0x0000763225417816 */ /* 0x040fe20000000041 */
[----:B------:R-:W-:Y:S01]  /*45f0*/  FFMA.FTZ R93, R68, R93, R56 ;  /* 0x0000005d445d7223 */ /* 0x000fe20000010038 */
[----:B------:R-:W-:-:S02]  /*4600*/  SHF.L.U32 R98, R37, 0x10, RZ ;  /* 0x0000001025627819 */ /* 0x000fc400000006ff */
[C---:B------:R-:W-:Y:S02]  /*4610*/  SHF.L.U32 R94, R59.reuse, 0x10, RZ ;  /* 0x000000103b5e7819 */ /* 0x040fe400000006ff */
[----:B------:R-:W-:Y:S02]  /*4620*/  PRMT R36, R59, 0x7632, R36 ;  /* 0x000076323b247816 */ /* 0x000fe40000000024 */
[----:B------:R-:W5:Y:S01]  /*4630*/  LDG.E.128 R56, desc[UR6][R112.64+0x1e000] ;  /* 0x01e0000670387981 */ /* 0x000f62000c1e1d00 */
[----:B------:R-:W-:Y:S01]  /*4640*/  SHF.L.U32 R37, R64, 0x10, RZ ;  /* 0x0000001040257819 */ /* 0x000fe200000006ff */
[----:B------:R-:W-:Y:S01]  /*4650*/  FFMA.FTZ R45, R69, R66, R96 ;  /* 0x00000042452d7223 */ /* 0x000fe20000010060 */
[----:B------:R-:W-:Y:S02]  /*4660*/  IMAD.U32 R65, R65, 0x10000, RZ ;  /* 0x0001000041417824 */ /* 0x000fe400078e00ff */
[----:B------:R-:W-:Y:S01]  /*4670*/  FFMA.FTZ R98, R69, R98, R93 ;  /* 0x0000006245627223 */ /* 0x000fe2000001005d */
        /* <DEDUP_REMOVED lines=8> */
[----:B------:R-:W-:Y:S01]  /*4700*/  PRMT R38, R38, 0x7632, R38 ;  /* 0x0000763226267816 */ /* 0x000fe20000000026 */
[----:B------:R-:W-:Y:S02]  /*4710*/  FFMA.FTZ R96, R73, R66, R65 ;  /* 0x0000004249607223 */ /* 0x000fe40000010041 */
[----:B------:R-:W5:Y:S01]  /*4720*/  LDG.E.128 R64, desc[UR6][R112.64+0x21800] ;  /* 0x0218000670407981 */ /* 0x000f62000c1e1d00 */
[----:B------:R-:W-:Y:S01]  /*4730*/  SHF.L.U32 R93, R38, 0x10, RZ ;  /* 0x00000010265d7819 */ /* 0x000fe200000006ff */
[----:B------:R-:W-:Y:S01]  /*4740*/  FFMA.FTZ R46, R70, R37, R45 ;  /* 0x00000025462e7223 */ /* 0x000fe2000001002d */
[C---:B------:R-:W-:Y:S02]  /*4750*/  SHF.L.U32 R45, R76.reuse, 0x10, RZ ;  /* 0x000000104c2d7819 */ /* 0x040fe400000006ff */
[----:B------:R-:W-:Y:S01]  /*4760*/  PRMT R76, R76, 0x7632, R76 ;  /* 0x000076324c4c7816 */ /* 0x000fe2000000004c */
[C---:B------:R-:W-:Y:S01]  /*4770*/  IMAD.U32 R44, R47.reuse, 0x10000, RZ ;  /* 0x000100002f2c7824 */ /* 0x040fe200078e00ff */
[----:B------:R-:W-:Y:S01]  /*4780*/  PRMT R38, R47, 0x7632, R38 ;  /* 0x000076322f267816 */ /* 0x000fe20000000026 */
[----:B------:R-:W-:Y:S01]  /*4790*/  FFMA.FTZ R37, R70, R93, R96 ;  /* 0x0000005d46257223 */ /* 0x000fe20000010060 */
[C---:B------:R-:W-:Y:S01]  /*47a0*/  SHF.L.U32 R96, R39.reuse, 0x10, RZ ;  /* 0x0000001027607819 */ /* 0x040fe200000006ff */
[----:B------:R-:W-:Y:S01]  /*47b0*/  FFMA.FTZ R47, R72, R45, R88 ;  /* 0x0000002d482f7223 */ /* 0x000fe20000010058 */
[----:B------:R-:W-:-:S02]  /*47c0*/  PRMT R39, R39, 0x7632, R39 ;  /* 0x0000763227277816 */ /* 0x000fc40000000027 */
        /* <DEDUP_REMOVED lines=8> */
[----:B------:R-:W-:Y:S02]  /*4850*/  PRMT R77, R77, 0x7632, R77 ;  /* 0x000076324d4d7816 */ /* 0x000fe4000000004d */
[----:B------:R-:W-:-:S02]  /*4860*/  PRMT R47, R80, 0x7632, R47 ;  /* 0x00007632502f7816 */ /* 0x000fc4000000002f */
[----:B------:R-:W-:Y:S01]  /*4870*/  SHF.L.U32 R95, R80, 0x10, RZ ;  /* 0x00000010505f7819 */ /* 0x000fe200000006ff */
[C---:B------:R-:W-:Y:S01]  /*4880*/  FFMA.FTZ R94, R71.reuse, R36, R94 ;  /* 0x00000024475e7223 */ /* 0x040fe2000001005e */
[C---:B------:R-:W-:Y:S01]  /*4890*/  FFMA.FTZ R93, R71.reuse, R38, R93 ;  /* 0x00000026475d7223 */ /* 0x040fe2000001005d */
        /* <DEDUP_REMOVED lines=8> */
[----:B------:R-:W-:Y:S01]  /*4920*/  SHF.L.U32 R78, R78, 0x10, RZ ;  /* 0x000000104e4e7819 */ /* 0x000fe200000006ff */
        /* <DEDUP_REMOVED lines=9> */
[C---:B------:R-:W-:Y:S02]  /*49c0*/  PRMT R78, R16.reuse, 0x7632, R78 ;  /* 0x00007632104e7816 */ /* 0x040fe4000000004e */
[----:B------:R-:W-:Y:S01]  /*49d0*/  SHF.L.U32 R81, R16, 0x10, RZ ;  /* 0x0000001010517819 */ /* 0x000fe200000006ff */
[----:B------:R-:W-:Y:S01]  /*49e0*/  FFMA.FTZ R14, R70, R45, R47 ;  /* 0x0000002d460e7223 */ /* 0x000fe2000001002f */
[----:B------:R-:W-:Y:S01]  /*49f0*/  FFMA.FTZ R44, R74, R77, R79 ;  /* 0x0000004d4a2c7223 */ /* 0x000fe2000001004f */
[----:B------:R-:W-:-:S02]  /*4a00*/  SHF.L.U32 R16, R82, 0x10, RZ ;  /* 0x0000001052107819 */ /* 0x000fc400000006ff */
[----:B------:R-:W-:Y:S01]  /*4a10*/  SHF.L.U32 R45, R78, 0x10, RZ ;  /* 0x000000104e2d7819 */ /* 0x000fe200000006ff */
[----:B------:R-:W-:Y:S01]  /*4a20*/  FFMA.FTZ R81, R72, R81, R12 ;  /* 0x0000005148517223 */ /* 0x000fe2000001000c */
[----:B------:R-:W-:Y:S01]  /*4a30*/  PRMT R82, R82, 0x7632, R82 ;  /* 0x0000763252527816 */ /* 0x000fe20000000052 */
[----:B------:R-:W-:Y:S01]  /*4a40*/  FFMA.FTZ R14, R13, R46, R14 ;  /* 0x0000002e0d0e7223 */ /* 0x000fe2000001000e */
[----:B------:R-:W-:Y:S01]  /*4a50*/  FFMA.FTZ R79, R73, R16, R44 ;  /* 0x00000010494f7223 */ /* 0x000fe2000001002c */
[----:B------:R-:W-:Y:S01]  /*4a60*/  FFMA.FTZ R96, R68, R45, R81 ;  /* 0x0000002d44607223 */ /* 0x000fe20000010051 */
[----:B------:R-:W-:Y:S01]  /*4a70*/  SHF.L.U32 R77, R82, 0x10, RZ ;  /* 0x00000010524d7819 */ /* 0x000fe200000006ff */
[----:B------:R-:W5:Y:S01]  /*4a80*/  LDG.E.128 R44, desc[UR6][R112.64+0x28800] ;  /* 0x02880006702c7981 */ /* 0x000f62000c1e1d00 */
[C---:B------:R-:W-:Y:S01]  /*4a90*/  PRMT R78, R17.reuse, 0x7632, R78 ;  /* 0x00007632114e7816 */ /* 0x040fe2000000004e */
[----:B------:R-:W-:Y:S02]  /*4aa0*/  IMAD.U32 R82, R17, 0x10000, RZ ;  /* 0x0001000011527824 */ /* 0x000fe400078e00ff */
[----:B------:R-:W-:Y:S01]  /*4ab0*/  FFMA.FTZ R16, R70, R77, R79 ;  /* 0x0000004d46107223 */ /* 0x000fe2000001004f */
[----:B------:R-:W-:Y:S01]  /*4ac0*/  SHF.L.U32 R17, R78, 0x10, RZ ;  /* 0x000000104e117819 */ /* 0x000fe200000006ff */
[----:B------:R-:W-:Y:S01]  /*4ad0*/  FFMA.FTZ R77, R69, R82, R96 ;  /* 0x00000052454d7223 */ /* 0x000fe20000010060 */
[----:B------:R-:W-:-:S03]  /*4ae0*/  SHF.L.U32 R12, R76, 0x10, RZ ;  /* 0x000000104c0c7819 */ /* 0x000fc600000006ff */
[----:B------:R-:W-:Y:S02]  /*4af0*/  FFMA.FTZ R82, R74, R17, R77 ;  /* 0x000000114a527223 */ /* 0x000fe4000001004d */
[----:B------:R-:W5:Y:S01]  /*4b00*/  LDG.E.128 R76, desc[UR6][R112.64+0x2c000] ;  /* 0x02c00006704c7981 */ /* 0x000f62000c1e1d00 */
[----:B------:R-:W-:Y:S02]  /*4b10*/  SHF.L.U32 R80, R83, 0x10, RZ ;  /* 0x0000001053507819 */ /* 0x000fe400000006ff */
[C---:B------:R-:W-:Y:S02]  /*4b20*/  SHF.L.U32 R81, R48.reuse, 0x10, RZ ;  /* 0x0000001030517819 */ /* 0x040fe400000006ff */
[----:B------:R-:W-:Y:S01]  /*4b30*/  PRMT R17, R48, 0x7632, R17 ;  /* 0x0000763230117816 */ /* 0x000fe20000000011 */
[----:B------:R-:W-:Y:S01]  /*4b40*/  FFMA.FTZ R12, R71, R12, R14 ;  /* 0x0000000c470c7223 */ /* 0x000fe2000001000e */
[--C-:B------:R-:W-:Y:S01]  /*4b50*/  FFMA.FTZ R80, R13, R80, R16.reuse ;  /* 0x000000500d507223 */ /* 0x100fe20000010010 */
[C---:B------:R-:W-:Y:S01]  /*4b60*/  PRMT R16, R18.reuse, 0x7632, R16 ;  /* 0x0000763212107816 */ /* 0x040fe20000000010 */
[----:B------:R-:W-:Y:S01]  /*4b70*/  IMAD.U32 R18, R18, 0x10000, RZ ;  /* 0x0001000012127824 */ /* 0x000fe200078e00ff */
[C---:B------:R-:W-:Y:S01]  /*4b80*/  PRMT R14, R19.reuse, 0x7632, R14 ;  /* 0x00007632130e7816 */ /* 0x040fe2000000000e */
[----:B------:R-:W-:Y:S01]  /*4b90*/  FFMA.FTZ R3, R72, R81, R3 ;  /* 0x0000005148037223 */ /* 0x000fe20000010003 */
[----:B------:R-:W-:-:S02]  /*4ba0*/  SHF.L.U32 R48, R19, 0x10, RZ ;  /* 0x0000001013307819 */ /* 0x000fc400000006ff */
[----:B------:R-:W-:Y:S02]  /*4bb0*/  SHF.L.U32 R19, R17, 0x10, RZ ;  /* 0x0000001011137819 */ /* 0x000fe400000006ff */
[C---:B------:R-:W-:Y:S02]  /*4bc0*/  PRMT R81, R84.reuse, 0x7632, R81 ;  /* 0x0000763254517816 */ /* 0x040fe40000000051 */
[----:B------:R-:W-:Y:S01]  /*4bd0*/  SHF.L.U32 R84, R84, 0x10, RZ ;  /* 0x0000001054547819 */ /* 0x000fe200000006ff */
[----:B------:R-:W-:Y:S01]  /*4be0*/  FFMA.FTZ R17, R73, R18, R82 ;  /* 0x0000001249117223 */ /* 0x000fe20000010052 */
[----:B------:R-:W-:Y:S01]  /*4bf0*/  FFMA.FTZ R18, R68, R19, R3 ;  /* 0x0000001344127223 */ /* 0x000fe20000010003 */
[----:B------:R-:W-:Y:S01]  /*4c00*/  SHF.L.U32 R3, R16, 0x10, RZ ;  /* 0x0000001010037819 */ /* 0x000fe200000006ff */
[----:B------:R-:W-:Y:S01]  /*4c10*/  IMAD.U32 R16, R49, 0x10000, RZ ;  /* 0x0001000031107824 */ /* 0x000fe200078e00ff */
[----:B------:R-:W-:Y:S01]  /*4c20*/  SHF.L.U32 R19, R81, 0x10, RZ ;  /* 0x0000001051137819 */ /* 0x000fe200000006ff */
[----:B------:R-:W-:Y:S01]  /*4c30*/  FFMA.FTZ R97, R72, R84, R97 ;  /* 0x0000005448617223 */ /* 0x000fe20000010061 */
[----:B------:R-:W-:-:S02]  /*4c40*/  PRMT R49, R49, 0x7632, R49 ;  /* 0x0000763231317816 */ /* 0x000fc40000000031 */
[C---:B------:R-:W-:Y:S01]  /*4c50*/  SHF.L.U32 R82, R85.reuse, 0x10, RZ ;  /* 0x0000001055527819 */ /* 0x040fe200000006ff */
[----:B------:R-:W-:Y:S01]  /*4c60*/  FFMA.FTZ R84, R68, R19, R97 ;  /* 0x0000001344547223 */ /* 0x000fe20000010061 */
[----:B------:R-:W-:Y:S01]  /*4c70*/  PRMT R85, R85, 0x7632, R85 ;  /* 0x0000763255557816 */ /* 0x000fe20000000055 */
[----:B------:R-:W-:Y:S01]  /*4c80*/  FFMA.FTZ R72, R70, R3, R17 ;  /* 0x0000000346487223 */ /* 0x000fe20000010011 */
[----:B------:R-:W-:Y:S01]  /*4c90*/  FFMA.FTZ R81, R69, R16, R18 ;  /* 0x0000001045517223 */ /* 0x000fe20000010012 */
[----:B------:R-:W-:Y:S01]  /*4ca0*/  SHF.L.U32 R49, R49, 0x10, RZ ;  /* 0x0000001031317819 */ /* 0x000fe200000006ff */
[----:B------:R-:W5:Y:S01]  /*4cb0*/  LDG.E.128 R16, desc[UR6][R112.64+0x2f800] ;  /* 0x02f8000670107981 */ /* 0x000f62000c1e1d00 */
[----:B------:R-:W-:Y:S01]  /*4cc0*/  SHF.L.U32 R85, R85, 0x10, RZ ;  /* 0x0000001055557819 */ /* 0x000fe200000006ff */
[----:B------:R-:W-:Y:S01]  /*4cd0*/  FFMA.FTZ R69, R69, R82, R84 ;  /* 0x0000005245457223 */ /* 0x000fe20000010054 */
        /* <DEDUP_REMOVED lines=15> */
[----:B------:R-:W-:Y:S02]  /*4dd0*/  PRMT R87, R87, 0x7632, R87 ;  /* 0x0000763257577816 */ /* 0x000fe40000000057 */
[----:B------:R-:W-:Y:S02]  /*4de0*/  PRMT R83, R83, 0x7632, R83 ;  /* 0x0000763253537816 */ /* 0x000fe40000000053 */
[----:B------:R-:W-:Y:S01]  /*4df0*/  PRMT R51, R51, 0x7632, R51 ;  /* 0x0000763233337816 */ /* 0x000fe20000000033 */
[C---:B------:R-:W-:Y:S01]  /*4e00*/  FFMA.FTZ R49, R13.reuse, R48, R50 ;  /* 0x000000300d317223 */ /* 0x040fe20000010032 */
[----:B------:R-:W-:Y:S01]  /*4e10*/  FFMA.FTZ R81, R13, R68, R81 ;  /* 0x000000440d517223 */ /* 0x000fe20000010051 */
[----:B------:R-:W-:Y:S01]  /*4e20*/  SHF.L.U32 R48, R14, 0x10, RZ ;  /* 0x000000100e307819 */ /* 0x000fe200000006ff */
[----:B------:R-:W-:Y:S01]  /*4e30*/  IMAD.U32 R68, R87, 0x10000, RZ ;  /* 0x0001000057447824 */ /* 0x000fe200078e00ff */
[----:B------:R-:W-:-:S02]  /*4e40*/  SHF.L.U32 R69, R20, 0x10, RZ ;  /* 0x0000001014457819 */ /* 0x000fc400000006ff */
[----:B------:R-:W-:Y:S02]  /*4e50*/  SHF.L.U32 R73, R83, 0x10, RZ ;  /* 0x0000001053497819 */ /* 0x000fe400000006ff */
[----:B------:R-:W-:Y:S02]  /*4e60*/  SHF.L.U32 R50, R51, 0x10, RZ ;  /* 0x0000001033327819 */ /* 0x000fe400000006ff */
[----:B------:R-:W-:Y:S02]  /*4e70*/  SHF.L.U32 R14, R40, 0x10, RZ ;  /* 0x00000010280e7819 */ /* 0x000fe400000006ff */
[----:B------:R-:W-:Y:S02]  /*4e80*/  PRMT R20, R20, 0x7632, R20 ;  /* 0x0000763214147816 */ /* 0x000fe40000000014 */
[----:B------:R-:W-:Y:S01]  /*4e90*/  PRMT R74, R40, 0x7632, R74 ;  /* 0x00007632284a7816 */ /* 0x000fe2000000004a */
[C---:B------:R-:W-:Y:S01]  /*4ea0*/  FFMA.FTZ R13, R71.reuse, R48, R3 ;  /* 0x00000030470d7223 */ /* 0x040fe20000010003 */
[C---:B------:R-:W-:Y:S01]  /*4eb0*/  FFMA.FTZ R73, R71.reuse, R73, R80 ;  /* 0x0000004947497223 */ /* 0x040fe20000010050 */
[C---:B------:R-:W-:Y:S01]  /*4ec0*/  FFMA.FTZ R3, R71.reuse, R50, R49 ;  /* 0x0000003247037223 */ /* 0x040fe20000010031 */
[----:B------:R-:W-:Y:S01]  /*4ed0*/  FFMA.FTZ R81, R71, R68, R81 ;  /* 0x0000004447517223 */ /* 0x000fe20000010051 */
[----:B------:R-:W-:Y:S01]  /*4ee0*/  FFMA.FTZ R87, R14, R69, R75 ;  /* 0x000000450e577223 */ /* 0x000fe2000001004b */
[----:B------:R-:W-:Y:S01]  /*4ef0*/  SHF.L.U32 R85, R20, 0x10, RZ ;  /* 0x0000001014557819 */ /* 0x000fe200000006ff */
[----:B------:R-:W5:Y:S01]  /*4f00*/  LDG.E.128 R48, desc[UR6][R112.64+0x2800] ;  /* 0x0028000670307981 */ /* 0x000f62000c1e1d00 */
[----:B------:R-:W-:-:S03]  /*4f10*/  SHF.L.U32 R74, R74, 0x10, RZ ;  /* 0x000000104a4a7819 */ /* 0x000fc600000006ff */
[----:B------:R-:W5:Y:S01]  /*4f20*/  LDG.E.128 R68, desc[UR6][R114.64+0x2800] ;  /* 0x0028000672447981 */ /* 0x000f62000c1e1d00 */
[----:B------:R-:W-:Y:S01]  /*4f30*/  PRMT R40, R21, 0x7632, R40 ;  /* 0x0000763215287816 */ /* 0x000fe20000000028 */
[----:B------:R-:W-:Y:S01]  /*4f40*/  FFMA.FTZ R87, R74, R85, R87 ;  /* 0x000000554a577223 */ /* 0x000fe20000010057 */
[C---:B------:R-:W-:Y:S02]  /*4f50*/  PRMT R82, R41.reuse, 0x7632, R82 ;  /* 0x0000763229527816 */ /* 0x040fe40000000052 */
[----:B------:R-:W-:Y:S02]  /*4f60*/  SHF.L.U32 R72, R41, 0x10, RZ ;  /* 0x0000001029487819 */ /* 0x000fe400000006ff */
        /* <DEDUP_REMOVED lines=14> */
[----:B------:R-:W-:-:S02]  /*5050*/  PRMT R83, R42, 0x7632, R83 ;  /* 0x000076322a537816 */ /* 0x000fc40000000053 */
[C---:B------:R-:W-:Y:S02]  /*5060*/  PRMT R20, R43.reuse, 0x7632, R20 ;  /* 0x000076322b147816 */ /* 0x040fe40000000014 */
[----:B------:R-:W-:Y:S02]  /*5070*/  SHF.L.U32 R80, R43, 0x10, RZ ;  /* 0x000000102b507819 */ /* 0x000fe400000006ff */
[----:B------:R-:W-:Y:S01]  /*5080*/  SHF.L.U32 R22, R22, 0x10, RZ ;  /* 0x0000001016167819 */ /* 0x000fe200000006ff */
[----:B------:R-:W5:Y:S01]  /*5090*/  LDG.E.128 R40, desc[UR6][R112.64+0x6000] ;  /* 0x0060000670287981 */ /* 0x000f62000c1e1d00 */
[----:B------:R-:W-:Y:S01]  /*50a0*/  SHF.L.U32 R5, R5, 0x10, RZ ;  /* 0x0000001005057819 */ /* 0x000fe200000006ff */
[----:B------:R-:W-:Y:S01]  /*50b0*/  FFMA.FTZ R87, R72, R15, R87 ;  /* 0x0000000f48577223 */ /* 0x000fe20000010057 */
[----:B------:R-:W-:Y:S01]  /*50c0*/  SHF.L.U32 R15, R83, 0x10, RZ ;  /* 0x00000010530f7819 */ /* 0x000fe200000006ff */
[----:B------:R-:W-:Y:S01]  /*50d0*/  FFMA.FTZ R22, R75, R22, R84 ;  /* 0x000000164b167223 */ /* 0x000fe20000010054 */
[----:B------:R-:W-:Y:S01]  /*50e0*/  IMAD.U32 R4, R4, 0x10000, RZ ;  /* 0x0001000004047824 */ /* 0x000fe200078e00ff */
[----:B------:R-:W-:Y:S01]  /*50f0*/  SHF.L.U32 R84, R6, 0x10, RZ ;  /* 0x0000001006547819 */ /* 0x000fe200000006ff */
[----:B------:R-:W-:Y:S01]  /*5100*/  FFMA.FTZ R86, R82, R5, R87 ;  /* 0x0000000552567223 */ /* 0x000fe20000010057 */
[----:B------:R-:W-:Y:S01]  /*5110*/  PRMT R6, R6, 0x7632, R6 ;  /* 0x0000763206067816 */ /* 0x000fe20000000006 */
[----:B------:R-:W-:Y:S01]  /*5120*/  FFMA.FTZ R21, R15, R4, R22 ;  /* 0x000000040f157223 */ /* 0x000fe20000010016 */
[----:B------:R-:W-:Y:S01]  /*5130*/  SHF.L.U32 R5, R23, 0x10, RZ ;  /* 0x0000001017057819 */ /* 0x000fe200000006ff */
[----:B--2---:R-:W-:Y:S01]  /*5140*/  IMAD.U32 R22, R8, 0x10000, RZ ;  /* 0x0001000008167824 */ /* 0x004fe200078e00ff */
        /* <DEDUP_REMOVED lines=11> */
[----:B------:R-:W-:Y:S01]  /*5200*/  FFMA.FTZ R95, R74, R83, R95 ;  /* 0x000000534a5f7223 */ /* 0x000fe2000001005f */
[----:B------:R-:W-:Y:S02]  /*5210*/  PRMT R9, R9, 0x7632, R9 ;  /* 0x0000763209097816 */ /* 0x000fe40000000009 */
[C---:B---3--:R-:W-:Y:S02]  /*5220*/  SHF.L.U32 R85, R24.reuse, 0x10, RZ ;  /* 0x0000001018557819 */ /* 0x048fe400000006ff */
[----:B------:R-:W-:Y:S01]  /*5230*/  PRMT R24, R24, 0x7632, R24 ;  /* 0x0000763218187816 */ /* 0x000fe20000000018 */
[----:B------:R-:W-:Y:S01]  /*5240*/  FFMA.FTZ R87, R72, R87, R95 ;  /* 0x0000005748577223 */ /* 0x000fe2000001005f */
[----:B------:R-:W-:Y:S01]  /*5250*/  SHF.L.U32 R4, R23, 0x10, RZ ;  /* 0x0000001017047819 */ /* 0x000fe200000006ff */
[----:B------:R-:W-:Y:S01]  /*5260*/  FFMA.FTZ R95, R14, R85, R92 ;  /* 0x000000550e5f7223 */ /* 0x000fe2000001005c */
[----:B------:R-:W-:-:S02]  /*5270*/  SHF.L.U32 R89, R20, 0x10, RZ ;  /* 0x0000001014597819 */ /* 0x000fc400000006ff */
[----:B------:R-:W-:Y:S01]  /*5280*/  SHF.L.U32 R9, R9, 0x10, RZ ;  /* 0x0000001009097819 */ /* 0x000fe200000006ff */
[----:B------:R-:W2:Y:S01]  /*5290*/  LDG.E.128 R20, desc[UR6][R112.64+0x9800] ;  /* 0x0098000670147981 */ /* 0x000ea2000c1e1d00 */
[----:B------:R-:W-:Y:S02]  /*52a0*/  SHF.L.U32 R85, R24, 0x10, RZ ;  /* 0x0000001018557819 */ /* 0x000fe400000006ff */
[----:B------:R-:W-:Y:S01]  /*52b0*/  PRMT R8, R7, 0x7632, R8 ;  /* 0x0000763207087816 */ /* 0x000fe20000000008 */
[----:B------:R-:W-:Y:S01]  /*52c0*/  FFMA.FTZ R86, R82, R9, R87 ;  /* 0x0000000952567223 */ /* 0x000fe20000010057 */
[----:B------:R-:W-:Y:S01]  /*52d0*/  IMAD.U32 R24, R10, 0x10000, RZ ;  /* 0x000100000a187824 */ /* 0x000fe200078e00ff */
[----:B------:R-:W-:Y:S01]  /*52e0*/  SHF.L.U32 R9, R25, 0x10, RZ ;  /* 0x0000001019097819 */ /* 0x000fe200000006ff */
[----:B------:R-:W-:Y:S01]  /*52f0*/  FFMA.FTZ R85, R74, R85, R95 ;  /* 0x000000554a557223 */ /* 0x000fe2000001005f */
[----:B------:R-:W-:Y:S01]  /*5300*/  SHF.L.U32 R8, R8, 0x10, RZ ;  /* 0x0000001008087819 */ /* 0x000fe200000006ff */
[----:B------:R-:W-:Y:S01]  /*5310*/  FFMA.FTZ R83, R89, R4, R6 ;  /* 0x0000000459537223 */ /* 0x000fe20000010006 */
[----:B------:R-:W-:Y:S01]  /*5320*/  PRMT R10, R10, 0x7632, R10 ;  /* 0x000076320a0a7816 */ /* 0x000fe2000000000a */
[----:B------:R-:W3:Y:S01]  /*5330*/  LDG.E.128 R4, desc[UR6][R112.64+0xd000] ;  /* 0x00d0000670047981 */ /* 0x000ee2000c1e1d00 */
[----:B------:R-:W-:Y:S01]  /*5340*/  PRMT R25, R25, 0x7632, R25 ;  /* 0x0000763219197816 */ /* 0x000fe20000000019 */
[----:B------:R-:W-:Y:S01]  /*5350*/  FFMA.FTZ R87, R72, R9, R85 ;  /* 0x0000000948577223 */ /* 0x000fe20000010055 */
[----:B------:R-:W-:Y:S01]  /*5360*/  SHF.L.U32 R10, R10, 0x10, RZ ;  /* 0x000000100a0a7819 */ /* 0x000fe200000006ff */
[----:B------:R-:W-:Y:S01]  /*5370*/  FFMA.FTZ R92, R89, R8, R84 ;  /* 0x00000008595c7223 */ /* 0x000fe20000010054 */
[----:B------:R-:W-:Y:S01]  /*5380*/  FFMA.FTZ R86, R75, R24, R86 ;  /* 0x000000184b567223 */ /* 0x000fe20000010056 */
[----:B------:R-:W-:-:S02]  /*5390*/  SHF.L.U32 R9, R25, 0x10, RZ ;  /* 0x0000001019097819 */ /* 0x000fc400000006ff */
[C---:B------:R-:W-:Y:S02]  /*53a0*/  PRMT R8, R32.reuse, 0x7632, R8 ;  /* 0x0000763220087816 */ /* 0x040fe40000000008 */
[----:B------:R-:W-:Y:S01]  /*53b0*/  SHF.L.U32 R32, R32, 0x10, RZ ;  /* 0x0000001020207819 */ /* 0x000fe200000006ff */
[----:B------:R-:W-:Y:S01]  /*53c0*/  FFMA.FTZ R85, R15, R10, R86 ;  /* 0x0000000a0f557223 */ /* 0x000fe20000010056 */
[----:B------:R-:W-:Y:S01]  /*53d0*/  FFMA.FTZ R86, R82, R9, R87 ;  /* 0x0000000952567223 */ /* 0x000fe20000010057 */
[----:B------:R-:W-:Y:S02]  /*53e0*/  SHF.L.U32 R87, R8, 0x10, RZ ;  /* 0x0000001008577819 */ /* 0x000fe400000006ff */
[--C-:B------:R-:W-:Y:S01]  /*53f0*/  FFMA.FTZ R95, R14, R32, R91.reuse ;  /* 0x000000200e5f7223 */ /* 0x100fe2000001005b */
[C---:B------:R-:W-:Y:S02]  /*5400*/  PRMT R91, R33.reuse, 0x7632, R91 ;  /* 0x00007632215b7816 */ /* 0x040fe4000000005b */
[----:B------:R-:W-:Y:S01]  /*5410*/  SHF.L.U32 R33, R33, 0x10, RZ ;  /* 0x0000001021217819 */ /* 0x000fe200000006ff */
[----:B------:R-:W-:Y:S01]  /*5420*/  FFMA.FTZ R87, R74, R87, R95 ;  /* 0x000000574a577223 */ /* 0x000fe2000001005f */
[----:B------:R-:W-:Y:S01]  /*5430*/  IMAD.U32 R25, R11, 0x10000, RZ ;  /* 0x000100000b197824 */ /* 0x000fe200078e00ff */
[----:B------:R-:W-:-:S02]  /*5440*/  SHF.L.U32 R84, R26, 0x10, RZ ;  /* 0x000000101a547819 */ /* 0x000fc400000006ff */
[----:B------:R-:W-:Y:S01]  /*5450*/  PRMT R32, R26, 0x7632, R32 ;  /* 0x000076321a207816 */ /* 0x000fe20000000020 */
[----:B------:R-:W-:Y:S01]  /*5460*/  FFMA.FTZ R33, R72, R33, R87 ;  /* 0x0000002148217223 */ /* 0x000fe20000010057 */
[----:B------:R-:W-:Y:S01]  /*5470*/  SHF.L.U32 R91, R91, 0x10, RZ ;  /* 0x000000105b5b7819 */ /* 0x000fe200000006ff */
[--C-:B------:R-:W-:Y:S01]  /*5480*/  FFMA.FTZ R26, R80, R25, R85.reuse ;  /* 0x00000019501a7223 */ /* 0x100fe20000010055 */
[----:B------:R-:W-:Y:S01]  /*5490*/  PRMT R24, R11, 0x7632, R24 ;  /* 0x000076320b187816 */ /* 0x000fe20000000018 */
[----:B------:R-:W-:Y:S01]  /*54a0*/  FFMA.FTZ R84, R75, R84, R86 ;  /* 0x000000544b547223 */ /* 0x000fe20000010056 */
[----:B------:R-:W-:Y:S01]  /*54b0*/  IMAD.U32 R32, R32, 0x10000, RZ ;  /* 0x0001000020207824 */ /* 0x000fe200078e00ff */
[C---:B------:R-:W-:Y:S01]  /*54c0*/  PRMT R85, R34.reuse, 0x7632, R85 ;  /* 0x0000763222557816 */ /* 0x040fe20000000055 */
[----:B------:R-:W3:Y:S01]  /*54d0*/  LDG.E.128 R8, desc[UR6][R112.64+0x10800] ;  /* 0x0108000670087981 */ /* 0x000ee2000c1e1d00 */
[----:B------:R-:W-:Y:S01]  /*54e0*/  SHF.L.U32 R34, R34, 0x10, RZ ;  /* 0x0000001022227819 */ /* 0x000fe200000006ff */
[----:B------:R-:W-:Y:S01]  /*54f0*/  FFMA.FTZ R86, R82, R91, R33 ;  /* 0x0000005b52567223 */ /* 0x000fe20000010021 */
[----:B------:R-:W-:Y:S01]  /*5500*/  FFMA.FTZ R33, R15, R32, R84 ;  /* 0x000000200f217223 */ /* 0x000fe20000010054 */
[----:B------:R-:W-:-:S02]  /*5510*/  SHF.L.U32 R32, R85, 0x10, RZ ;  /* 0x0000001055207819 */ /* 0x000fc400000006ff */
[----:B------:R-:W-:Y:S01]  /*5520*/  SHF.L.U32 R25, R27, 0x10, RZ ;  /* 0x000000101b197819 */ /* 0x000fe200000006ff */
[----:B------:R-:W-:Y:S01]  /*5530*/  FFMA.FTZ R86, R75, R34, R86 ;  /* 0x000000224b567223 */ /* 0x000fe20000010056 */
[----:B------:R-:W-:Y:S01]  /*5540*/  PRMT R27, R27, 0x7632, R27 ;  /* 0x000076321b1b7816 */ /* 0x000fe2000000001b */
[----:B----4-:R-:W-:Y:S01]  /*5550*/  IMAD.U32 R87, R52, 0x10000, RZ ;  /* 0x0001000034577824 */ /* 0x010fe200078e00ff */
[----:B------:R-:W-:Y:S01]  /*5560*/  SHF.L.U32 R24, R24, 0x10, RZ ;  /* 0x0000001018187819 */ /* 0x000fe200000006ff */
[----:B------:R-:W-:Y:S01]  /*5570*/  FFMA.FTZ R85, R15, R32, R86 ;  /* 0x000000200f557223 */ /* 0x000fe20000010056 */
[----:B------:R-:W-:Y:S01]  /*5580*/  FFMA.FTZ R34, R80, R25, R33 ;  /* 0x0000001950227223 */ /* 0x000fe20000010021 */
[----:B------:R-:W-:Y:S02]  /*5590*/  PRMT R84, R52, 0x7632, R84 ;  /* 0x0000763234547816 */ /* 0x000fe40000000054 */
[----:B------:R-:W-:Y:S02]  /*55a0*/  SHF.L.U32 R32, R27, 0x10, RZ ;  /* 0x000000101b207819 */ /* 0x000fe400000006ff */
[----:B------:R-:W-:Y:S01]  /*55b0*/  SHF.L.U32 R33, R35, 0x10, RZ ;  /* 0x0000001023217819 */ /* 0x000fe200000006ff */
[----:B------:R-:W-:Y:S01]  /*55c0*/  FFMA.FTZ R87, R14, R87, R90 ;  /* 0x000000570e577223 */ /* 0x000fe2000001005a */
[----:B------:R-:W-:Y:S01]  /*55d0*/  SHF.L.U32 R95, R84, 0x10, RZ ;  /* 0x00000010545f7819 */ /* 0x000fe200000006ff */
[C---:B------:R-:W-:Y:S01]  /*55e0*/  FFMA.FTZ R91, R89.reuse, R24, R26 ;  /* 0x00000018595b7223 */ /* 0x040fe2000001001a */
[----:B------:R-:W-:Y:S01]  /*55f0*/  FFMA.FTZ R90, R89, R32, R34 ;  /* 0x00000020595a7223 */ /* 0x000fe20000010022 */
[----:B------:R-:W4:Y:S01]  /*5600*/  LDG.E.128 R24, desc[UR6][R112.64+0x14000] ;  /* 0x0140000670187981 */ /* 0x000f22000c1e1d00 */
[----:B------:R-:W-:Y:S01]  /*5610*/  FFMA.FTZ R34, R80, R33, R85 ;  /* 0x0000002150227223 */ /* 0x000fe20000010055 */
[----:B------:R-:W-:-:S02]  /*5620*/  PRMT R35, R35, 0x7632, R35 ;  /* 0x0000763223237816 */ /* 0x000fc40000000023 */
[----:B-----5:R-:W-:Y:S01]  /*5630*/  SHF.L.U32 R85, R60, 0x10, RZ ;  /* 0x000000103c557819 */ /* 0x020fe200000006ff */
[----:B------:R-:W-:Y:S01]  /*5640*/  FFMA.FTZ R87, R74, R95, R87 ;  /* 0x0000005f4a577223 */ /* 0x000fe20000010057 */
[----:B------:R-:W-:Y:S02]  /*5650*/  PRMT R60, R60, 0x7632, R60 ;  /* 0x000076323c3c7816 */ /* 0x000fe4000000003c */
[C---:B------:R-:W-:Y:S01]  /*5660*/  PRMT R33, R53.reuse, 0x7632, R33 ;  /* 0x0000763235217816 */ /* 0x040fe20000000021 */
[----:B------:R-:W-:Y:S01]  /*5670*/  IMAD.U32 R53, R53, 0x10000, RZ ;  /* 0x0001000035357824 */ /* 0x000fe200078e00ff */
[----:B------:R-:W-:Y:S01]  /*5680*/  SHF.L.U32 R32, R35, 0x10, RZ ;  /* 0x0000001023207819 */ /* 0x000fe200000006ff */
[----:B------:R-:W-:Y:S01]  /*5690*/  FFMA.FTZ R95, R14, R85, R94 ;  /* 0x000000550e5f7223 */ /* 0x000fe2000001005e */
[----:B------:R-:W-:Y:S01]  /*56a0*/  SHF.L.U32 R35, R60, 0x10, RZ ;  /* 0x000000103c237819 */ /* 0x000fe200000006ff */
[----:B------:R-:W-:Y:S01]  /*56b0*/  FFMA.FTZ R53, R72, R53, R87 ;  /* 0x0000003548357223 */ /* 0x000fe20000010057 */
[----:B------:R-:W-:Y:S01]  /*56c0*/  SHF.L.U32 R33, R33, 0x10, RZ ;  /* 0x0000001021217819 */ /* 0x000fe200000006ff */
[----:B------:R-:W-:-:S02]  /*56d0*/  FFMA.FTZ R94, R89, R32, R34 ;  /* 0x00000020595e7223 */ /* 0x000fc40000010022 */
[----:B------:R-:W-:Y:S02]  /*56e0*/  FFMA.FTZ R95, R74, R35, R95 ;  /* 0x000000234a5f7223 */ /* 0x000fe4000001005f */
[----:B------:R-:W-:Y:S01]  /*56f0*/  FFMA.FTZ R84, R82, R33, R53 ;  /* 0x0000002152547223 */ /* 0x000fe20000010035 */
[C---:B------:R-:W-:Y:S01]  /*5700*/  SHF.L.U32 R85, R61.reuse, 0x10, RZ ;  /* 0x000000103d557819 */ /* 0x040fe200000006ff */
[----:B------:R-:W5:Y:S01]  /*5710*/  LDG.E.128 R32, desc[UR6][R112.64+0x17800] ;  /* 0x0178000670207981 */ /* 0x000f62000c1e1d00 */
[----:B------:R-:W-:Y:S01]  /*5720*/  PRMT R61, R61, 0x7632, R61 ;  /* 0x000076323d3d7816 */ /* 0x000fe2000000003d */
[C---:B------:R-:W-:Y:S01]  /*5730*/  IMAD.U32 R52, R54.reuse, 0x10000, RZ ;  /* 0x0001000036347824 */ /* 0x040fe200078e00ff */
        /* <DEDUP_REMOVED lines=9> */
[C---:B------:R-:W-:Y:S02]  /*57d0*/  PRMT R60, R55.reuse, 0x7632, R60 ;  /* 0x00007632373c7816 */ /* 0x040fe4000000003c */
        /* <DEDUP_REMOVED lines=8> */
[--C-:B------:R-:W-:Y:S02]  /*5860*/  FFMA.FTZ R61, R15, R52, R62.reuse ;  /* 0x000000340f3d7223 */ /* 0x100fe4000001003e */
[----:B------:R-:W5:Y:S01]  /*5870*/  LDG.E.128 R52, desc[UR6][R112.64+0x1b000] ;  /* 0x01b0000670347981 */ /* 0x000f62000c1e1d00 */
        /* <DEDUP_REMOVED lines=15> */
[----:B------:R-:W-:Y:S02]  /*5970*/  PRMT R28, R63, 0x7632, R28 ;  /* 0x000076323f1c7816 */ /* 0x000fe4000000001c */
[----:B------:R-:W-:Y:S01]  /*5980*/  PRMT R30, R30, 0x7632, R30 ;  /* 0x000076321e1e7816 */ /* 0x000fe2000000001e */
[----:B------:R-:W5:Y:S01]  /*5990*/  LDG.E.128 R60, desc[UR6][R112.64+0x1e800] ;  /* 0x01e80006703c7981 */ /* 0x000f62000c1e1d00 */
        /* <DEDUP_REMOVED lines=14> */
[----:B------:R-:W5:Y:S01]  /*5a80*/  LDG.E.128 R84, desc[UR6][R112.64+0x22000] ;  /* 0x0220000670547981 */ /* 0x000f62000c1e1d00 */
[----:B------:R-:W-:Y:S01]  /*5a90*/  FFMA.FTZ R28, R80, R29, R95 ;  /* 0x0000001d501c7223 */ /* 0x000fe2000001005f */
[----:B------:R-:W-:Y:S01]  /*5aa0*/  PRMT R29, R58, 0x7632, R29 ;  /* 0x000076323a1d7816 */ /* 0x000fe2000000001d */
[----:B------:R-:W-:Y:S01]  /*5ab0*/  FFMA.FTZ R56, R82, R57, R97 ;  /* 0x0000003952387223 */ /* 0x000fe20000010061 */
[----:B------:R-:W-:-:S02]  /*5ac0*/  SHF.L.U32 R99, R64, 0x10, RZ ;  /* 0x0000001040637819 */ /* 0x000fc400000006ff */
[----:B------:R-:W-:Y:S02]  /*5ad0*/  SHF.L.U32 R58, R58, 0x10, RZ ;  /* 0x000000103a3a7819 */ /* 0x000fe400000006ff */
[----:B------:R-:W-:Y:S02]  /*5ae0*/  PRMT R31, R31, 0x7632, R31 ;  /* 0x000076321f1f7816 */ /* 0x000fe4000000001f */
[C---:B------:R-:W-:Y:S01]  /*5af0*/  PRMT R57, R65.reuse, 0x7632, R57 ;  /* 0x0000763241397816 */ /* 0x040fe20000000039 */
[----:B------:R-:W-:Y:S01]  /*5b00*/  FFMA.FTZ R99, R74, R99, R101 ;  /* 0x000000634a637223 */ /* 0x000fe20000010065 */
[----:B------:R-:W-:Y:S01]  /*5b10*/  SHF.L.U32 R65, R65, 0x10, RZ ;  /* 0x0000001041417819 */ /* 0x000fe200000006ff */
[----:B------:R-:W-:Y:S01]  /*5b20*/  IMAD.U32 R30, R29, 0x10000, RZ ;  /* 0x000100001d1e7824 */ /* 0x000fe200078e00ff */
[----:B------:R-:W-:Y:S01]  /*5b30*/  SHF.L.U32 R12, R31, 0x10, RZ ;  /* 0x000000101f0c7819 */ /* 0x000fe200000006ff */
[----:B------:R-:W-:Y:S01]  /*5b40*/  FFMA.FTZ R56, R75, R58, R56 ;  /* 0x0000003a4b387223 */ /* 0x000fe20000010038 */
[----:B------:R-:W-:Y:S01]  /*5b50*/  SHF.L.U32 R57, R57, 0x10, RZ ;  /* 0x0000001039397819 */ /* 0x000fe200000006ff */
[----:B------:R-:W-:-:S02]  /*5b60*/  FFMA.FTZ R65, R72, R65, R99 ;  /* 0x0000004148417223 */ /* 0x000fc40000010063 */
[----:B------:R-:W-:Y:S01]  /*5b70*/  FFMA.FTZ R31, R15, R30, R56 ;  /* 0x0000001e0f1f7223 */ /* 0x000fe20000010038 */
[----:B------:R-:W-:Y:S01]  /*5b80*/  FFMA.FTZ R95, R89, R12, R28 ;  /* 0x0000000c595f7223 */ /* 0x000fe2000001001c */
[----:B------:R-:W-:Y:S02]  /*5b90*/  PRMT R30, R36, 0x7632, R30 ;  /* 0x00007632241e7816 */ /* 0x000fe4000000001e */
        /* <DEDUP_REMOVED lines=8> */
[----:B------:R-:W-:Y:S01]  /*5c20*/  IMAD.U32 R66, R66, 0x10000, RZ ;  /* 0x0001000042427824 */ /* 0x000fe200078e00ff */
[----:B------:R-:W-:Y:S01]  /*5c30*/  PRMT R59, R59, 0x7632, R59 ;  /* 0x000076323b3b7816 */ /* 0x000fe2000000003b */
[----:B------:R-:W-:Y:S01]  /*5c40*/  FFMA.FTZ R73, R74, R65, R73 ;  /* 0x000000414a497223 */ /* 0x000fe20000010049 */
[----:B------:R-:W-:Y:S01]  /*5c50*/  PRMT R56, R37, 0x7632, R56 ;  /* 0x0000763225387816 */ /* 0x000fe20000000038 */
[----:B------:R-:W-:Y:S01]  /*5c60*/  FFMA.FTZ R36, R80, R29, R31 ;  /* 0x0000001d50247223 */ /* 0x000fe2000001001f */
[----:B------:R-:W-:Y:S01]  /*5c70*/  FFMA.FTZ R57, R15, R66, R12 ;  /* 0x000000420f397223 */ /* 0x000fe2000001000c */
[----:B------:R-:W-:Y:S01]  /*5c80*/  SHF.L.U32 R65, R37, 0x10, RZ ;  /* 0x0000001025417819 */ /* 0x000fe200000006ff */
[----:B------:R-:W5:Y:S01]  /*5c90*/  LDG.E.128 R28, desc[UR6][R112.64+0x25800] ;  /* 0x02580006701c7981 */ /* 0x000f62000c1e1d00 */
[----:B------:R-:W-:-:S02]  /*5ca0*/  SHF.L.U32 R12, R59, 0x10, RZ ;  /* 0x000000103b0c7819 */ /* 0x000fc400000006ff */
[----:B------:R-:W-:Y:S01]  /*5cb0*/  SHF.L.U32 R37, R67, 0x10, RZ ;  /* 0x0000001043257819 */ /* 0x000fe200000006ff */
[----:B------:R-:W-:Y:S02]  /*5cc0*/  IMAD.U32 R59, R56, 0x10000, RZ ;  /* 0x00010000383b7824 */ /* 0x000fe400078e00ff */
[----:B------:R-:W-:Y:S01]  /*5cd0*/  FFMA.FTZ R65, R72, R65, R73 ;  /* 0x0000004148417223 */ /* 0x000fe20000010049 */
[--C-:B------:R-:W-:Y:S01]  /*5ce0*/  FFMA.FTZ R73, R89, R12, R36.reuse ;  /* 0x0000000c59497223 */ /* 0x100fe20000010024 */
[----:B------:R-:W-:Y:S01]  /*5cf0*/  FFMA.FTZ R12, R80, R37, R57 ;  /* 0x00000025500c7223 */ /* 0x000fe20000010039 */
[----:B------:R-:W-:Y:S01]  /*5d00*/  PRMT R37, R44, 0x7632, R37 ;  /* 0x000076322c257816 */ /* 0x000fe20000000025 */
[----:B------:R-:W-:Y:S01]  /*5d10*/  FFMA.FTZ R64, R82, R59, R65 ;  /* 0x0000003b52407223 */ /* 0x000fe20000010041 */
[----:B------:R-:W-:Y:S01]  /*5d20*/  PRMT R67, R67, 0x7632, R67 ;  /* 0x0000763243437816 */ /* 0x000fe20000000043 */
[----:B------:R-:W5:Y:S01]  /*5d30*/  LDG.E.128 R56, desc[UR6][R112.64+0x29000] ;  /* 0x0290000670387981 */ /* 0x000f62000c1e1d00 */
[----:B------:R-:W-:Y:S01]  /*5d40*/  SHF.L.U32 R44, R44, 0x10, RZ ;  /* 0x000000102c2c7819 */ /* 0x000fe200000006ff */
[----:B------:R-:W-:Y:S01]  /*5d50*/  IMAD.U32 R65, R37, 0x10000, RZ ;  /* 0x0001000025417824 */ /* 0x000fe200078e00ff */
[----:B------:R-:W-:-:S02]  /*5d60*/  PRMT R36, R38, 0x7632, R36 ;  /* 0x0000763226247816 */ /* 0x000fc40000000024 */
[----:B------:R-:W-:Y:S01]  /*5d70*/  SHF.L.U32 R96, R67, 0x10, RZ ;  /* 0x0000001043607819 */ /* 0x000fe200000006ff */
[----:B------:R-:W-:Y:S01]  /*5d80*/  FFMA.FTZ R67, R14, R44, R13 ;  /* 0x0000002c0e437223 */ /* 0x000fe2000001000d */
[----:B------:R-:W-:Y:S02]  /*5d90*/  SHF.L.U32 R38, R38, 0x10, RZ ;  /* 0x0000001026267819 */ /* 0x000fe400000006ff */
[----:B------:R-:W-:Y:S01]  /*5da0*/  SHF.L.U32 R13, R45, 0x10, RZ ;  /* 0x000000102d0d7819 */ /* 0x000fe200000006ff */
[----:B------:R-:W-:Y:S01]  /*5db0*/  FFMA.FTZ R65, R74, R65, R67 ;  /* 0x000000414a417223 */ /* 0x000fe20000010043 */
[----:B------:R-:W-:Y:S01]  /*5dc0*/  SHF.L.U32 R36, R36, 0x10, RZ ;  /* 0x0000001024247819 */ /* 0x000fe200000006ff */
[----:B------:R-:W-:Y:S01]  /*5dd0*/  FFMA.FTZ R38, R75, R38, R64 ;  /* 0x000000264b267223 */ /* 0x000fe20000010040 */
[--C-:B------:R-:W-:Y:S01]  /*5de0*/  FFMA.FTZ R96, R89, R96, R12.reuse ;  /* 0x0000006059607223 */ /* 0x100fe2000001000c */
[----:B------:R-:W-:Y:S01]  /*5df0*/  PRMT R12, R76, 0x7632, R12 ;  /* 0x000076324c0c7816 */ /* 0x000fe2000000000c */
[----:B------:R-:W-:Y:S01]  /*5e00*/  FFMA.FTZ R65, R72, R13, R65 ;  /* 0x0000000d48417223 */ /* 0x000fe20000010041 */
[----:B------:R-:W-:Y:S01]  /*5e10*/  SHF.L.U32 R76, R76, 0x10, RZ ;  /* 0x000000104c4c7819 */ /* 0x000fe200000006ff */
[----:B------:R-:W-:Y:S01]  /*5e20*/  FFMA.FTZ R37, R15, R36, R38 ;  /* 0x000000240f257223 */ /* 0x000fe20000010026 */
[----:B------:R-:W-:-:S03]  /*5e30*/  SHF.L.U32 R13, R39, 0x10, RZ ;  /* 0x00000010270d7819 */ /* 0x000fc600000006ff */
[--C-:B------:R-:W-:Y:S01]  /*5e40*/  FFMA.FTZ R97, R14, R76, R3.reuse ;  /* 0x0000004c0e617223 */ /* 0x100fe20000010003 */
[----:B------:R-:W-:Y:S01]  /*5e50*/  PRMT R3, R39, 0x7632, R3 ;  /* 0x0000763227037816 */ /* 0x000fe20000000003 */
[----:B------:R-:W-:Y:S02]  /*5e60*/  FFMA.FTZ R44, R80, R13, R37 ;  /* 0x0000000d502c7223 */ /* 0x000fe40000010025 */
[----:B------:R-:W5:Y:S01]  /*5e70*/  LDG.E.128 R36, desc[UR6][R112.64+0x2c800] ;  /* 0x02c8000670247981 */ /* 0x000f62000c1e1d00 */
[----:B------:R-:W-:-:S04]  /*5e80*/  PRMT R45, R45, 0x7632, R45 ;  /* 0x000076322d2d7816 */ /* 0x000fc8000000002d */
[----:B------:R-:W-:Y:S01]  /*5e90*/  SHF.L.U32 R45, R45, 0x10, RZ ;  /* 0x000000102d2d7819 */ /* 0x000fe200000006ff */
[----:B------:R-:W-:Y:S01]  /*5ea0*/  IMAD.U32 R67, R12, 0x10000, RZ ;  /* 0x000100000c437824 */ /* 0x000fe200078e00ff */
[C---:B------:R-:W-:Y:S02]  /*5eb0*/  PRMT R13, R46.reuse, 0x7632, R13 ;  /* 0x000076322e0d7816 */ /* 0x040fe4000000000d */
[----:B------:R-:W-:Y:S01]  /*5ec0*/  SHF.L.U32 R46, R46, 0x10, RZ ;  /* 0x000000102e2e7819 */ /* 0x000fe200000006ff */
[----:B------:R-:W-:Y:S01]  /*5ed0*/  FFMA.FTZ R66, R82, R45, R65 ;  /* 0x0000002d52427223 */ /* 0x000fe20000010041 */
[C---:B------:R-:W-:Y:S01]  /*5ee0*/  PRMT R45, R77.reuse, 0x7632, R45 ;  /* 0x000076324d2d7816 */ /* 0x040fe2000000002d */
[----:B------:R-:W-:Y:S01]  /*5ef0*/  FFMA.FTZ R67, R74, R67, R97 ;  /* 0x000000434a437223 */ /* 0x000fe20000010061 */
[----:B------:R-:W-:Y:S01]  /*5f00*/  SHF.L.U32 R77, R77, 0x10, RZ ;  /* 0x000000104d4d7819 */ /* 0x000fe200000006ff */
[----:B------:R-:W-:Y:S01]  /*5f10*/  FFMA.FTZ R46, R75, R46, R66 ;  /* 0x0000002e4b2e7223 */ /* 0x000fe20000010042 */
[----:B------:R-:W-:-:S02]  /*5f20*/  SHF.L.U32 R12, R3, 0x10, RZ ;  /* 0x00000010030c7819 */ /* 0x000fc400000006ff */
[----:B------:R-:W-:Y:S01]  /*5f30*/  SHF.L.U32 R64, R13, 0x10, RZ ;  /* 0x000000100d407819 */ /* 0x000fe200000006ff */
[----:B------:R-:W-:Y:S02]  /*5f40*/  IMAD.U32 R13, R45, 0x10000, RZ ;  /* 0x000100002d0d7824 */ /* 0x000fe400078e00ff */
[----:B------:R-:W-:Y:S01]  /*5f50*/  FFMA.FTZ R67, R72, R77, R67 ;  /* 0x0000004d48437223 */ /* 0x000fe20000010043 */
[----:B------:R-:W-:Y:S01]  /*5f60*/  FFMA.FTZ R3, R89, R12, R44 ;  /* 0x0000000c59037223 */ /* 0x000fe2000001002c */
[C---:B------:R-:W-:Y:S01]  /*5f70*/  PRMT R12, R16.reuse, 0x7632, R12 ;  /* 0x00007632100c7816 */ /* 0x040fe2000000000c */
[----:B------:R-:W-:Y:S01]  /*5f80*/  FFMA.FTZ R45, R15, R64, R46 ;  /* 0x000000400f2d7223 */ /* 0x000fe2000001002e */
        /* <DEDUP_REMOVED lines=11> */
[----:B------:R-:W-:Y:S01]  /*6040*/  PRMT R12, R47, 0x7632, R12 ;  /* 0x000076322f0c7816 */ /* 0x000fe2000000000c */
[----:B------:R-:W-:Y:S01]  /*6050*/  FFMA.FTZ R81, R74, R65, R81 ;  /* 0x000000414a517223 */ /* 0x000fe20000010051 */
[----:B------:R-:W-:Y:S01]  /*6060*/  SHF.L.U32 R78, R78, 0x10, RZ ;  /* 0x000000104e4e7819 */ /* 0x000fe200000006ff */
[----:B------:R-:W5:Y:S01]  /*6070*/  LDG.E.128 R44, desc[UR6][R112.64+0x3000] ;  /* 0x00300006702c7981 */ /* 0x000f62000c1e1d00 */
[----:B------:R-:W-:Y:S01]  /*6080*/  SHF.L.U32 R97, R17, 0x10, RZ ;  /* 0x0000001011617819 */ /* 0x000fe200000006ff */
[----:B------:R-:W-:-:S02]  /*6090*/  FFMA.FTZ R99, R72, R13, R81 ;  /* 0x0000000d48637223 */ /* 0x000fc40000010051 */
[----:B------:R-:W5:Y:S01]  /*60a0*/  LDG.E.128 R64, desc[UR6][R114.64+0x3000] ;  /* 0x0030000672407981 */ /* 0x000f62000c1e1d00 */
[--C-:B------:R-:W-:Y:S01]  /*60b0*/  FFMA.FTZ R81, R15, R78, R16.reuse ;  /* 0x0000004e0f517223 */ /* 0x100fe20000010010 */
[----:B------:R-:W-:Y:S01]  /*60c0*/  PRMT R16, R18, 0x7632, R16 ;  /* 0x0000763212107816 */ /* 0x000fe20000000010 */
[----:B------:R-:W-:Y:S01]  /*60d0*/  FFMA.FTZ R82, R82, R97, R99 ;  /* 0x0000006152527223 */ /* 0x000fe20000010063 */
[C---:B------:R-:W-:Y:S02]  /*60e0*/  PRMT R13, R79.reuse, 0x7632, R13 ;  /* 0x000076324f0d7816 */ /* 0x040fe4000000000d */
[----:B------:R-:W-:Y:S02]  /*60f0*/  SHF.L.U32 R17, R79, 0x10, RZ ;  /* 0x000000104f117819 */ /* 0x000fe400000006ff */
[----:B------:R-:W-:Y:S01]  /*6100*/  SHF.L.U32 R18, R18, 0x10, RZ ;  /* 0x0000001012127819 */ /* 0x000fe200000006ff */
[----:B------:R-:W5:Y:S01]  /*6110*/  LDG.E.128 R76, desc[UR6][R112.64+0x30000] ;  /* 0x03000006704c7981 */ /* 0x000f62000c1e1d00 */
[----:B------:R-:W-:Y:S01]  /*6120*/  IMAD.U32 R12, R12, 0x10000, RZ ;  /* 0x000100000c0c7824 */ /* 0x000fe200078e00ff */
[----:B------:R-:W-:-:S02]  /*6130*/  SHF.L.U32 R16, R16, 0x10, RZ ;  /* 0x0000001010107819 */ /* 0x000fc400000006ff */
[----:B------:R-:W-:Y:S01]  /*6140*/  FFMA.FTZ R18, R75, R18, R82 ;  /* 0x000000124b127223 */ /* 0x000fe20000010052 */
[----:B------:R-:W-:Y:S01]  /*6150*/  SHF.L.U32 R72, R13, 0x10, RZ ;  /* 0x000000100d487819 */ /* 0x000fe200000006ff */
[----:B------:R-:W-:Y:S01]  /*6160*/  FFMA.FTZ R74, R89, R12, R14 ;  /* 0x0000000c594a7223 */ /* 0x000fe2000001000e */
[----:B------:R-:W-:Y:S01]  /*6170*/  SHF.L.U32 R13, R19, 0x10, RZ ;  /* 0x00000010130d7819 */ /* 0x000fe200000006ff */
[----:B------:R-:W-:Y:S01]  /*6180*/  FFMA.FTZ R15, R15, R16, R18 ;  /* 0x000000100f0f7223 */ /* 0x000fe20000010012 */
[----:B------:R-:W-:Y:S01]  /*6190*/  SHF.L.U32 R14, R48, 0x10, RZ ;  /* 0x00000010300e7819 */ /* 0x000fe200000006ff */
[----:B------:R-:W-:Y:S01]  /*61a0*/  IMAD.U32 R75, R68, 0x10000, RZ ;  /* 0x00010000444b7824 */ /* 0x000fe200078e00ff */
[----:B------:R-:W-:Y:S02]  /*61b0*/  PRMT R48, R48, 0x7632, R48 ;  /* 0x0000763230307816 */ /* 0x000fe40000000030 */
[----:B------:R-:W-:Y:S01]  /*61c0*/  PRMT R68, R68, 0x7632, R68 ;  /* 0x0000763244447816 */ /* 0x000fe20000000044 */
[C---:B------:R-:W-:Y:S01]  /*61d0*/  FFMA.FTZ R12, R80.reuse, R13, R15 ;  /* 0x0000000d500c7223 */ /* 0x040fe2000001000f */
[----:B------:R-:W-:Y:S01]  /*61e0*/  PRMT R19, R19, 0x7632, R19 ;  /* 0x0000763213137816 */ /* 0x000fe20000000013 */
[----:B------:R-:W-:Y:S01]  /*61f0*/  FFMA.FTZ R17, R80, R17, R81 ;  /* 0x0000001150117223 */ /* 0x000fe20000010051 */
[----:B------:R-:W-:Y:S01]  /*6200*/  SHF.L.U32 R13, R48, 0x10, RZ ;  /* 0x00000010300d7819 */ /* 0x000fe200000006ff */
[----:B------:R-:W-:Y:S01]  /*6210*/  FFMA.FTZ R83, R75, R14, R83 ;  /* 0x0000000e4b537223 */ /* 0x000fe20000010053 */
[----:B------:R-:W-:-:S02]  /*6220*/  SHF.L.U32 R68, R68, 0x10, RZ ;  /* 0x0000001044447819 */ /* 0x000fc400000006ff */
[----:B------:R-:W-:Y:S02]  /*6230*/  PRMT R14, R49, 0x7632, R14 ;  /* 0x00007632310e7816 */ /* 0x000fe4000000000e */
[----:B------:R-:W-:Y:S01]  /*6240*/  SHF.L.U32 R80, R19, 0x10, RZ ;  /* 0x0000001013507819 */ /* 0x000fe200000006ff */
[----:B------:R-:W-:Y:S01]  /*6250*/  FFMA.FTZ R48, R68, R13, R83 ;  /* 0x0000000d44307223 */ /* 0x000fe20000010053 */
[----:B------:R-:W-:Y:S02]  /*6260*/  SHF.L.U32 R16, R49, 0x10, RZ ;  /* 0x0000001031107819 */ /* 0x000fe400000006ff */
[C---:B------:R-:W-:Y:S01]  /*6270*/  PRMT R81, R69.reuse, 0x7632, R81 ;  /* 0x0000763245517816 */ /* 0x040fe20000000051 */
[----:B------:R-:W-:Y:S02]  /*6280*/  IMAD.U32 R69, R69, 0x10000, RZ ;  /* 0x0001000045457824 */ /* 0x000fe400078e00ff */
[----:B------:R-:W-:Y:S01]  /*6290*/  FFMA.FTZ R80, R89, R80, R12 ;  /* 0x0000005059507223 */ /* 0x000fe2000001000c */
[----:B------:R-:W-:-:S02]  /*62a0*/  SHF.L.U32 R18, R14, 0x10, RZ ;  /* 0x000000100e127819 */ /* 0x000fc400000006ff */
[----:B------:R-:W5:Y:S01]  /*62b0*/  LDG.E.128 R12, desc[UR6][R112.64+0x6800] ;  /* 0x00680006700c7981 */ /* 0x000f62000c1e1d00 */
[--C-:B------:R-:W-:Y:S01]  /*62c0*/  FFMA.FTZ R16, R69, R16, R48.reuse ;  /* 0x0000001045107223 */ /* 0x100fe20000010030 */
[C---:B------:R-:W-:Y:S02]  /*62d0*/  PRMT R48, R40.reuse, 0x7632, R48 ;  /* 0x0000763228307816 */ /* 0x040fe40000000030 */
[----:B------:R-:W-:Y:S02]  /*62e0*/  SHF.L.U32 R81, R81, 0x10, RZ ;  /* 0x0000001051517819 */ /* 0x000fe400000006ff */
[----:B------:R-:W-:Y:S01]  /*62f0*/  SHF.L.U32 R40, R40, 0x10, RZ ;  /* 0x0000001028287819 */ /* 0x000fe200000006ff */
[----:B------:R-:W-:Y:S01]  /*6300*/  FFMA.FTZ R72, R89, R72, R17 ;  /* 0x0000004859487223 */ /* 0x000fe20000010011 */
[----:B------:R-:W-:Y:S01]  /*6310*/  SHF.L.U32 R17, R50, 0x10, RZ ;  /* 0x0000001032117819 */ /* 0x000fe200000006ff */
[----:B------:R-:W-:Y:S01]  /*6320*/  FFMA.FTZ R19, R81, R18, R16 ;  /* 0x0000001251137223 */ /* 0x000fe20000010010 */
[----:B------:R-:W-:Y:S01]  /*6330*/  SHF.L.U32 R49, R48, 0x10, RZ ;  /* 0x0000001030317819 */ /* 0x000fe200000006ff */
[----:B------:R-:W-:-:S02]  /*6340*/  IMAD.U32 R82, R70, 0x10000, RZ ;  /* 0x0001000046527824 */ /* 0x000fc400078e00ff */
[----:B------:R-:W-:Y:S01]  /*6350*/  FFMA.FTZ R83, R75, R40, R92 ;  /* 0x000000284b537223 */ /* 0x000fe2000001005c */
[----:B------:R-:W-:Y:S02]  /*6360*/  PRMT R50, R50, 0x7632, R50 ;  /* 0x0000763232327816 */ /* 0x000fe40000000032 */
[----:B------:R-:W-:Y:S01]  /*6370*/  PRMT R70, R70, 0x7632, R70 ;  /* 0x0000763246467816 */ /* 0x000fe20000000046 */
[----:B------:R-:W-:Y:S01]  /*6380*/  FFMA.FTZ R19, R82, R17, R19 ;  /* 0x0000001152137223 */ /* 0x000fe20000010013 */
[C---:B------:R-:W-:Y:S01]  /*6390*/  PRMT R16, R41.reuse, 0x7632, R16 ;  /* 0x0000763229107816 */ /* 0x040fe20000000010 */
[----:B------:R-:W-:Y:S01]  /*63a0*/  FFMA.FTZ R40, R68, R49, R83 ;  /* 0x0000003144287223 */ /* 0x000fe20000010053 */
[----:B------:R-:W-:Y:S02]  /*63b0*/  SHF.L.U32 R18, R41, 0x10, RZ ;  /* 0x0000001029127819 */ /* 0x000fe400000006ff */
[----:B------:R-:W-:Y:S02]  /*63c0*/  SHF.L.U32 R17, R50, 0x10, RZ ;  /* 0x0000001032117819 */ /* 0x000fe400000006ff */
[----:B------:R-:W-:Y:S01]  /*63d0*/  SHF.L.U32 R70, R70, 0x10, RZ ;  /* 0x0000001046467819 */ /* 0x000fe200000006ff */
[----:B------:R-:W-:Y:S01]  /*63e0*/  FFMA.FTZ R92, R69, R18, R40 ;  /* 0x00000012455c7223 */ /* 0x000fe20000010028 */
[----:B------:R-:W-:-:S02]  /*63f0*/  SHF.L.U32 R50, R16, 0x10, RZ ;  /* 0x0000001010327819 */ /* 0x000fc400000006ff */
[----:B------:R-:W-:Y:S01]  /*6400*/  SHF.L.U32 R41, R42, 0x10, RZ ;  /* 0x000000102a297819 */ /* 0x000fe200000006ff */
[----:B------:R-:W-:Y:S02]  /*6410*/  FFMA.FTZ R48, R70, R17, R19 ;  /* 0x0000001146307223 */ /* 0x000fe40000010013 */
[----:B------:R-:W5:Y:S01]  /*6420*/  LDG.E.128 R16, desc[UR6][R112.64+0xa000] ;  /* 0x00a0000670107981 */ /* 0x000f62000c1e1d00 */
[----:B------:R-:W-:Y:S01]  /*6430*/  FFMA.FTZ R49, R81, R50, R92 ;  /* 0x0000003251317223 */ /* 0x000fe2000001005c */
[----:B------:R-:W-:Y:S02]  /*6440*/  PRMT R42, R42, 0x7632, R42 ;  /* 0x000076322a2a7816 */ /* 0x000fe4000000002a */
[----:B------:R-:W-:Y:S01]  /*6450*/  PRMT R83, R71, 0x7632, R83 ;  /* 0x0000763247537816 */ /* 0x000fe20000000053 */
[----:B------:R-:W-:Y:S01]  /*6460*/  FFMA.FTZ R49, R82, R41, R49 ;  /* 0x0000002952317223 */ /* 0x000fe20000010031 */
[----:B------:R-:W-:Y:S01]  /*6470*/  SHF.L.U32 R40, R51, 0x10, RZ ;  /* 0x0000001033287819 */ /* 0x000fe200000006ff */
[----:B------:R-:W-:Y:S01]  /*6480*/  IMAD.U32 R71, R71, 0x10000, RZ ;  /* 0x0001000047477824 */ /* 0x000fe200078e00ff */
[----:B------:R-:W-:-:S02]  /*6490*/  SHF.L.U32 R41, R42, 0x10, RZ ;  /* 0x000000102a297819 */ /* 0x000fc400000006ff */
[----:B------:R-:W-:Y:S01]  /*64a0*/  PRMT R51, R51, 0x7632, R51 ;  /* 0x0000763233337816 */ /* 0x000fe20000000033 */
[C---:B--2---:R-:W-:Y:S01]  /*64b0*/  IMAD.U32 R92, R20.reuse, 0x10000, RZ ;  /* 0x00010000145c7824 */ /* 0x044fe200078e00ff */
[----:B------:R-:W-:Y:S01]  /*64c0*/  PRMT R50, R20, 0x7632, R50 ;  /* 0x0000763214327816 */ /* 0x000fe20000000032 */
[----:B------:R-:W-:Y:S01]  /*64d0*/  FFMA.FTZ R40, R71, R40, R48 ;  /* 0x0000002847287223 */ /* 0x000fe20000010030 */
[----:B------:R-:W-:Y:S01]  /*64e0*/  SHF.L.U32 R20, R51, 0x10, RZ ;  /* 0x0000001033147819 */ /* 0x000fe200000006ff */
[----:B------:R-:W-:Y:S01]  /*64f0*/  FFMA.FTZ R48, R70, R41, R49 ;  /* 0x0000002946307223 */ /* 0x000fe20000010031 */
[----:B------:R-:W-:Y:S01]  /*6500*/  SHF.L.U32 R83, R83, 0x10, RZ ;  /* 0x0000001053537819 */ /* 0x000fe200000006ff */
[----:B------:R-:W-:Y:S01]  /*6510*/  FFMA.FTZ R91, R75, R92, R91 ;  /* 0x0000005c4b5b7223 */ /* 0x000fe2000001005b */
[----:B------:R-:W-:Y:S02]  /*6520*/  SHF.L.U32 R42, R43, 0x10, RZ ;  /* 0x000000102b2a7819 */ /* 0x000fe400000006ff */
[----:B------:R-:W-:Y:S01]  /*6530*/  SHF.L.U32 R41, R50, 0x10, RZ ;  /* 0x0000001032297819 */ /* 0x000fe200000006ff */
[----:B------:R-:W-:Y:S01]  /*6540*/  FFMA.FTZ R89, R83, R20, R40 ;  /* 0x0000001453597223 */ /* 0x000fe20000010028 */
[C---:B---3--:R-:W-:Y:S01]  /*6550*/  IMAD.U32 R51, R4.reuse, 0x10000, RZ ;  /* 0x0001000004337824 */ /* 0x048fe200078e00ff */
[----:B------:R-:W-:Y:S01]  /*6560*/  PRMT R49, R4, 0x7632, R49 ;  /* 0x0000763204317816 */ /* 0x000fe20000000031 */
[----:B------:R-:W-:Y:S01]  /*6570*/  FFMA.FTZ R48, R71, R42, R48 ;  /* 0x0000002a47307223 */ /* 0x000fe20000010030 */
[----:B------:R-:W-:Y:S01]  /*6580*/  PRMT R20, R43, 0x7632, R20 ;  /* 0x000076322b147816 */ /* 0x000fe20000000014 */
[----:B------:R-:W-:Y:S01]  /*6590*/  FFMA.FTZ R92, R68, R41, R91 ;  /* 0x00000029445c7223 */ /* 0x000fe2000001005b */
[C---:B------:R-:W-:Y:S01]  /*65a0*/  PRMT R4, R21.reuse, 0x7632, R4 ;  /* 0x0000763215047816 */ /* 0x040fe20000000004 */
[----:B------:R-:W2:Y:S01]  /*65b0*/  LDG.E.128 R40, desc[UR6][R112.64+0xd800] ;  /* 0x00d8000670287981 */ /* 0x000ea2000c1e1d00 */
[----:B------:R-:W-:-:S02]  /*65c0*/  SHF.L.U32 R50, R21, 0x10, RZ ;  /* 0x0000001015327819 */ /* 0x000fc400000006ff */
        /* <DEDUP_REMOVED lines=8> */
[----:B------:R-:W-:Y:S01]  /*6650*/  FFMA.FTZ R98, R68, R49, R51 ;  /* 0x0000003144627223 */ /* 0x000fe20000010033 */
[----:B------:R-:W-:Y:S01]  /*6660*/  FFMA.FTZ R90, R83, R20, R48 ;  /* 0x00000014535a7223 */ /* 0x000fe20000010030 */
[----:B------:R-:W-:Y:S01]  /*6670*/  SHF.L.U32 R5, R22, 0x10, RZ ;  /* 0x0000001016057819 */ /* 0x000fe200000006ff */
[----:B------:R-:W3:Y:S01]  /*6680*/  LDG.E.128 R48, desc[UR6][R112.64+0x11000] ;  /* 0x0110000670307981 */ /* 0x000ee2000c1e1d00 */
[----:B------:R-:W-:Y:S01]  /*6690*/  SHF.L.U32 R20, R4, 0x10, RZ ;  /* 0x0000001004147819 */ /* 0x000fe200000006ff */
[----:B------:R-:W-:Y:S01]  /*66a0*/  FFMA.FTZ R98, R69, R92, R98 ;  /* 0x0000005c45627223 */ /* 0x000fe20000010062 */
[----:B------:R-:W-:Y:S01]  /*66b0*/  PRMT R22, R22, 0x7632, R22 ;  /* 0x0000763216167816 */ /* 0x000fe20000000016 */
[----:B------:R-:W-:Y:S01]  /*66c0*/  FFMA.FTZ R21, R82, R5, R21 ;  /* 0x0000000552157223 */ /* 0x000fe20000010015 */
[C---:B------:R-:W-:Y:S01]  /*66d0*/  SHF.L.U32 R97, R8.reuse, 0x10, RZ ;  /* 0x0000001008617819 */ /* 0x040fe200000006ff */
[----:B------:R-:W-:Y:S01]  /*66e0*/  FFMA.FTZ R91, R81, R20, R98 ;  /* 0x00000014515b7223 */ /* 0x000fe20000010062 */
[----:B------:R-:W-:Y:S01]  /*66f0*/  PRMT R20, R8, 0x7632, R20 ;  /* 0x0000763208147816 */ /* 0x000fe20000000014 */
[----:B------:R-:W-:Y:S01]  /*6700*/  IMAD.U32 R5, R22, 0x10000, RZ ;  /* 0x0001000016057824 */ /* 0x000fe200078e00ff */
[----:B------:R-:W-:-:S02]  /*6710*/  PRMT R4, R23, 0x7632, R4 ;  /* 0x0000763217047816 */ /* 0x000fc40000000004 */
[----:B------:R-:W-:Y:S02]  /*6720*/  SHF.L.U32 R92, R23, 0x10, RZ ;  /* 0x00000010175c7819 */ /* 0x000fe400000006ff */
[C---:B------:R-:W-:Y:S02]  /*6730*/  SHF.L.U32 R23, R6.reuse, 0x10, RZ ;  /* 0x0000001006177819 */ /* 0x040fe400000006ff */
[----:B------:R-:W-:Y:S01]  /*6740*/  PRMT R8, R6, 0x7632, R8 ;  /* 0x0000763206087816 */ /* 0x000fe20000000008 */
[--C-:B------:R-:W-:Y:S01]  /*6750*/  FFMA.FTZ R97, R75, R97, R94.reuse ;  /* 0x000000614b617223 */ /* 0x100fe2000001005e */
[----:B------:R-:W-:Y:S01]  /*6760*/  SHF.L.U32 R99, R20, 0x10, RZ ;  /* 0x0000001014637819 */ /* 0x000fe200000006ff */
[----:B------:R-:W-:Y:S01]  /*6770*/  FFMA.FTZ R6, R70, R5, R21 ;  /* 0x0000000546067223 */ /* 0x000fe20000010015 */
[----:B------:R-:W-:Y:S01]  /*6780*/  SHF.L.U32 R5, R8, 0x10, RZ ;  /* 0x0000001008057819 */ /* 0x000fe200000006ff */
[----:B------:R-:W-:Y:S01]  /*6790*/  FFMA.FTZ R91, R82, R23, R91 ;  /* 0x00000017525b7223 */ /* 0x000fe2000001005b */
[C---:B------:R-:W-:Y:S01]  /*67a0*/  PRMT R94, R9.reuse, 0x7632, R94 ;  /* 0x00007632095e7816 */ /* 0x040fe2000000005e */
[----:B------:R-:W-:Y:S01]  /*67b0*/  FFMA.FTZ R100, R68, R99, R97 ;  /* 0x0000006344647223 */ /* 0x000fe20000010061 */
[----:B------:R-:W-:Y:S01]  /*67c0*/  SHF.L.U32 R98, R9, 0x10, RZ ;  /* 0x0000001009627819 */ /* 0x000fe200000006ff */
[C---:B------:R-:W-:Y:S01]  /*67d0*/  IMAD.U32 R8, R7.reuse, 0x10000, RZ ;  /* 0x0001000007087824 */ /* 0x040fe200078e00ff */
        /* <DEDUP_REMOVED lines=8> */
[----:B------:R-:W-:Y:S01]  /*6860*/  SHF.L.U32 R7, R10, 0x10, RZ ;  /* 0x000000100a077819 */ /* 0x000fe200000006ff */
[----:B------:R-:W-:Y:S01]  /*6870*/  FFMA.FTZ R9, R81, R94, R98 ;  /* 0x0000005e51097223 */ /* 0x000fe20000010062 */
[C---:B----4-:R-:W-:Y:S01]  /*6880*/  PRMT R8, R24.reuse, 0x7632, R8 ;  /* 0x0000763218087816 */ /* 0x050fe20000000008 */
[----:B------:R-:W-:Y:S01]  /*6890*/  IMAD.U32 R24, R24, 0x10000, RZ ;  /* 0x0001000018187824 */ /* 0x000fe200078e00ff */
[----:B------:R-:W-:Y:S01]  /*68a0*/  PRMT R10, R10, 0x7632, R10 ;  /* 0x000076320a0a7816 */ /* 0x000fe2000000000a */
[----:B------:R-:W-:Y:S01]  /*68b0*/  FFMA.FTZ R91, R83, R6, R5 ;  /* 0x00000006535b7223 */ /* 0x000fe20000010005 */
[----:B------:R-:W-:Y:S01]  /*68c0*/  SHF.L.U32 R5, R8, 0x10, RZ ;  /* 0x0000001008057819 */ /* 0x000fe200000006ff */
[----:B------:R-:W-:Y:S01]  /*68d0*/  FFMA.FTZ R97, R82, R7, R9 ;  /* 0x0000000752617223 */ /* 0x000fe20000010009 */
[----:B------:R-:W-:Y:S01]  /*68e0*/  FFMA.FTZ R93, R75, R24, R93 ;  /* 0x000000184b5d7223 */ /* 0x000fe2000001005d */
[----:B------:R-:W-:-:S02]  /*68f0*/  SHF.L.U32 R4, R4, 0x10, RZ ;  /* 0x0000001004047819 */ /* 0x000fc400000006ff */
[----:B------:R-:W-:Y:S01]  /*6900*/  SHF.L.U32 R9, R10, 0x10, RZ ;  /* 0x000000100a097819 */ /* 0x000fe200000006ff */
[----:B------:R-:W-:Y:S01]  /*6910*/  FFMA.FTZ R98, R68, R5, R93 ;  /* 0x0000000544627223 */ /* 0x000fe2000001005d */
[C---:B------:R-:W-:Y:S02]  /*6920*/  PRMT R8, R25.reuse, 0x7632, R8 ;  /* 0x0000763219087816 */ /* 0x040fe40000000008 */
[----:B------:R-:W-:Y:S01]  /*6930*/  SHF.L.U32 R24, R25, 0x10, RZ ;  /* 0x0000001019187819 */ /* 0x000fe200000006ff */
[----:B------:R-:W-:Y:S01]  /*6940*/  FFMA.FTZ R92, R83, R4, R92 ;  /* 0x00000004535c7223 */ /* 0x000fe2000001005c */
[----:B------:R-:W-:Y:S01]  /*6950*/  FFMA.FTZ R10, R70, R9, R97 ;  /* 0x00000009460a7223 */ /* 0x000fe20000010061 */
[----:B------:R-:W4:Y:S01]  /*6960*/  LDG.E.128 R4, desc[UR6][R112.64+0x18000] ;  /* 0x0180000670047981 */ /* 0x000f22000c1e1d00 */
[----:B------:R-:W-:Y:S01]  /*6970*/  SHF.L.U32 R94, R8, 0x10, RZ ;  /* 0x00000010085e7819 */ /* 0x000fe200000006ff */
[----:B------:R-:W-:Y:S01]  /*6980*/  FFMA.FTZ R24, R69, R24, R98 ;  /* 0x0000001845187223 */ /* 0x000fe20000010062 */
[----:B-----5:R-:W-:-:S02]  /*6990*/  SHF.L.U32 R97, R32, 0x10, RZ ;  /* 0x0000001020617819 */ /* 0x020fc400000006ff */
[----:B------:R-:W-:Y:S01]  /*69a0*/  PRMT R32, R32, 0x7632, R32 ;  /* 0x0000763220207816 */ /* 0x000fe20000000020 */
        /* <DEDUP_REMOVED lines=8> */
[----:B------:R-:W-:Y:S01]  /*6a30*/  PRMT R24, R11, 0x7632, R24 ;  /* 0x000076320b187816 */ /* 0x000fe20000000018 */
[----:B------:R-:W-:Y:S01]  /*6a40*/  FFMA.FTZ R100, R68, R97, R99 ;  /* 0x0000006144647223 */ /* 0x000fe20000010063 */
[----:B------:R-:W5:Y:S01]  /*6a50*/  LDG.E.128 R8, desc[UR6][R112.64+0x1b800] ;  /* 0x01b8000670087981 */ /* 0x000f62000c1e1d00 */
[----:B------:R-:W-:-:S02]  /*6a60*/  PRMT R32, R33, 0x7632, R32 ;  /* 0x0000763221207816 */ /* 0x000fc40000000020 */
[----:B------:R-:W-:Y:S01]  /*6a70*/  SHF.L.U32 R98, R33, 0x10, RZ ;  /* 0x0000001021627819 */ /* 0x000fe200000006ff */
[----:B------:R-:W-:Y:S01]  /*6a80*/  IMAD.U32 R25, R26, 0x10000, RZ ;  /* 0x000100001a197824 */ /* 0x000fe200078e00ff */
[----:B------:R-:W-:-:S03]  /*6a90*/  SHF.L.U32 R32, R32, 0x10, RZ ;  /* 0x0000001020207819 */ /* 0x000fc600000006ff */
[----:B------:R-:W-:Y:S01]  /*6aa0*/  FFMA.FTZ R98, R69, R98, R100 ;  /* 0x0000006245627223 */ /* 0x000fe20000010064 */
[----:B------:R-:W-:Y:S01]  /*6ab0*/  FFMA.FTZ R26, R70, R25, R93 ;  /* 0x00000019461a7223 */ /* 0x000fe2000001005d */
[----:B------:R-:W-:Y:S02]  /*6ac0*/  SHF.L.U32 R24, R24, 0x10, RZ ;  /* 0x0000001018187819 */ /* 0x000fe400000006ff */
[C---:B------:R-:W-:Y:S01]  /*6ad0*/  PRMT R25, R34.reuse, 0x7632, R25 ;  /* 0x0000763222197816 */ /* 0x040fe20000000019 */
[----:B------:R-:W-:Y:S01]  /*6ae0*/  FFMA.FTZ R93, R81, R32, R98 ;  /* 0x00000020515d7223 */ /* 0x000fe20000010062 */
[----:B------:R-:W-:Y:S01]  /*6af0*/  SHF.L.U32 R33, R34, 0x10, RZ ;  /* 0x0000001022217819 */ /* 0x000fe200000006ff */
[----:B------:R-:W-:Y:S01]  /*6b00*/  FFMA.FTZ R88, R83, R24, R94 ;  /* 0x0000001853587223 */ /* 0x000fe2000001005e */
[----:B------:R-:W-:Y:S01]  /*6b10*/  PRMT R34, R52, 0x7632, R34 ;  /* 0x0000763234227816 */ /* 0x000fe20000000022 */
[----:B------:R-:W-:Y:S01]  /*6b20*/  IMAD.U32 R25, R25, 0x10000, RZ ;  /* 0x0001000019197824 */ /* 0x000fe200078e00ff */
[----:B------:R-:W-:Y:S01]  /*6b30*/  SHF.L.U32 R24, R27, 0x10, RZ ;  /* 0x000000101b187819 */ /* 0x000fe200000006ff */
[----:B------:R-:W-:Y:S01]  /*6b40*/  FFMA.FTZ R33, R82, R33, R93 ;  /* 0x0000002152217223 */ /* 0x000fe2000001005d */
[----:B------:R-:W-:-:S03]  /*6b50*/  SHF.L.U32 R52, R52, 0x10, RZ ;  /* 0x0000001034347819 */ /* 0x000fc600000006ff */
[----:B------:R-:W-:Y:S01]  /*6b60*/  FFMA.FTZ R32, R70, R25, R33 ;  /* 0x0000001946207223 */ /* 0x000fe20000010021 */
[----:B------:R-:W-:Y:S01]  /*6b70*/  SHF.L.U32 R25, R34, 0x10, RZ ;  /* 0x0000001022197819 */ /* 0x000fe200000006ff */
[----:B------:R-:W-:Y:S01]  /*6b80*/  FFMA.FTZ R24, R71, R24, R26 ;  /* 0x0000001847187223 */ /* 0x000fe2000001001a */
[----:B------:R-:W-:Y:S01]  /*6b90*/  FFMA.FTZ R95, R75, R52, R95 ;  /* 0x000000344b5f7223 */ /* 0x000fe2000001005f */
[----:B------:R-:W-:Y:S02]  /*6ba0*/  SHF.L.U32 R26, R35, 0x10, RZ ;  /* 0x00000010231a7819 */ /* 0x000fe400000006ff */
[----:B------:R-:W-:Y:S01]  /*6bb0*/  SHF.L.U32 R34, R53, 0x10, RZ ;  /* 0x0000001035227819 */ /* 0x000fe200000006ff */
[----:B------:R-:W-:Y:S02]  /*6bc0*/  FFMA.FTZ R52, R68, R25, R95 ;  /* 0x0000001944347223 */ /* 0x000fe4000001005f */
[--C-:B------:R-:W-:Y:S01]  /*6bd0*/  FFMA.FTZ R93, R71, R26, R32.reuse ;  /* 0x0000001a475d7223 */ /* 0x100fe20000010020 */
[----:B------:R-:W-:Y:S01]  /*6be0*/  PRMT R32, R53, 0x7632, R32 ;  /* 0x0000763235207816 */ /* 0x000fe20000000020 */
[----:B------:R-:W-:Y:S01]  /*6bf0*/  FFMA.FTZ R34, R69, R34, R52 ;  /* 0x0000002245227223 */ /* 0x000fe20000010034 */
[----:B------:R-:W-:-:S02]  /*6c00*/  SHF.L.U32 R52, R60, 0x10, RZ ;  /* 0x000000103c347819 */ /* 0x000fc400000006ff */
[----:B------:R-:W-:Y:S02]  /*6c10*/  PRMT R27, R27, 0x7632, R27 ;  /* 0x000076321b1b7816 */ /* 0x000fe4000000001b */
[----:B------:R-:W-:Y:S02]  /*6c20*/  PRMT R60, R60, 0x7632, R60 ;  /* 0x000076323c3c7816 */ /* 0x000fe4000000003c */
[----:B------:R-:W-:Y:S02]  /*6c30*/  PRMT R35, R35, 0x7632, R35 ;  /* 0x0000763223237816 */ /* 0x000fe40000000023 */
[----:B------:R-:W-:Y:S01]  /*6c40*/  SHF.L.U32 R32, R32, 0x10, RZ ;  /* 0x0000001020207819 */ /* 0x000fe200000006ff */
[----:B------:R-:W-:Y:S01]  /*6c50*/  IMAD.U32 R94, R27, 0x10000, RZ ;  /* 0x000100001b5e7824 */ /* 0x000fe200078e00ff */
[----:B------:R-:W-:Y:S01]  /*6c60*/  SHF.L.U32 R26, R35, 0x10, RZ ;  /* 0x00000010231a7819 */ /* 0x000fe200000006ff */
[----:B------:R-:W-:Y:S01]  /*6c70*/  FFMA.FTZ R73, R75, R52, R73 ;  /* 0x000000344b497223 */ /* 0x000fe20000010049 */
[----:B------:R-:W-:Y:S01]  /*6c80*/  SHF.L.U32 R25, R54, 0x10, RZ ;  /* 0x0000001036197819 */ /* 0x000fe200000006ff */
[----:B------:R-:W-:-:S02]  /*6c90*/  IMAD.U32 R33, R60, 0x10000, RZ ;  /* 0x000100003c217824 */ /* 0x000fc400078e00ff */
[----:B------:R-:W-:Y:S01]  /*6ca0*/  FFMA.FTZ R27, R81, R32, R34 ;  /* 0x00000020511b7223 */ /* 0x000fe20000010022 */
[----:B------:R-:W-:Y:S01]  /*6cb0*/  PRMT R54, R54, 0x7632, R54 ;  /* 0x0000763236367816 */ /* 0x000fe20000000036 */
[C-C-:B------:R-:W-:Y:S01]  /*6cc0*/  FFMA.FTZ R94, R83.reuse, R94, R24.reuse ;  /* 0x0000005e535e7223 */ /* 0x140fe20000010018 */
[----:B------:R-:W-:Y:S01]  /*6cd0*/  FFMA.FTZ R34, R68, R33, R73 ;  /* 0x0000002144227223 */ /* 0x000fe20000010049 */
[----:B------:R-:W-:Y:S01]  /*6ce0*/  FFMA.FTZ R93, R83, R26, R93 ;  /* 0x0000001a535d7223 */ /* 0x000fe2000001005d */
[----:B------:R-:W-:Y:S01]  /*6cf0*/  FFMA.FTZ R27, R82, R25, R27 ;  /* 0x00000019521b7223 */ /* 0x000fe2000001001b */
[----:B------:R-:W-:Y:S02]  /*6d00*/  SHF.L.U32 R33, R84, 0x10, RZ ;  /* 0x0000001054217819 */ /* 0x000fe400000006ff */
[----:B------:R-:W-:Y:S02]  /*6d10*/  SHF.L.U32 R25, R54, 0x10, RZ ;  /* 0x0000001036197819 */ /* 0x000fe400000006ff */
[----:B------:R-:W-:-:S02]  /*6d20*/  PRMT R24, R61, 0x7632, R24 ;  /* 0x000076323d187816 */ /* 0x000fc40000000018 */
[----:B------:R-:W-:Y:S02]  /*6d30*/  SHF.L.U32 R26, R61, 0x10, RZ ;  /* 0x000000103d1a7819 */ /* 0x000fe400000006ff */
[----:B------:R-:W-:Y:S01]  /*6d40*/  PRMT R84, R84, 0x7632, R84 ;  /* 0x0000763254547816 */ /* 0x000fe20000000054 */
[----:B------:R-:W-:Y:S01]  /*6d50*/  FFMA.FTZ R35, R75, R33, R96 ;  /* 0x000000214b237223 */ /* 0x000fe20000010060 */
[----:B------:R-:W-:Y:S01]  /*6d60*/  FFMA.FTZ R54, R70, R25, R27 ;  /* 0x0000001946367223 */ /* 0x000fe2000001001b */
[----:B------:R-:W-:Y:S02]  /*6d70*/  IMAD.U32 R32, R24, 0x10000, RZ ;  /* 0x0001000018207824 */ /* 0x000fe400078e00ff */
[----:B------:R-:W-:Y:S01]  /*6d80*/  FFMA.FTZ R34, R69, R26, R34 ;  /* 0x0000001a45227223 */ /* 0x000fe20000010022 */
[----:B------:R-:W-:Y:S01]  /*6d90*/  SHF.L.U32 R33, R84, 0x10, RZ ;  /* 0x0000001054217819 */ /* 0x000fe200000006ff */
[----:B------:R-:W5:Y:S01]  /*6da0*/  LDG.E.128 R24, desc[UR6][R112.64+0x1f000] ;  /* 0x01f0000670187981 */ /* 0x000f62000c1e1d00 */
[----:B------:R-:W-:-:S02]  /*6db0*/  PRMT R52, R55, 0x7632, R52 ;  /* 0x0000763237347816 */ /* 0x000fc40000000034 */
[----:B------:R-:W-:Y:S01]  /*6dc0*/  SHF.L.U32 R60, R55, 0x10, RZ ;  /* 0x00000010373c7819 */ /* 0x000fe200000006ff */
[----:B------:R-:W-:Y:S01]  /*6dd0*/  FFMA.FTZ R55, R81, R32, R34 ;  /* 0x0000002051377223 */ /* 0x000fe20000010022 */
[----:B------:R-:W-:Y:S01]  /*6de0*/  FFMA.FTZ R98, R68, R33, R35 ;  /* 0x0000002144627223 */ /* 0x000fe20000010023 */
[C---:B------:R-:W-:Y:S01]  /*6df0*/  PRMT R61, R85.reuse, 0x7632, R61 ;  /* 0x00007632553d7816 */ /* 0x040fe2000000003d */
[----:B------:R-:W5:Y:S01]  /*6e00*/  LDG.E.128 R32, desc[UR6][R112.64+0x22800] ;  /* 0x0228000670207981 */ /* 0x000f62000c1e1d00 */
        /* <DEDUP_REMOVED lines=12> */
[----:B------:R-:W-:Y:S01]  /*6ed0*/  FFMA.FTZ R62, R70, R53, R61 ;  /* 0x00000035463e7223 */ /* 0x000fe2000001003d */
[----:B------:R-:W-:Y:S01]  /*6ee0*/  SHF.L.U32 R60, R63, 0x10, RZ ;  /* 0x000000103f3c7819 */ /* 0x000fe200000006ff */
[----:B------:R-:W-:Y:S01]  /*6ef0*/  FFMA.FTZ R85, R82, R85, R95 ;  /* 0x0000005552557223 */ /* 0x000fe2000001005f */
[----:B------:R-:W-:-:S02]  /*6f00*/  SHF.L.U32 R73, R73, 0x10, RZ ;  /* 0x0000001049497819 */ /* 0x000fc400000006ff */
[----:B------:R-:W-:Y:S02]  /*6f10*/  PRMT R55, R63, 0x7632, R55 ;  /* 0x000076323f377816 */ /* 0x000fe40000000037 */
[C---:B------:R-:W-:Y:S01]  /*6f20*/  SHF.L.U32 R96, R28.reuse, 0x10, RZ ;  /* 0x000000101c607819 */ /* 0x040fe200000006ff */
[----:B------:R-:W-:Y:S01]  /*6f30*/  FFMA.FTZ R84, R83, R52, R54 ;  /* 0x0000003453547223 */ /* 0x000fe20000010036 */
[----:B------:R-:W-:Y:S01]  /*6f40*/  PRMT R28, R28, 0x7632, R28 ;  /* 0x000076321c1c7816 */ /* 0x000fe2000000001c */
[----:B------:R-:W-:Y:S01]  /*6f50*/  FFMA.FTZ R60, R71, R60, R62 ;  /* 0x0000003c473c7223 */ /* 0x000fe2000001003e */
[----:B------:R-:W-:Y:S01]  /*6f60*/  SHF.L.U32 R54, R87, 0x10, RZ ;  /* 0x0000001057367819 */ /* 0x000fe200000006ff */
[----:B------:R-:W-:Y:S01]  /*6f70*/  FFMA.FTZ R62, R70, R73, R85 ;  /* 0x00000049463e7223 */ /* 0x000fe20000010055 */
[----:B------:R-:W-:Y:S02]  /*6f80*/  IMAD.U32 R52, R55, 0x10000, RZ ;  /* 0x0001000037347824 */ /* 0x000fe400078e00ff */
[----:B------:R-:W-:Y:S01]  /*6f90*/  FFMA.FTZ R61, R75, R96, R3 ;  /* 0x000000604b3d7223 */ /* 0x000fe20000010003 */
[----:B------:R-:W-:Y:S01]  /*6fa0*/  SHF.L.U32 R3, R28, 0x10, RZ ;  /* 0x000000101c037819 */ /* 0x000fe200000006ff */
[----:B------:R-:W-:Y:S01]  /*6fb0*/  FFMA.FTZ R86, R71, R54, R62 ;  /* 0x0000003647567223 */ /* 0x000fe2000001003e */
[--C-:B------:R-:W-:Y:S01]  /*6fc0*/  FFMA.FTZ R73, R83, R52, R60.reuse ;  /* 0x0000003453497223 */ /* 0x100fe2000001003c */
[C---:B------:R-:W-:Y:S01]  /*6fd0*/  SHF.L.U32 R62, R56.reuse, 0x10, RZ ;  /* 0x00000010383e7819 */ /* 0x040fe200000006ff */
[C---:B------:R-:W-:Y:S01]  /*6fe0*/  IMAD.U32 R28, R29.reuse, 0x10000, RZ ;  /* 0x000100001d1c7824 */ /* 0x040fe200078e00ff */
        /* <DEDUP_REMOVED lines=8> */
[----:B------:R-:W-:-:S02]  /*7070*/  SHF.L.U32 R56, R29, 0x10, RZ ;  /* 0x000000101d387819 */ /* 0x000fc400000006ff */
[C---:B------:R-:W-:Y:S01]  /*7080*/  SHF.L.U32 R96, R57.reuse, 0x10, RZ ;  /* 0x0000001039607819 */ /* 0x040fe200000006ff */
[----:B------:R-:W-:Y:S01]  /*7090*/  FFMA.FTZ R98, R68, R3, R61 ;  /* 0x0000000344627223 */ /* 0x000fe2000001003d */
[----:B------:R-:W-:Y:S01]  /*70a0*/  PRMT R57, R57, 0x7632, R57 ;  /* 0x0000763239397816 */ /* 0x000fe20000000039 */
[----:B------:R-:W5:Y:S01]  /*70b0*/  LDG.E.128 R60, desc[UR6][R112.64+0x29800] ;  /* 0x02980006703c7981 */ /* 0x000f62000c1e1d00 */
[----:B------:R-:W-:Y:S01]  /*70c0*/  SHF.L.U32 R28, R87, 0x10, RZ ;  /* 0x00000010571c7819 */ /* 0x000fe200000006ff */
[----:B------:R-:W-:Y:S01]  /*70d0*/  FFMA.FTZ R85, R81, R56, R74 ;  /* 0x0000003851557223 */ /* 0x000fe2000001004a */
[C---:B------:R-:W-:Y:S01]  /*70e0*/  IMAD.U32 R29, R30.reuse, 0x10000, RZ ;  /* 0x000100001e1d7824 */ /* 0x040fe200078e00ff */
[----:B------:R-:W-:Y:S01]  /*70f0*/  SHF.L.U32 R56, R57, 0x10, RZ ;  /* 0x0000001039387819 */ /* 0x000fe200000006ff */
[----:B------:R-:W-:Y:S01]  /*7100*/  FFMA.FTZ R96, R69, R96, R98 ;  /* 0x0000006045607223 */ /* 0x000fe20000010062 */
[----:B------:R-:W-:Y:S01]  /*7110*/  PRMT R30, R30, 0x7632, R30 ;  /* 0x000076321e1e7816 */ /* 0x000fe2000000001e */
[----:B------:R-:W-:Y:S01]  /*7120*/  FFMA.FTZ R3, R83, R28, R86 ;  /* 0x0000001c53037223 */ /* 0x000fe20000010056 */
[C---:B------:R-:W-:Y:S01]  /*7130*/  PRMT R74, R31.reuse, 0x7632, R74 ;  /* 0x000076321f4a7816 */ /* 0x040fe2000000004a */
[----:B------:R-:W-:Y:S01]  /*7140*/  FFMA.FTZ R85, R82, R29, R85 ;  /* 0x0000001d52557223 */ /* 0x000fe20000010055 */
[----:B------:R-:W-:Y:S01]  /*7150*/  SHF.L.U32 R28, R31, 0x10, RZ ;  /* 0x000000101f1c7819 */ /* 0x000fe200000006ff */
[----:B------:R-:W-:Y:S01]  /*7160*/  FFMA.FTZ R57, R81, R56, R96 ;  /* 0x0000003851397223 */ /* 0x000fe20000010060 */
[----:B------:R-:W-:-:S02]  /*7170*/  SHF.L.U32 R31, R58, 0x10, RZ ;  /* 0x000000103a1f7819 */ /* 0x000fc400000006ff */
[----:B------:R-:W-:Y:S01]  /*7180*/  SHF.L.U32 R29, R30, 0x10, RZ ;  /* 0x000000101e1d7819 */ /* 0x000fe200000006ff */
[C---:B------:R-:W-:Y:S01]  /*7190*/  IMAD.U32 R56, R36.reuse, 0x10000, RZ ;  /* 0x0001000024387824 */ /* 0x040fe200078e00ff */
[----:B------:R-:W-:Y:S01]  /*71a0*/  PRMT R30, R36, 0x7632, R30 ;  /* 0x00007632241e7816 */ /* 0x000fe2000000001e */
[----:B------:R-:W-:Y:S01]  /*71b0*/  FFMA.FTZ R31, R82, R31, R57 ;  /* 0x0000001f521f7223 */ /* 0x000fe20000010039 */
[----:B------:R-:W-:Y:S01]  /*71c0*/  PRMT R58, R58, 0x7632, R58 ;  /* 0x000076323a3a7816 */ /* 0x000fe2000000003a */
[----:B------:R-:W-:Y:S01]  /*71d0*/  FFMA.FTZ R36, R70, R29, R85 ;  /* 0x0000001d46247223 */ /* 0x000fe20000010055 */
[----:B------:R-:W-:Y:S01]  /*71e0*/  SHF.L.U32 R57, R30, 0x10, RZ ;  /* 0x000000101e397819 */ /* 0x000fe200000006ff */
[----:B------:R-:W-:Y:S01]  /*71f0*/  FFMA.FTZ R85, R75, R56, R72 ;  /* 0x000000384b557223 */ /* 0x000fe20000010048 */
[----:B------:R-:W-:Y:S02]  /*7200*/  SHF.L.U32 R29, R58, 0x10, RZ ;  /* 0x000000103a1d7819 */ /* 0x000fe400000006ff */
[C---:B------:R-:W-:Y:S01]  /*7210*/  PRMT R30, R37.reuse, 0x7632, R30 ;  /* 0x00007632251e7816 */ /* 0x040fe2000000001e */
[----:B------:R-:W-:Y:S01]  /*7220*/  FFMA.FTZ R72, R68, R57, R85 ;  /* 0x0000003944487223 */ /* 0x000fe20000010055 */
[----:B------:R-:W-:-:S02]  /*7230*/  SHF.L.U32 R58, R37, 0x10, RZ ;  /* 0x00000010253a7819 */ /* 0x000fc400000006ff */
[----:B------:R-:W-:-:S03]  /*7240*/  SHF.L.U32 R86, R30, 0x10, RZ ;  /* 0x000000101e567819 */ /* 0x000fc600000006ff */
[----:B------:R-:W-:Y:S01]  /*7250*/  FFMA.FTZ R58, R69, R58, R72 ;  /* 0x0000003a453a7223 */ /* 0x000fe20000010048 */
[----:B------:R-:W-:Y:S01]  /*7260*/  FFMA.FTZ R36, R71, R28, R36 ;  /* 0x0000001c47247223 */ /* 0x000fe20000010024 */
[----:B------:R-:W-:Y:S01]  /*7270*/  FFMA.FTZ R56, R70, R29, R31 ;  /* 0x0000001d46387223 */ /* 0x000fe2000001001f */
[----:B------:R-:W-:Y:S01]  /*7280*/  SHF.L.U32 R37, R38, 0x10, RZ ;  /* 0x0000001026257819 */ /* 0x000fe200000006ff */
[----:B------:R-:W5:Y:S01]  /*7290*/  LDG.E.128 R28, desc[UR6][R112.64+0x2d000] ;  /* 0x02d00006701c7981 */ /* 0x000f62000c1e1d00 */
[----:B------:R-:W-:Y:S01]  /*72a0*/  FFMA.FTZ R57, R81, R86, R58 ;  /* 0x0000005651397223 */ /* 0x000fe2000001003a */
[C---:B------:R-:W-:Y:S01]  /*72b0*/  IMAD.U32 R72, R59.reuse, 0x10000, RZ ;  /* 0x000100003b487824 */ /* 0x040fe200078e00ff */
[----:B------:R-:W-:Y:S02]  /*72c0*/  PRMT R85, R59, 0x7632, R85 ;  /* 0x000076323b557816 */ /* 0x000fe40000000055 */
[----:B------:R-:W-:Y:S01]  /*72d0*/  FFMA.FTZ R95, R82, R37, R57 ;  /* 0x00000025525f7223 */ /* 0x000fe20000010039 */
[----:B------:R-:W-:-:S02]  /*72e0*/  FFMA.FTZ R72, R71, R72, R56 ;  /* 0x0000004847487223 */ /* 0x000fc40000010038 */
[----:B------:R-:W5:Y:S01]  /*72f0*/  LDG.E.128 R56, desc[UR6][R112.64+0x30800] ;  /* 0x0308000670387981 */ /* 0x000f62000c1e1d00 */
[----:B------:R-:W-:Y:S02]  /*7300*/  PRMT R38, R38, 0x7632, R38 ;  /* 0x0000763226267816 */ /* 0x000fe40000000026 */
[----:B------:R-:W-:Y:S02]  /*7310*/  SHF.L.U32 R100, R44, 0x10, RZ ;  /* 0x000000102c647819 */ /* 0x000fe400000006ff */
[----:B------:R-:W-:Y:S02]  /*7320*/  SHF.L.U32 R87, R38, 0x10, RZ ;  /* 0x0000001026577819 */ /* 0x000fe400000006ff */
[----:B------:R-:W-:Y:S02]  /*7330*/  SHF.L.U32 R37, R64, 0x10, RZ ;  /* 0x0000001040257819 */ /* 0x000fe400000006ff */
[----:B------:R-:W-:Y:S02]  /*7340*/  PRMT R44, R44, 0x7632, R44 ;  /* 0x000076322c2c7816 */ /* 0x000fe4000000002c */
[----:B------:R-:W-:Y:S01]  /*7350*/  PRMT R38, R64, 0x7632, R38 ;  /* 0x0000763240267816 */ /* 0x000fe20000000026 */
[----:B------:R-:W-:Y:S01]  /*7360*/  FFMA.FTZ R98, R70, R87, R95 ;  /* 0x0000005746627223 */ /* 0x000fe2000001005f */
[----:B------:R-:W-:Y:S01]  /*7370*/  SHF.L.U32 R87, R44, 0x10, RZ ;  /* 0x000000102c577819 */ /* 0x000fe200000006ff */
[----:B------:R-:W-:Y:S01]  /*7380*/  IMAD.U32 R96, R39, 0x10000, RZ ;  /* 0x0001000027607824 */ /* 0x000fe200078e00ff */
[----:B------:R-:W-:Y:S01]  /*7390*/  SHF.L.U32 R38, R38, 0x10, RZ ;  /* 0x0000001026267819 */ /* 0x000fe200000006ff */
[----:B------:R-:W-:Y:S01]  /*73a0*/  FFMA.FTZ R89, R37, R100, R89 ;  /* 0x0000006425597223 */ /* 0x000fe20000010059 */
[----:B------:R-:W-:-:S02]  /*73b0*/  PRMT R86, R39, 0x7632, R86 ;  /* 0x0000763227567816 */ /* 0x000fc40000000056 */
[----:B------:R-:W-:Y:S01]  /*73c0*/  SHF.L.U32 R39, R76, 0x10, RZ ;  /* 0x000000104c277819 */ /* 0x000fe200000006ff */
[----:B------:R-:W-:Y:S01]  /*73d0*/  FFMA.FTZ R102, R38, R87, R89 ;  /* 0x0000005726667223 */ /* 0x000fe20000010059 */
[C---:B------:R-:W-:Y:S02]  /*73e0*/  PRMT R64, R45.reuse, 0x7632, R64 ;  /* 0x000076322d407816 */ /* 0x040fe40000000040 */
[----:B------:R-:W-:Y:S02]  /*73f0*/  SHF.L.U32 R100, R45, 0x10, RZ ;  /* 0x000000102d647819 */ /* 0x000fe400000006ff */
[C---:B------:R-:W-:Y:S01]  /*7400*/  PRMT R44, R65.reuse, 0x7632, R44 ;  /* 0x00007632412c7816 */ /* 0x040fe2000000002c */
[----:B------:R-:W-:Y:S02]  /*7410*/  IMAD.U32 R65, R65, 0x10000, RZ ;  /* 0x0001000041417824 */ /* 0x000fe400078e00ff */
[----:B------:R-:W-:Y:S01]  /*7420*/  FFMA.FTZ R87, R75, R39, R80 ;  /* 0x000000274b577223 */ /* 0x000fe20000010050 */
[----:B------:R-:W-:-:S02]  /*7430*/  SHF.L.U32 R64, R64, 0x10, RZ ;  /* 0x0000001040407819 */ /* 0x000fc400000006ff */
[----:B------:R-:W-:Y:S01]  /*7440*/  SHF.L.U32 R39, R44, 0x10, RZ ;  /* 0x000000102c277819 */ /* 0x000fe200000006ff */
[----:B------:R-:W-:Y:S01]  /*7450*/  FFMA.FTZ R100, R65, R100, R102 ;  /* 0x0000006441647223 */ /* 0x000fe20000010066 */
[----:B------:R-:W-:Y:S02]  /*7460*/  PRMT R76, R76, 0x7632, R76 ;  /* 0x000076324c4c7816 */ /* 0x000fe4000000004c */
[----:B------:R-:W-:Y:S01]  /*7470*/  SHF.L.U32 R89, R46, 0x10, RZ ;  /* 0x000000102e597819 */ /* 0x000fe200000006ff */
[----:B------:R-:W-:Y:S01]  /*7480*/  FFMA.FTZ R95, R39, R64, R100 ;  /* 0x00000040275f7223 */ /* 0x000fe20000010064 */
[----:B------:R-:W-:Y:S02]  /*7490*/  SHF.L.U32 R44, R66, 0x10, RZ ;  /* 0x00000010422c7819 */ /* 0x000fe400000006ff */
[----:B------:R-:W-:Y:S02]  /*74a0*/  PRMT R46, R46, 0x7632, R46 ;  /* 0x000076322e2e7816 */ /* 0x000fe4000000002e */
        /* <DEDUP_REMOVED lines=11> */
[----:B------:R-:W-:Y:S01]  /*7560*/  PRMT R47, R47, 0x7632, R47 ;  /* 0x000076322f2f7816 */ /* 0x000fe2000000002f */
[----:B------:R-:W-:Y:S01]  /*7570*/  FFMA.FTZ R68, R69, R64, R68 ;  /* 0x0000004045447223 */ /* 0x000fe20000010044 */
[C---:B------:R-:W-:Y:S02]  /*7580*/  PRMT R66, R12.reuse, 0x7632, R66 ;  /* 0x000076320c427816 */ /* 0x040fe40000000042 */
[----:B------:R-:W-:Y:S01]  /*7590*/  SHF.L.U32 R69, R12, 0x10, RZ ;  /* 0x000000100c457819 */ /* 0x000fe200000006ff */
[----:B------:R-:W-:Y:S01]  /*75a0*/  FFMA.FTZ R75, R46, R75, R87 ;  /* 0x0000004b2e4b7223 */ /* 0x000fe20000010057 */
[----:B------:R-:W-:Y:S02]  /*75b0*/  SHF.L.U32 R47, R47, 0x10, RZ ;  /* 0x000000102f2f7819 */ /* 0x000fe400000006ff */
[----:B------:R-:W-:Y:S02]  /*75c0*/  SHF.L.U32 R12, R67, 0x10, RZ ;  /* 0x00000010430c7819 */ /* 0x000fe400000006ff */
[----:B------:R-:W-:-:S03]  /*75d0*/  PRMT R77, R77, 0x7632, R77 ;  /* 0x000076324d4d7816 */ /* 0x000fc6000000004d */
[----:B------:R-:W-:Y:S01]  /*75e0*/  FFMA.FTZ R75, R12, R47, R75 ;  /* 0x0000002f0c4b7223 */ /* 0x000fe2000001004b */
[----:B------:R-:W-:Y:S01]  /*75f0*/  SHF.L.U32 R64, R77, 0x10, RZ ;  /* 0x000000104d407819 */ /* 0x000fe200000006ff */
[----:B------:R-:W-:Y:S02]  /*7600*/  IMAD.U32 R67, R66, 0x10000, RZ ;  /* 0x0001000042437824 */ /* 0x000fe400078e00ff */
[----:B------:R-:W-:Y:S01]  /*7610*/  FFMA.FTZ R69, R37, R69, R90 ;  /* 0x0000004525457223 */ /* 0x000fe2000001005a */
[----:B------:R-:W0:Y:S01]  /*7620*/  SHFL.BFLY PT, R80, R75, 0x10, 0x1f ;  /* 0x0e001f004b507f89 */ /* 0x000e2200000e0000 */
[----:B------:R-:W-:Y:S01]  /*7630*/  FFMA.FTZ R81, R81, R64, R68 ;  /* 0x0000004051517223 */ /* 0x000fe20000010044 */
[C---:B------:R-:W-:Y:S01]  /*7640*/  SHF.L.U32 R68, R13.reuse, 0x10, RZ ;  /* 0x000000100d447819 */ /* 0x040fe200000006ff */
[----:B------:R-:W-:Y:S01]  /*7650*/  FFMA.FTZ R76, R38, R67, R69 ;  /* 0x00000043264c7223 */ /* 0x000fe20000010045 */
[----:B------:R-:W-:Y:S02]  /*7660*/  PRMT R66, R13, 0x7632, R66 ;  /* 0x000076320d427816 */ /* 0x000fe40000000042 */
[----:B------:R-:W-:Y:S01]  /*7670*/  SHF.L.U32 R67, R78, 0x10, RZ ;  /* 0x000000104e437819 */ /* 0x000fe200000006ff */
[----:B------:R-:W-:Y:S01]  /*7680*/  FFMA.FTZ R68, R65, R68, R76 ;  /* 0x0000004441447223 */ /* 0x000fe2000001004c */
[----:B------:R-:W-:-:S02]  /*7690*/  SHF.L.U32 R66, R66, 0x10, RZ ;  /* 0x0000001042427819 */ /* 0x000fc400000006ff */
[----:B------:R-:W-:Y:S01]  /*76a0*/  PRMT R47, R78, 0x7632, R47 ;  /* 0x000076324e2f7816 */ /* 0x000fe2000000002f */
[C---:B------:R-:W-:Y:S01]  /*76b0*/  IMAD.U32 R78, R16.reuse, 0x10000, RZ ;  /* 0x00010000104e7824 */ /* 0x040fe200078e00ff */
[----:B------:R-:W-:Y:S01]  /*76c0*/  PRMT R76, R16, 0x7632, R76 ;  /* 0x00007632104c7816 */ /* 0x000fe2000000004c */
[----:B------:R-:W-:Y:S01]  /*76d0*/  FFMA.FTZ R67, R82, R67, R81 ;  /* 0x0000004352437223 */ /* 0x000fe20000010051 */
[----:B------:R-:W-:Y:S01]  /*76e0*/  PRMT R13, R79, 0x7632, R13 ;  /* 0x000076324f0d7816 */ /* 0x000fe2000000000d */
[----:B------:R-:W-:Y:S01]  /*76f0*/  FFMA.FTZ R77, R39, R66, R68 ;  /* 0x00000042274d7223 */ /* 0x000fe20000010044 */
[----:B------:R-:W-:Y:S02]  /*7700*/  SHF.L.U32 R64, R79, 0x10, RZ ;  /* 0x000000104f407819 */ /* 0x000fe400000006ff */
[C---:B------:R-:W-:Y:S02]  /*7710*/  PRMT R16, R14.reuse, 0x7632, R16 ;  /* 0x000076320e107816 */ /* 0x040fe40000000010 */
        /* <DEDUP_REMOVED lines=8> */
[----:B------:R-:W-:Y:S01]  /*77a0*/  FFMA.FTZ R69, R45, R16, R14 ;  /* 0x000000102d457223 */ /* 0x000fe2000001000e */
[----:B------:R-:W-:Y:S01]  /*77b0*/  IMAD.U32 R17, R15, 0x10000, RZ ;  /* 0x000100000f117824 */ /* 0x000fe200078e00ff */
[----:B------:R-:W-:Y:S02]  /*77c0*/  SHF.L.U32 R66, R66, 0x10, RZ ;  /* 0x0000001042427819 */ /* 0x000fe400000006ff */
[----:B------:R-:W-:Y:S01]  /*77d0*/  FFMA.FTZ R68, R65, R68, R76 ;  /* 0x0000004441447223 */ /* 0x000fe2000001004c */
[----:B0-----:R-:W-:Y:S01]  /*77e0*/  FADD.FTZ R14, R75, R80 ;  /* 0x000000504b0e7221 */ /* 0x001fe20000010000 */
[----:B------:R-:W-:Y:S01]  /*77f0*/  FFMA.FTZ R17, R46, R17, R69 ;  /* 0x000000112e117223 */ /* 0x000fe20000010045 */
[C---:B------:R-:W-:Y:S01]  /*7800*/  PRMT R16, R18.reuse, 0x7632, R16 ;  /* 0x0000763212107816 */ /* 0x040fe20000000010 */
[----:B------:R-:W-:Y:S01]  /*7810*/  FFMA.FTZ R75, R39, R66, R68 ;  /* 0x00000042274b7223 */ /* 0x000fe20000010044 */
[----:B------:R-:W-:-:S02]  /*7820*/  SHF.L.U32 R69, R18, 0x10, RZ ;  /* 0x0000001012457819 */ /* 0x000fc400000006ff */
[C---:B--2---:R-:W-:Y:S02]  /*7830*/  PRMT R66, R40.reuse, 0x7632, R66 ;  /* 0x0000763228427816 */ /* 0x044fe40000000042 */
[----:B------:R-:W-:Y:S02]  /*7840*/  SHF.L.U32 R40, R40, 0x10, RZ ;  /* 0x0000001028287819 */ /* 0x000fe400000006ff */
[----:B------:R-:W-:Y:S01]  /*7850*/  PRMT R15, R15, 0x7632, R15 ;  /* 0x000076320f0f7816 */ /* 0x000fe2000000000f */
[----:B------:R-:W-:Y:S02]  /*7860*/  IMAD.U32 R16, R16, 0x10000, RZ ;  /* 0x0001000010107824 */ /* 0x000fe400078e00ff */
[----:B------:R-:W-:Y:S01]  /*7870*/  FFMA.FTZ R18, R44, R69, R75 ;  /* 0x000000452c127223 */ /* 0x000fe2000001004b */
        /* <DEDUP_REMOVED lines=13> */
[C---:B---3--:R-:W-:Y:S01]  /*7950*/  PRMT R40, R48.reuse, 0x7632, R40 ;  /* 0x0000763230287816 */ /* 0x048fe20000000028 */
[----:B------:R-:W-:Y:S01]  /*7960*/  IMAD.U32 R48, R48, 0x10000, RZ ;  /* 0x0001000030307824 */ /* 0x000fe200078e00ff */
[----:B------:R-:W-:Y:S02]  /*7970*/  SHF.L.U32 R19, R19, 0x10, RZ ;  /* 0x0000001013137819 */ /* 0x000fe400000006ff */
[C---:B------:R-:W-:Y:S01]  /*7980*/  SHF.L.U32 R41, R42.reuse, 0x10, RZ ;  /* 0x000000102a297819 */ /* 0x040fe200000006ff */
[----:B------:R-:W-:Y:S01]  /*7990*/  FFMA.FTZ R69, R39, R16, R18 ;  /* 0x0000001027457223 */ /* 0x000fe20000010012 */
        /* <DEDUP_REMOVED lines=9> */
[----:B------:R-:W-:Y:S01]  /*7a30*/  SHF.L.U32 R48, R19, 0x10, RZ ;  /* 0x0000001013307819 */ /* 0x000fe200000006ff */
[--C-:B------:R-:W-:Y:S01]  /*7a40*/  FFMA.FTZ R19, R45, R42, R18.reuse ;  /* 0x0000002a2d137223 */ /* 0x100fe20000010012 */
[C---:B------:R-:W-:Y:S01]  /*7a50*/  PRMT R18, R20.reuse, 0x7632, R18 ;  /* 0x0000763214127816 */ /* 0x040fe20000000012 */
[----:B------:R-:W-:Y:S01]  /*7a60*/  FFMA.FTZ R40, R65, R40, R66 ;  /* 0x0000002841287223 */ /* 0x000fe20000010042 */
[----:B------:R-:W-:-:S02]  /*7a70*/  SHF.L.U32 R20, R20, 0x10, RZ ;  /* 0x0000001014147819 */ /* 0x000fc400000006ff */
[C---:B------:R-:W-:Y:S01]  /*7a80*/  SHF.L.U32 R41, R50.reuse, 0x10, RZ ;  /* 0x0000001032297819 */ /* 0x040fe200000006ff */
        /* <DEDUP_REMOVED lines=20> */
[----:B------:R-:W-:Y:S01]  /*7bd0*/  SHF.L.U32 R19, R22, 0x10, RZ ;  /* 0x0000001016137819 */ /* 0x000fe200000006ff */
[----:B------:R-:W-:Y:S01]  /*7be0*/  FFMA.FTZ R41, R39, R20, R40 ;  /* 0x0000001427297223 */ /* 0x000fe20000010028 */
[----:B------:R-:W-:-:S02]  /*7bf0*/  PRMT R51, R51, 0x7632, R51 ;  /* 0x0000763233337816 */ /* 0x000fc40000000033 */
[C---:B----4-:R-:W-:Y:S02]  /*7c00*/  PRMT R22, R4.reuse, 0x7632, R22 ;  /* 0x0000763204167816 */ /* 0x050fe40000000016 */
[----:B------:R-:W-:Y:S01]  /*7c10*/  SHF.L.U32 R4, R4, 0x10, RZ ;  /* 0x0000001004047819 */ /* 0x000fe200000006ff */
[----:B------:R-:W-:Y:S01]  /*7c20*/  FFMA.FTZ R20, R44, R19, R41 ;  /* 0x000000132c147223 */ /* 0x000fe20000010029 */
[----:B------:R-:W-:Y:S02]  /*7c30*/  SHF.L.U32 R18, R18, 0x10, RZ ;  /* 0x0000001012127819 */ /* 0x000fe400000006ff */
[----:B------:R-:W-:Y:S01]  /*7c40*/  SHF.L.U32 R51, R51, 0x10, RZ ;  /* 0x0000001033337819 */ /* 0x000fe200000006ff */
[----:B------:R-:W-:Y:S02]  /*7c50*/  IMAD.U32 R41, R22, 0x10000, RZ ;  /* 0x0001000016297824 */ /* 0x000fe400078e00ff */
[----:B------:R-:W-:Y:S01]  /*7c60*/  FFMA.FTZ R93, R37, R4, R93 ;  /* 0x00000004255d7223 */ /* 0x000fe2000001005d */
[----:B------:R-:W-:Y:S01]  /*7c70*/  FFMA.FTZ R19, R45, R18, R20 ;  /* 0x000000122d137223 */ /* 0x000fe20000010014 */
[C---:B------:R-:W-:Y:S01]  /*7c80*/  SHF.L.U32 R20, R5.reuse, 0x10, RZ ;  /* 0x0000001005147819 */ /* 0x040fe200000006ff */
[----:B------:R-:W-:Y:S01]  /*7c90*/  FFMA.FTZ R4, R12, R51, R21 ;  /* 0x000000330c047223 */ /* 0x000fe20000010015 */
[----:B------:R-:W-:Y:S01]  /*7ca0*/  PRMT R18, R5, 0x7632, R18 ;  /* 0x0000763205127816 */ /* 0x000fe20000000012 */
[----:B------:R-:W-:Y:S01]  /*7cb0*/  FFMA.FTZ R22, R38, R41, R93 ;  /* 0x0000002926167223 */ /* 0x000fe2000001005d */
[----:B-----5:R-:W-:-:S02]  /*7cc0*/  PRMT R21, R8, 0x7632, R21 ;  /* 0x0000763208157816 */ /* 0x020fc40000000015 */
[----:B------:R-:W-:Y:S02]  /*7cd0*/  SHF.L.U32 R8, R8, 0x10, RZ ;  /* 0x0000001008087819 */ /* 0x000fe400000006ff */
        /* <DEDUP_REMOVED lines=17> */
[--C-:B------:R-:W-:Y:S01]  /*7df0*/  FFMA.FTZ R21, R39, R20, R18.reuse ;  /* 0x0000001427157223 */ /* 0x100fe20000010012 */
[----:B------:R-:W-:Y:S01]  /*7e00*/  IMAD.U32 R6, R6, 0x10000, RZ ;  /* 0x0001000006067824 */ /* 0x000fe200078e00ff */
[----:B------:R-:W-:-:S02]  /*7e10*/  PRMT R18, R10, 0x7632, R18 ;  /* 0x000076320a127816 */ /* 0x000fc40000000012 */
[----:B------:R-:W-:Y:S01]  /*7e20*/  SHF.L.U32 R19, R10, 0x10, RZ ;  /* 0x000000100a137819 */ /* 0x000fe200000006ff */
[----:B------:R-:W-:Y:S01]  /*7e30*/  FFMA.FTZ R23, R12, R23, R5 ;  /* 0x000000170c177223 */ /* 0x000fe20000010005 */
[----:B------:R-:W-:Y:S01]  /*7e40*/  SHF.L.U32 R5, R7, 0x10, RZ ;  /* 0x0000001007057819 */ /* 0x000fe200000006ff */
[----:B------:R-:W-:Y:S01]  /*7e50*/  FFMA.FTZ R9, R45, R6, R8 ;  /* 0x000000062d097223 */ /* 0x000fe20000010008 */
[----:B------:R-:W-:Y:S01]  /*7e60*/  PRMT R7, R7, 0x7632, R7 ;  /* 0x0000763207077816 */ /* 0x000fe20000000007 */
[----:B------:R-:W-:Y:S01]  /*7e70*/  FFMA.FTZ R8, R44, R19, R21 ;  /* 0x000000132c087223 */ /* 0x000fe20000010015 */
[----:B------:R-:W-:Y:S02]  /*7e80*/  SHF.L.U32 R18, R18, 0x10, RZ ;  /* 0x0000001012127819 */ /* 0x000fe400000006ff */
[C---:B------:R-:W-:Y:S01]  /*7e90*/  PRMT R6, R11.reuse, 0x7632, R6 ;  /* 0x000076320b067816 */ /* 0x040fe20000000006 */
[----:B------:R-:W-:Y:S01]  /*7ea0*/  FFMA.FTZ R5, R46, R5, R9 ;  /* 0x000000052e057223 */ /* 0x000fe20000010009 */
[----:B------:R-:W-:Y:S01]  /*7eb0*/  SHF.L.U32 R11, R11, 0x10, RZ ;  /* 0x000000100b0b7819 */ /* 0x000fe200000006ff */
[----:B------:R-:W-:Y:S01]  /*7ec0*/  FFMA.FTZ R19, R45, R18, R8 ;  /* 0x000000122d137223 */ /* 0x000fe20000010008 */
[----:B------:R-:W-:Y:S01]  /*7ed0*/  SHF.L.U32 R7, R7, 0x10, RZ ;  /* 0x0000001007077819 */ /* 0x000fe200000006ff */
[----:B------:R-:W0:Y:S01]  /*7ee0*/  SHFL.BFLY PT, R10, R17, 0x10, 0x1f ;  /* 0x0e001f00110a7f89 */ /* 0x000e2200000e0000 */
[----:B------:R-:W-:Y:S01]  /*7ef0*/  SHF.L.U32 R9, R6, 0x10, RZ ;  /* 0x0000001006097819 */ /* 0x000fe200000006ff */
[----:B------:R-:W-:-:S02]  /*7f00*/  FFMA.FTZ R6, R46, R11, R19 ;  /* 0x0000000b2e067223 */ /* 0x000fc40000010013 */
[C---:B------:R-:W-:Y:S02]  /*7f10*/  FFMA.FTZ R7, R12.reuse, R7, R5 ;  /* 0x000000070c077223 */ /* 0x040fe40000010005 */
[----:B------:R-:W-:Y:S01]  /*7f20*/  FFMA.FTZ R9, R12, R9, R6 ;  /* 0x000000090c097223 */ /* 0x000fe20000010006 */
[----:B------:R-:W-:Y:S04]  /*7f30*/  SHFL.BFLY PT, R8, R15, 0x10, 0x1f ;  /* 0x0e001f000f087f89 */ /* 0x000fe800000e0000 */
[----:B------:R-:W1:Y:S01]  /*7f40*/  SHFL.BFLY PT, R20, R7, 0x10, 0x1f ;  /* 0x0e001f0007147f89 */ /* 0x000e6200000e0000 */
[----:B------:R-:W-:Y:S01]  /*7f50*/  FFMA.FTZ R96, R71, R96, R98 ;  /* 0x0000006047607223 */ /* 0x000fe20000010062 */
[----:B------:R-:W-:Y:S02]  /*7f60*/  IMAD.U32 R5, R86, 0x10000, RZ ;  /* 0x0001000056057824 */ /* 0x000fe400078e00ff */
[----:B------:R-:W2:Y:S04]  /*7f70*/  SHFL.BFLY PT, R22, R9, 0x10, 0x1f ;  /* 0x0e001f0009167f89 */ /* 0x000ea800000e0000 */
[----:B------:R-:W3:Y:S01]  /*7f80*/  SHFL.BFLY PT, R18, R23, 0x10, 0x1f ;  /* 0x0e001f0017127f89 */ /* 0x000ee200000e0000 */
[----:B------:R-:W-:Y:S01]  /*7f90*/  FFMA.FTZ R96, R83, R5, R96 ;  /* 0x0000000553607223 */ /* 0x000fe20000010060 */
[----:B------:R-:W-:-:S02]  /*7fa0*/  PRMT R5, R24, 0x7632, R5 ;  /* 0x0000763218057816 */ /* 0x000fc40000000005 */
[----:B------:R-:W4:Y:S01]  /*7fb0*/  SHFL.BFLY PT, R21, R14, 0x8, 0x1f ;  /* 0x0d001f000e157f89 */ /* 0x000f2200000e0000 */
[----:B------:R-:W-:Y:S02]  /*7fc0*/  SHF.L.U32 R24, R24, 0x10, RZ ;  /* 0x0000001018187819 */ /* 0x000fe400000006ff */
[----:B------:R-:W-:Y:S02]  /*7fd0*/  SHF.L.U32 R6, R13, 0x10, RZ ;  /* 0x000000100d067819 */ /* 0x000fe400000006ff */
[----:B------:R-:W-:Y:S01]  /*7fe0*/  SHF.L.U32 R11, R5, 0x10, RZ ;  /* 0x00000010050b7819 */ /* 0x000fe200000006ff */
[----:B------:R-:W-:Y:S01]  /*7ff0*/  FFMA.FTZ R73, R37, R24, R73 ;  /* 0x0000001825497223 */ /* 0x000fe20000010049 */
[C---:B------:R-:W-:Y:S02]  /*8000*/  PRMT R13, R32.reuse, 0x7632, R13 ;  /* 0x00007632200d7816 */ /* 0x040fe4000000000d */
[----:B------:R-:W-:Y:S01]  /*8010*/  SHF.L.U32 R32, R32, 0x10, RZ ;  /* 0x0000001020207819 */ /* 0x000fe200000006ff */
[----:B0-----:R-:W-:Y:S01]  /*8020*/  FADD.FTZ R17, R17, R10 ;  /* 0x0000000a11117221 */ /* 0x001fe20000010000 */
[----:B------:R-:W-:Y:S01]  /*8030*/  FFMA.FTZ R10, R38, R11, R73 ;  /* 0x0000000b260a7223 */ /* 0x000fe20000010049 */
[----:B------:R-:W-:-:S02]  /*8040*/  SHF.L.U32 R13, R13, 0x10, RZ ;  /* 0x000000100d0d7819 */ /* 0x000fc400000006ff */
[----:B------:R-:W-:Y:S01]  /*8050*/  FFMA.FTZ R11, R37, R32, R3 ;  /* 0x00000020250b7223 */ /* 0x000fe20000010003 */
[----:B-1----:R-:W-:Y:S01]  /*8060*/  FADD.FTZ R3, R7, R20 ;  /* 0x0000001407037221 */ /* 0x002fe20000010000 */
[----:B------:R-:W-:Y:S01]  /*8070*/  FADD.FTZ R15, R15, R8 ;  /* 0x000000080f0f7221 */ /* 0x000fe20000010000 */
[C---:B------:R-:W-:Y:S01]  /*8080*/  SHF.L.U32 R20, R33.reuse, 0x10, RZ ;  /* 0x0000001021147819 */ /* 0x040fe200000006ff */
[----:B------:R-:W-:Y:S01]  /*8090*/  FFMA.FTZ R24, R38, R13, R11 ;  /* 0x0000000d26187223 */ /* 0x000fe2000001000b */
[----:B------:R-:W-:Y:S01]  /*80a0*/  PRMT R13, R33, 0x7632, R13 ;  /* 0x00007632210d7816 */ /* 0x000fe2000000000d */
[C---:B------:R-:W-:Y:S01]  /*80b0*/  IMAD.U32 R8, R25.reuse, 0x10000, RZ ;  /* 0x0001000019087824 */ /* 0x040fe200078e00ff */
[----:B------:R-:W-:Y:S01]  /*80c0*/  PRMT R25, R25, 0x7632, R25 ;  /* 0x0000763219197816 */ /* 0x000fe20000000019 */
[----:B--2---:R-:W-:Y:S01]  /*80d0*/  FADD.FTZ R7, R9, R22 ;  /* 0x0000001609077221 */ /* 0x004fe20000010000 */
[----:B---3--:R-:W-:Y:S01]  /*80e0*/  FADD.FTZ R5, R23, R18 ;  /* 0x0000001217057221 */ /* 0x008fe20000010000 */
[----:B------:R-:W-:Y:S01]  /*80f0*/  SHF.L.U32 R22, R13, 0x10, RZ ;  /* 0x000000100d167819 */ /* 0x000fe200000006ff */
[C---:B------:R-:W-:Y:S01]  /*8100*/  FFMA.FTZ R18, R65.reuse, R8, R10 ;  /* 0x0000000841127223 */ /* 0x040fe2000001000a */
[----:B------:R-:W-:Y:S01]  /*8110*/  FFMA.FTZ R23, R65, R20, R24 ;  /* 0x0000001441177223 */ /* 0x000fe20000010018 */
[----:B------:R-:W-:Y:S01]  /*8120*/  SHF.L.U32 R8, R25, 0x10, RZ ;  /* 0x0000001019087819 */ /* 0x000fe200000006ff */
[----:B----4-:R-:W-:Y:S01]  /*8130*/  FADD.FTZ R14, R14, R21 ;  /* 0x000000150e0e7221 */ /* 0x010fe20000010000 */
[C---:B------:R-:W-:Y:S01]  /*8140*/  PRMT R19, R34.reuse, 0x7632, R19 ;  /* 0x0000763222137816 */ /* 0x040fe20000000013 */
[C---:B------:R-:W-:Y:S01]  /*8150*/  FFMA.FTZ R22, R39.reuse, R22, R23 ;  /* 0x0000001627167223 */ /* 0x040fe20000010017 */
        /* <DEDUP_REMOVED lines=17> */
[----:B------:R-:W-:-:S02]  /*8270*/  SHF.L.U32 R13, R13, 0x10, RZ ;  /* 0x000000100d0d7819 */ /* 0x000fc400000006ff */
[C---:B------:R-:W-:Y:S01]  /*8280*/  PRMT R11, R60.reuse, 0x7632, R11 ;  /* 0x000076323c0b7816 */ /* 0x040fe2000000000b */
[----:B------:R-:W-:Y:S01]  /*8290*/  FFMA.FTZ R72, R83, R85, R72 ;  /* 0x0000005553487223 */ /* 0x000fe20000010048 */
[----:B------:R-:W-:Y:S01]  /*82a0*/  SHF.L.U32 R60, R60, 0x10, RZ ;  /* 0x000000103c3c7819 */ /* 0x000fe200000006ff */
[----:B------:R-:W-:Y:S01]  /*82b0*/  FFMA.FTZ R9, R45, R8, R18 ;  /* 0x000000082d097223 */ /* 0x000fe20000010012 */
[C---:B------:R-:W-:Y:S01]  /*82c0*/  FFMA.FTZ R18, R38.reuse, R13, R19 ;  /* 0x0000000d26127223 */ /* 0x040fe20000010013 */
[----:B------:R-:W-:Y:S02]  /*82d0*/  SHF.L.U32 R11, R11, 0x10, RZ ;  /* 0x000000100b0b7819 */ /* 0x000fe400000006ff */
[----:B------:R-:W-:Y:S01]  /*82e0*/  SHF.L.U32 R8, R53, 0x10, RZ ;  /* 0x0000001035087819 */ /* 0x000fe200000006ff */
[----:B------:R-:W-:Y:S01]  /*82f0*/  FFMA.FTZ R13, R37, R60, R72 ;  /* 0x0000003c250d7223 */ /* 0x000fe20000010048 */
[----:B------:R-:W-:Y:S02]  /*8300*/  PRMT R53, R53, 0x7632, R53 ;  /* 0x0000763235357816 */ /* 0x000fe40000000035 */
[C---:B------:R-:W-:Y:S01]  /*8310*/  PRMT R19, R61.reuse, 0x7632, R19 ;  /* 0x000076323d137816 */ /* 0x040fe20000000013 */
[----:B------:R-:W-:Y:S01]  /*8320*/  FFMA.FTZ R26, R38, R11, R13 ;  /* 0x0000000b261a7223 */ /* 0x000fe2000001000d */
[----:B------:R-:W-:Y:S01]  /*8330*/  SHF.L.U32 R22, R61, 0x10, RZ ;  /* 0x000000103d167819 */ /* 0x000fe200000006ff */
[----:B------:R-:W-:Y:S01]  /*8340*/  FFMA.FTZ R18, R65, R8, R18 ;  /* 0x0000000841127223 */ /* 0x000fe20000010012 */
[----:B------:R-:W-:Y:S01]  /*8350*/  IMAD.U32 R8, R53, 0x10000, RZ ;  /* 0x0001000035087824 */ /* 0x000fe200078e00ff */
[----:B------:R-:W-:-:S02]  /*8360*/  SHF.L.U32 R24, R19, 0x10, RZ ;  /* 0x0000001013187819 */ /* 0x000fc400000006ff */
[----:B------:R-:W-:Y:S01]  /*8370*/  FFMA.FTZ R23, R65, R22, R26 ;  /* 0x0000001641177223 */ /* 0x000fe2000001001a */
[----:B------:R-:W-:Y:S01]  /*8380*/  PRMT R10, R27, 0x7632, R10 ;  /* 0x000076321b0a7816 */ /* 0x000fe2000000000a */
[--C-:B------:R-:W-:Y:S01]  /*8390*/  FFMA.FTZ R19, R39, R8, R18.reuse ;  /* 0x0000000827137223 */ /* 0x100fe20000010012 */
[----:B------:R-:W-:Y:S01]  /*83a0*/  IMAD.U32 R27, R27, 0x10000, RZ ;  /* 0x000100001b1b7824 */ /* 0x000fe200078e00ff */
[C---:B------:R-:W-:Y:S01]  /*83b0*/  PRMT R18, R62.reuse, 0x7632, R18 ;  /* 0x000076323e127816 */ /* 0x040fe20000000012 */
[----:B------:R-:W-:Y:S01]  /*83c0*/  FFMA.FTZ R24, R39, R24, R23 ;  /* 0x0000001827187223 */ /* 0x000fe20000010017 */
[----:B------:R-:W-:Y:S02]  /*83d0*/  SHF.L.U32 R21, R62, 0x10, RZ ;  /* 0x000000103e157819 */ /* 0x000fe400000006ff */
[----:B------:R-:W-:Y:S01]  /*83e0*/  SHF.L.U32 R11, R54, 0x10, RZ ;  /* 0x00000010360b7819 */ /* 0x000fe200000006ff */
[----:B------:R-:W-:Y:S02]  /*83f0*/  IMAD.U32 R47, R47, 0x10000, RZ ;  /* 0x000100002f2f7824 */ /* 0x000fe400078e00ff */
[----:B------:R-:W-:Y:S01]  /*8400*/  FFMA.FTZ R27, R46, R27, R9 ;  /* 0x0000001b2e1b7223 */ /* 0x000fe20000010009 */
[----:B------:R-:W-:Y:S01]  /*8410*/  SHF.L.U32 R9, R10, 0x10, RZ ;  /* 0x000000100a097819 */ /* 0x000fe200000006ff */
[----:B------:R-:W-:-:S02]  /*8420*/  IMAD.U32 R18, R18, 0x10000, RZ ;  /* 0x0001000012127824 */ /* 0x000fc400078e00ff */
[----:B------:R-:W-:Y:S01]  /*8430*/  FFMA.FTZ R21, R44, R21, R24 ;  /* 0x000000152c157223 */ /* 0x000fe20000010018 */
[----:B------:R-:W-:Y:S01]  /*8440*/  PRMT R10, R54, 0x7632, R10 ;  /* 0x00007632360a7816 */ /* 0x000fe2000000000a */
[----:B------:R-:W-:Y:S01]  /*8450*/  FFMA.FTZ R8, R44, R11, R19 ;  /* 0x0000000b2c087223 */ /* 0x000fe20000010013 */
[----:B------:R-:W-:Y:S01]  /*8460*/  FFMA.FTZ R70, R70, R47, R67 ;  /* 0x0000002f46467223 */ /* 0x000fe20000010043 */
[C---:B------:R-:W-:Y:S01]  /*8470*/  PRMT R22, R28.reuse, 0x7632, R22 ;  /* 0x000076321c167816 */ /* 0x040fe20000000016 */
[----:B------:R-:W-:Y:S01]  /*8480*/  FFMA.FTZ R18, R45, R18, R21 ;  /* 0x000000122d127223 */ /* 0x000fe20000010015 */
[----:B------:R-:W-:Y:S02]  /*8490*/  SHF.L.U32 R19, R63, 0x10, RZ ;  /* 0x000000103f137819 */ /* 0x000fe400000006ff */
[----:B------:R-:W-:Y:S02]  /*84a0*/  SHF.L.U32 R28, R28, 0x10, RZ ;  /* 0x000000101c1c7819 */ /* 0x000fe400000006ff */
        /* <DEDUP_REMOVED lines=11> */
[C---:B------:R-:W-:Y:S01]  /*8560*/  SHF.L.U32 R8, R29.reuse, 0x10, RZ ;  /* 0x000000101d087819 */ /* 0x040fe200000006ff */
[----:B------:R-:W-:Y:S01]  /*8570*/  FFMA.FTZ R10, R38, R21, R23 ;  /* 0x00000015260a7223 */ /* 0x000fe20000010017 */
[----:B------:R-:W-:Y:S01]  /*8580*/  PRMT R29, R29, 0x7632, R29 ;  /* 0x000076321d1d7816 */ /* 0x000fe2000000001d */
[----:B------:R-:W-:Y:S01]  /*8590*/  FFMA.FTZ R11, R46, R55, R11 ;  /* 0x000000372e0b7223 */ /* 0x000fe2000001000b */
[----:B------:R-:W-:Y:S01]  /*85a0*/  SHF.L.U32 R19, R19, 0x10, RZ ;  /* 0x0000001013137819 */ /* 0x000fe200000006ff */
[----:B------:R-:W-:Y:S02]  /*85b0*/  IMAD.U32 R13, R13, 0x10000, RZ ;  /* 0x000100000d0d7824 */ /* 0x000fe400078e00ff */
[----:B------:R-:W-:Y:S01]  /*85c0*/  FFMA.FTZ R37, R37, R56, R6 ;  /* 0x0000003825257223 */ /* 0x000fe20000010006 */
[----:B------:R-:W-:Y:S01]  /*85d0*/  SHF.L.U32 R6, R29, 0x10, RZ ;  /* 0x000000101d067819 */ /* 0x000fe200000006ff */
[----:B------:R-:W-:Y:S01]  /*85e0*/  FFMA.FTZ R22, R65, R8, R10 ;  /* 0x0000000841167223 */ /* 0x000fe2000001000a */
[C---:B------:R-:W-:Y:S01]  /*85f0*/  PRMT R21, R57.reuse, 0x7632, R21 ;  /* 0x0000763239157816 */ /* 0x040fe20000000015 */
[----:B------:R-:W-:Y:S01]  /*8600*/  FFMA.FTZ R11, R12, R13, R11 ;  /* 0x0000000d0c0b7223 */ /* 0x000fe2000001000b */
[----:B------:R-:W-:Y:S01]  /*8610*/  FFMA.FTZ R38, R38, R19, R37 ;  /* 0x0000001326267223 */ /* 0x000fe20000010025 */
[----:B------:R-:W-:Y:S01]  /*8620*/  IMAD.U32 R24, R57, 0x10000, RZ ;  /* 0x0001000039187824 */ /* 0x000fe200078e00ff */
[C---:B------:R-:W-:Y:S01]  /*8630*/  PRMT R8, R30.reuse, 0x7632, R8 ;  /* 0x000076321e087816 */ /* 0x040fe20000000008 */
[----:B------:R-:W-:Y:S01]  /*8640*/  FFMA.FTZ R19, R39, R6, R22 ;  /* 0x0000000627137223 */ /* 0x000fe20000010016 */
[----:B------:R-:W-:Y:S01]  /*8650*/  SHF.L.U32 R13, R30, 0x10, RZ ;  /* 0x000000101e0d7819 */ /* 0x000fe200000006ff */
[----:B------:R-:W-:Y:S01]  /*8660*/  FFMA.FTZ R24, R65, R24, R38 ;  /* 0x0000001841187223 */ /* 0x000fe20000010026 */
[----:B------:R-:W-:-:S02]  /*8670*/  SHF.L.U32 R22, R21, 0x10, RZ ;  /* 0x0000001015167819 */ /* 0x000fc400000006ff */
[----:B------:R-:W-:Y:S01]  /*8680*/  SHF.L.U32 R8, R8, 0x10, RZ ;  /* 0x0000001008087819 */ /* 0x000fe200000006ff */
[--C-:B------:R-:W-:Y:S01]  /*8690*/  FFMA.FTZ R6, R44, R13, R19.reuse ;  /* 0x0000000d2c067223 */ /* 0x100fe20000010013 */
[C---:B------:R-:W-:Y:S01]  /*86a0*/  PRMT R19, R58.reuse, 0x7632, R19 ;  /* 0x000076323a137816 */ /* 0x040fe20000000013 */
[----:B------:R-:W-:Y:S02]  /*86b0*/  IMAD.U32 R21, R58, 0x10000, RZ ;  /* 0x000100003a157824 */ /* 0x000fe400078e00ff */
[----:B------:R-:W-:Y:S01]  /*86c0*/  FFMA.FTZ R39, R39, R22, R24 ;  /* 0x0000001627277223 */ /* 0x000fe20000010018 */
[----:B------:R-:W-:Y:S01]  /*86d0*/  FFMA.FTZ R13, R45, R8, R6 ;  /* 0x000000082d0d7223 */ /* 0x000fe20000010006 */
[----:B------:R-:W-:Y:S02]  /*86e0*/  SHF.L.U32 R6, R19, 0x10, RZ ;  /* 0x0000001013067819 */ /* 0x000fe400000006ff */
[C---:B------:R-:W-:Y:S01]  /*86f0*/  PRMT R10, R31.reuse, 0x7632, R10 ;  /* 0x000076321f0a7816 */ /* 0x040fe2000000000a */
[----:B------:R-:W-:Y:S01]  /*8700*/  FFMA.FTZ R44, R44, R21, R39 ;  /* 0x000000152c2c7223 */ /* 0x000fe20000010027 */
[----:B------:R-:W-:-:S02]  /*8710*/  SHF.L.U32 R31, R31, 0x10, RZ ;  /* 0x000000101f1f7819 */ /* 0x000fc400000006ff */
[----:B------:R-:W-:Y:S01]  /*8720*/  PRMT R8, R59, 0x7632, R8 ;  /* 0x000076323b087816 */ /* 0x000fe20000000008 */
[----:B------:R-:W-:Y:S01]  /*8730*/  FFMA.FTZ R45, R45, R6, R44 ;  /* 0x000000062d2d7223 */ /* 0x000fe2000001002c */
[----:B------:R-:W-:Y:S02]  /*8740*/  PRMT R35, R35, 0x7632, R35 ;  /* 0x0000763223237816 */ /* 0x000fe40000000023 */
        /* <DEDUP_REMOVED lines=8> */
[C---:B------:R-:W-:Y:S01]  /*87d0*/  FFMA.FTZ R9, R12.reuse, R9, R27 ;  /* 0x000000090c097223 */ /* 0x040fe2000001001b */
[C---:B------:R-:W-:Y:S01]  /*87e0*/  FFMA.FTZ R20, R12.reuse, R35, R20 ;  /* 0x000000230c147223 */ /* 0x040fe20000010014 */
[C---:B------:R-:W-:Y:S01]  /*87f0*/  FFMA.FTZ R18, R12.reuse, R63, R18 ;  /* 0x0000003f0c127223 */ /* 0x040fe20000010012 */
[C---:B------:R-:W-:Y:S01]  /*8800*/  FFMA.FTZ R13, R12.reuse, R13, R31 ;  /* 0x0000000d0c0d7223 */ /* 0x040fe2000001001f */
        /* <DEDUP_REMOVED lines=99> */
[----:B------:R-:W-:Y:S01]  /*8e40*/  LOP3.LUT P0, RZ, R2, 0x1f, RZ, 0xc0, !PT ;  /* 0x0000001f02ff7812 */ /* 0x000fe2000780c0ff */
        /* <DEDUP_REMOVED lines=65> */
[----:B0-----:R-:W-:Y:S01]  /*9260*/  FADD.FTZ R28, RZ, R28 ;  /* 0x0000001cff1c7221 */ /* 0x001fe20000010000 */
[----:B--2---:R-:W-:-:S03]  /*9270*/  FADD.FTZ R32, RZ, R32 ;  /* 0x00000020ff207221 */ /* 0x004fc60000010000 */
[----:B------:R-:W-:Y:S01]  /*9280*/  FADD.FTZ R29, R28, R29 ;  /* 0x0000001d1c1d7221 */ /* 0x000fe20000010000 */
[----:B---3--:R-:W-:Y:S01]  /*9290*/  FADD.FTZ R36, RZ, R36 ;  /* 0x00000024ff247221 */ /* 0x008fe20000010000 */
[----:B------:R-:W-:Y:S02]  /*92a0*/  FADD.FTZ R33, R32, R33 ;  /* 0x0000002120217221 */ /* 0x000fe40000010000 */
[----:B------:R-:W-:Y:S01]  /*92b0*/  FADD.FTZ R30, R29, R30 ;  /* 0x0000001e1d1e7221 */ /* 0x000fe20000010000 */
[----:B------:R-:W-:Y:S01]  /*92c0*/  FADD.FTZ R37, R36, R37 ;  /* 0x0000002524257221 */ /* 0x000fe20000010000 */
[----:B----4-:R-:W-:Y:S01]  /*92d0*/  FADD.FTZ R24, RZ, R24 ;  /* 0x00000018ff187221 */ /* 0x010fe20000010000 */
[----:B------:R-:W-:Y:S01]  /*92e0*/  FADD.FTZ R34, R33, R34 ;  /* 0x0000002221227221 */ /* 0x000fe20000010000 */
[----:B------:R-:W-:Y:S01]  /*92f0*/  FADD.FTZ R30, R30, R31 ;  /* 0x0000001f1e1e7221 */ /* 0x000fe20000010000 */
[----:B------:R-:W-:Y:S01]  /*9300*/  FADD.FTZ R38, R37, R38 ;  /* 0x0000002625267221 */ /* 0x000fe20000010000 */
[----:B------:R-:W-:Y:S01]  /*9310*/  FADD.FTZ R25, R24, R25 ;  /* 0x0000001918197221 */ /* 0x000fe20000010000 */
[----:B------:R-:W-:Y:S01]  /*9320*/  FADD.FTZ R34, R34, R35 ;  /* 0x0000002322227221 */ /* 0x000fe20000010000 */
[----:B-----5:R-:W-:Y:S01]  /*9330*/  FADD.FTZ R12, RZ, R12 ;  /* 0x0000000cff0c7221 */ /* 0x020fe20000010000 */
[----:B------:R-:W-:Y:S01]  /*9340*/  FADD.FTZ R38, R38, R39 ;  /* 0x0000002726267221 */ /* 0x000fe20000010000 */
[----:B------:R-:W-:Y:S01]  /*9350*/  FADD.FTZ R26, R25, R26 ;  /* 0x0000001a191a7221 */ /* 0x000fe20000010000 */
[----:B------:R-:W-:Y:S01]  /*9360*/  F2FP.BF16.F32.PACK_AB R0, RZ, R30 ;  /* 0x0000001eff00723e */ /* 0x000fe200000010ff */
[----:B------:R-:W-:Y:S01]  /*9370*/  FADD.FTZ R8, RZ, R8 ;  /* 0x00000008ff087221 */ /* 0x000fe20000010000 */
[----:B------:R-:W-:Y:S01]  /*9380*/  F2FP.BF16.F32.PACK_AB R34, RZ, R34 ;  /* 0x00000022ff22723e */ /* 0x000fe200000010ff */
[----:B------:R-:W-:Y:S01]  /*9390*/  FADD.FTZ R26, R26, R27 ;  /* 0x0000001b1a1a7221 */ /* 0x000fe20000010000 */
[----:B------:R-:W-:Y:S01]  /*93a0*/  F2FP.BF16.F32.PACK_AB R38, RZ, R38 ;  /* 0x00000026ff26723e */ /* 0x000fe200000010ff */
[----:B------:R-:W0:Y:S01]  /*93b0*/  LDS.128 R28, [UR4+0xa0] ;  /* 0x0000a004ff1c7984 */ /* 0x000e220008000c00 */
[----:B------:R-:W-:Y:S01]  /*93c0*/  PRMT R44, R0, 0x7610, R44 ;  /* 0x00007610002c7816 */ /* 0x000fe2000000002c */
[----:B------:R-:W-:Y:S01]  /*93d0*/  FADD.FTZ R4, RZ, R4 ;  /* 0x00000004ff047221 */ /* 0x000fe20000010000 */
[----:B------:R-:W-:Y:S01]  /*93e0*/  PRMT R45, R34, 0x7610, R45 ;  /* 0x00007610222d7816 */ /* 0x000fe2000000002d */
[----:B-1----:R-:W-:Y:S01]  /*93f0*/  FADD.FTZ R20, RZ, R20 ;  /* 0x00000014ff147221 */ /* 0x002fe20000010000 */
[----:B------:R-:W-:Y:S01]  /*9400*/  PRMT R46, R38, 0x7610, R46 ;  /* 0x00007610262e7816 */ /* 0x000fe2000000002e */
[----:B------:R-:W1:Y:S01]  /*9410*/  LDS.128 R32, [UR4+0xd0] ;  /* 0x0000d004ff207984 */ /* 0x000e620008000c00 */
[----:B------:R-:W-:Y:S01]  /*9420*/  F2FP.BF16.F32.PACK_AB R0, RZ, R26 ;  /* 0x0000001aff00723e */ /* 0x000fe200000010ff */
[----:B------:R-:W-:Y:S01]  /*9430*/  FADD.FTZ R16, RZ, R16 ;  /* 0x00000010ff107221 */ /* 0x000fe20000010000 */
[----:B------:R-:W-:Y:S01]  /*9440*/  FADD.FTZ R40, RZ, R40 ;  /* 0x00000028ff287221 */ /* 0x000fe20000010000 */
[----:B------:R-:W2:Y:S01]  /*9450*/  LDS.128 R24, [UR4+0xb0] ;  /* 0x0000b004ff187984 */ /* 0x000ea20008000c00 */
[----:B------:R-:W-:Y:S01]  /*9460*/  FADD.FTZ R13, R12, R13 ;  /* 0x0000000d0c0d7221 */ /* 0x000fe20000010000 */
[----:B------:R-:W-:Y:S01]  /*9470*/  FADD.FTZ R9, R8, R9 ;  /* 0x0000000908097221 */ /* 0x000fe20000010000 */
[----:B------:R-:W-:Y:S01]  /*9480*/  FADD.FTZ R5, R4, R5 ;  /* 0x0000000504057221 */ /* 0x000fe20000010000 */
[----:B------:R-:W3:Y:S01]  /*9490*/  LDS.128 R36, [UR4+0xc0] ;  /* 0x0000c004ff247984 */ /* 0x000ee20008000c00 */
        /* <DEDUP_REMOVED lines=20> */
[----:B------:R-:W-:Y:S02]  /*95e0*/  F2FP.BF16.F32.PACK_AB R22, RZ, R22 ;  /* 0x00000016ff16723e */ /* 0x000fe400000010ff */
[----:B------:R-:W-:Y:S01]  /*95f0*/  F2FP.BF16.F32.PACK_AB R18, RZ, R18 ;  /* 0x00000012ff12723e */ /* 0x000fe200000010ff */
[----:B------:R4:W-:Y:S01]  /*9600*/  STG.E.U16 desc[UR6][R2.64+0x900], R46 ;  /* 0x0009002e02007986 */ /* 0x0009e2000c101506 */
[----:B0-----:R-:W-:Y:S01]  /*9610*/  FADD.FTZ R28, RZ, R28 ;  /* 0x0000001cff1c7221 */ /* 0x001fe20000010000 */
[----:B------:R-:W-:Y:S02]  /*9620*/  F2FP.BF16.F32.PACK_AB R42, RZ, R42 ;  /* 0x0000002aff2a723e */ /* 0x000fe400000010ff */
[----:B------:R4:W-:Y:S01]  /*9630*/  STG.E.U16 desc[UR6][R2.64+0xc00], R0 ;  /* 0x000c000002007986 */ /* 0x0009e2000c101506 */
[----:B------:R-:W-:Y:S01]  /*9640*/  FADD.FTZ R29, R28, R29 ;  /* 0x0000001d1c1d7221 */ /* 0x000fe20000010000 */
[----:B-1----:R-:W-:-:S02]  /*9650*/  FADD.FTZ R32, RZ, R32 ;  /* 0x00000020ff207221 */ /* 0x002fc40000010000 */
[----:B------:R4:W-:Y:S01]  /*9660*/  STG.E.U16 desc[UR6][R2.64+0xf00], R14 ;  /* 0x000f000e02007986 */ /* 0x0009e2000c101506 */
[----:B------:R-:W-:Y:S01]  /*9670*/  FADD.FTZ R30, R29, R30 ;  /* 0x0000001e1d1e7221 */ /* 0x000fe20000010000 */
[----:B--2---:R-:W-:Y:S01]  /*9680*/  FADD.FTZ R24, RZ, R24 ;  /* 0x00000018ff187221 */ /* 0x004fe20000010000 */
[----:B------:R-:W-:Y:S02]  /*9690*/  FADD.FTZ R33, R32, R33 ;  /* 0x0000002120217221 */ /* 0x000fe40000010000 */
[----:B------:R-:W-:Y:S01]  /*96a0*/  FADD.FTZ R30, R30, R31 ;  /* 0x0000001f1e1e7221 */ /* 0x000fe20000010000 */
[----:B------:R4:W-:Y:S01]  /*96b0*/  STG.E.U16 desc[UR6][R2.64+0x1200], R10 ;  /* 0x0012000a02007986 */ /* 0x0009e2000c101506 */
[----:B---3--:R-:W-:Y:S01]  /*96c0*/  FADD.FTZ R36, RZ, R36 ;  /* 0x00000024ff247221 */ /* 0x008fe20000010000 */
[----:B------:R-:W-:Y:S01]  /*96d0*/  FADD.FTZ R25, R24, R25 ;  /* 0x0000001918197221 */ /* 0x000fe20000010000 */
[----:B------:R-:W-:Y:S01]  /*96e0*/  FADD.FTZ R34, R33, R34 ;  /* 0x0000002221227221 */ /* 0x000fe20000010000 */
[----:B------:R-:W-:Y:S01]  /*96f0*/  F2FP.BF16.F32.PACK_AB R30, RZ, R30 ;  /* 0x0000001eff1e723e */ /* 0x000fe200000010ff */
[----:B------:R-:W-:Y:S01]  /*9700*/  FADD.FTZ R37, R36, R37 ;  /* 0x0000002524257221 */ /* 0x000fe20000010000 */
[----:B------:R-:W-:Y:S01]  /*9710*/  FADD.FTZ R26, R25, R26 ;  /* 0x0000001a191a7221 */ /* 0x000fe20000010000 */
[----:B------:R-:W-:Y:S01]  /*9720*/  FADD.FTZ R34, R34, R35 ;  /* 0x0000002322227221 */ /* 0x000fe20000010000 */
[----:B------:R4:W-:Y:S01]  /*9730*/  STG.E.U16 desc[UR6][R2.64+0x1500], R6 ;  /* 0x0015000602007986 */ /* 0x0009e2000c101506 */
[----:B------:R-:W-:Y:S01]  /*9740*/  FADD.FTZ R38, R37, R38 ;  /* 0x0000002625267221 */ /* 0x000fe20000010000 */
[----:B------:R-:W-:-:S02]  /*9750*/  FADD.FTZ R26, R26, R27 ;  /* 0x0000001b1a1a7221 */ /* 0x000fc40000010000 */
[----:B------:R-:W-:Y:S01]  /*9760*/  F2FP.BF16.F32.PACK_AB R34, RZ, R34 ;  /* 0x00000022ff22723e */ /* 0x000fe200000010ff */
[----:B------:R-:W-:Y:S01]  /*9770*/  FADD.FTZ R38, R38, R39 ;  /* 0x0000002726267221 */ /* 0x000fe20000010000 */
[----:B------:R4:W-:Y:S01]  /*9780*/  STG.E.U16 desc[UR6][R2.64+0x1800], R22 ;  /* 0x0018001602007986 */ /* 0x0009e2000c101506 */
[----:B------:R-:W-:-:S03]  /*9790*/  F2FP.BF16.F32.PACK_AB R26, RZ, R26 ;  /* 0x0000001aff1a723e */ /* 0x000fc600000010ff */
[----:B------:R-:W-:Y:S01]  /*97a0*/  F2FP.BF16.F32.PACK_AB R38, RZ, R38 ;  /* 0x00000026ff26723e */ /* 0x000fe200000010ff */
[----:B------:R4:W-:Y:S04]  /*97b0*/  STG.E.U16 desc[UR6][R2.64+0x1b00], R18 ;  /* 0x001b001202007986 */ /* 0x0009e8000c101506 */
[----:B------:R4:W-:Y:S04]  /*97c0*/  STG.E.U16 desc[UR6][R2.64+0x1e00], R30 ;  /* 0x001e001e02007986 */ /* 0x0009e8000c101506 */
[----:B------:R4:W-:Y:S04]  /*97d0*/  STG.E.U16 desc[UR6][R2.64+0x2100], R26 ;  /* 0x0021001a02007986 */ /* 0x0009e8000c101506 */
[----:B------:R4:W-:Y:S04]  /*97e0*/  STG.E.U16 desc[UR6][R2.64+0x2400], R38 ;  /* 0x0024002602007986 */ /* 0x0009e8000c101506 */
[----:B------:R4:W-:Y:S04]  /*97f0*/  STG.E.U16 desc[UR6][R2.64], R42 ;  /* 0x0000002a02007986 */ /* 0x0009e8000c101506 */
[----:B------:R4:W-:Y:S02]  /*9800*/  STG.E.U16 desc[UR6][R2.64+0x2700], R34 ;  /* 0x0027002202007986 */ /* 0x0009e4000c101506 */
.L_x_7:
[----:B------:R-:W-:Y:S05]  /*9810*/  BSYNC B0 ;  /* 0x0000000000007941 */ /* 0x000fea0003800000 */
.L_x_6:
[----:B------:R-:W-:Y:S01]  /*9820*/  PREEXIT ;  /* 0x000000000000782d */ /* 0x000fe20000000000 */
[----:B------:R-:W-:Y:S05]  /*9830*/  EXIT ;  /* 0x000000000000794d */ /* 0x000fea0003800000 */
.L_x_8:
        /* <DEDUP_REMOVED lines=12> */
.L_x_102:


//--------------------- .text._Z30router_gemm_kernel_bf16_outputI13__nv_bfloat16Li128ELi8ELi13ELi384ELi7168EEvPS0_PKT_S4_ --------------------------
	.section	.text._Z30router_gemm_kernel_bf16_outputI13__nv_bfloat16Li128ELi8ELi13ELi384ELi7168EEvPS0_PKT_S4_,"ax",@progbits
	.align	128
        .global         _Z30router_gemm_kernel_bf16_outputI13__nv_bfloat16Li128ELi8ELi13ELi384ELi7168EEvPS0_PKT_S4_
        .type           _Z30router_gemm_kernel_bf16_outputI13__nv_bfloat16Li128ELi8ELi13ELi384ELi7168EEvPS0_PKT_S4_,@function
        .size           _Z30router_gemm_kernel_bf16_outputI13__nv_bfloat16Li128ELi8ELi13ELi384ELi7168EEvPS0_PKT_S4_,(.L_x_103 - _Z30router_gemm_kernel_bf16_outputI13__nv_bfloat16Li128ELi8ELi13ELi384ELi7168EEvPS0_PKT_S4_)
        .other          _Z30router_gemm_kernel_bf16_outputI13__nv_bfloat16Li128ELi8ELi13ELi384ELi7168EEvPS0_PKT_S4_,@"STO_CUDA_ENTRY STV_DEFAULT"
_Z30router_gemm_kernel_bf16_outputI13__nv_bfloat16Li128ELi8ELi13ELi384ELi7168EEvPS0_PKT_S4_:
.text._Z30router_gemm_kernel_bf16_outputI13__nv_bfloat16Li128ELi8ELi13ELi384ELi7168EEvPS0_PKT_S4_:
        /* <DEDUP_REMOVED lines=39> */
[C---:B------:R-:W-:Y:S01]  /*0270*/  SHF.L.U32 R40, R41.reuse, 0x10, RZ ;  /* 0x0000001029287819 */ /* 0x040fe200000006ff */
[----:B---3--:R-:W-:Y:S01]  /*0280*/  IMAD.U32 R46, R36, 0x10000, RZ ;  /* 0x00010000242e7824 */ /* 0x008fe200078e00ff */
[----:B------:R-:W-:Y:S01]  /*0290*/  PRMT R41, R41, 0x7632, R41 ;  /* 0x0000763229297816 */ /* 0x000fe20000000029 */
[----:B------:R-:W-:Y:S01]  /*02a0*/  FFMA.FTZ R44, R84, R3, R45 ;  /* 0x00000003542c7223 */ /* 0x000fe2000001002d */
[----:B------:R-:W-:Y:S02]  /*02b0*/  PRMT R3, R36, 0x7632, R3 ;  /* 0x0000763224037816 */ /* 0x000fe40000000003 */
[C---:B------:R-:W-:Y:S02]  /*02c0*/  SHF.L.U32 R81, R69.reuse, 0x10, RZ ;  /* 0x0000001045517819 */ /* 0x040fe400000006ff */
[----:B------:R-:W-:Y:S02]  /*02d0*/  PRMT R83, R69, 0x7632, R83 ;  /* 0x0000763245537816 */ /* 0x000fe40000000053 */
[----:B------:R-:W-:Y:S01]  /*02e0*/  SHF.L.U32 R36, R41, 0x10, RZ ;  /* 0x0000001029247819 */ /* 0x000fe200000006ff */
[----:B------:R-:W-:Y:S01]  /*02f0*/  FFMA.FTZ R41, R85, R46, RZ ;  /* 0x0000002e55297223 */ /* 0x000fe200000100ff */
[----:B------:R-:W-:Y:S01]  /*0300*/  SHF.L.U32 R3, R3, 0x10, RZ ;  /* 0x0000001003037819 */ /* 0x000fe200000006ff */
[----:B------:R-:W-:Y:S01]  /*0310*/  FFMA.FTZ R40, R81, R40, R44 ;  /* 0x0000002851287223 */ /* 0x000fe2000001002c */
[----:B------:R-:W-:Y:S01]  /*0320*/  SHF.L.U32 R83, R83, 0x10, RZ ;  /* 0x0000001053537819 */ /* 0x000fe200000006ff */
[----:B------:R-:W2:Y:S01]  /*0330*/  LDG.E.128 R44, desc[UR6][R92.64+0x7800] ;  /* 0x007800065c2c7981 */ /* 0x000ea2000c1e1d00 */
[----:B------:R-:W-:Y:S01]  /*0340*/  SHF.L.U32 R79, R70, 0x10, RZ ;  /* 0x00000010464f7819 */ /* 0x000fe200000006ff */
[----:B------:R-:W-:Y:S01]  /*0350*/  FFMA.FTZ R76, R84, R3, R41 ;  /* 0x00000003544c7223 */ /* 0x000fe20000010029 */
[C---:B------:R-:W-:Y:S01]  /*0360*/  PRMT R3, R42.reuse, 0x7632, R3 ;  /* 0x000076322a037816 */ /* 0x040fe20000000003 */
[----:B------:R-:W-:Y:S01]  /*0370*/  FFMA.FTZ R36, R83, R36, R40 ;  /* 0x0000002453247223 */ /* 0x000fe20000010028 */
[----:B------:R-:W-:Y:S01]  /*0380*/  IMAD.U32 R42, R42, 0x10000, RZ ;  /* 0x000100002a2a7824 */ /* 0x000fe200078e00ff */
        /* <DEDUP_REMOVED lines=15> */
[--C-:B------:R-:W-:Y:S01]  /*0480*/  FFMA.FTZ R41, R79, R42, R36.reuse ;  /* 0x0000002a4f297223 */ /* 0x100fe20000010024 */
[----:B------:R-:W-:Y:S01]  /*0490*/  PRMT R36, R43, 0x7632, R36 ;  /* 0x000076322b247816 */ /* 0x000fe20000000024 */
[----:B------:R-:W-:-:S02]  /*04a0*/  FFMA.FTZ R38, R77, R38, R40 ;  /* 0x000000264d267223 */ /* 0x000fc40000010028 */
[----:B------:R-:W-:Y:S02]  /*04b0*/  FFMA.FTZ R70, R78, R37, R41 ;  /* 0x000000254e467223 */ /* 0x000fe40000010029 */
[----:B------:R-:W3:Y:S01]  /*04c0*/  LDG.E.128 R40, desc[UR6][R92.64+0xb000] ;  /* 0x00b000065c287981 */ /* 0x000ee2000c1e1d00 */
[----:B------:R-:W-:Y:S02]  /*04d0*/  SHF.L.U32 R68, R39, 0x10, RZ ;  /* 0x0000001027447819 */ /* 0x000fe400000006ff */
[----:B------:R-:W-:Y:S02]  /*04e0*/  PRMT R3, R71, 0x7632, R3 ;  /* 0x0000763247037816 */ /* 0x000fe40000000003 */
[----:B------:R-:W-:Y:S01]  /*04f0*/  PRMT R39, R39, 0x7632, R39 ;  /* 0x0000763227277816 */ /* 0x000fe20000000027 */
[----:B------:R-:W-:Y:S01]  /*0500*/  FFMA.FTZ R37, R77, R68, R70 ;  /* 0x000000444d257223 */ /* 0x000fe20000010046 */
[----:B------:R-:W-:Y:S01]  /*0510*/  IMAD.U32 R36, R36, 0x10000, RZ ;  /* 0x0001000024247824 */ /* 0x000fe200078e00ff */
[----:B------:R-:W-:-:S02]  /*0520*/  SHF.L.U32 R3, R3, 0x10, RZ ;  /* 0x0000001003037819 */ /* 0x000fc400000006ff */
[----:B------:R-:W-:-:S03]  /*0530*/  SHF.L.U32 R76, R39, 0x10, RZ ;  /* 0x00000010274c7819 */ /* 0x000fc600000006ff */
[C---:B------:R-:W-:Y:S02]  /*0540*/  FFMA.FTZ R82, R3.reuse, R36, R38 ;  /* 0x0000002403527223 */ /* 0x040fe40000010026 */
[----:B------:R-:W-:Y:S02]  /*0550*/  FFMA.FTZ R76, R3, R76, R37 ;  /* 0x0000004c034c7223 */ /* 0x000fe40000010025 */
[----:B------:R-:W5:Y:S01]  /*0560*/  LDG.E.128 R36, desc[UR6][R92.64+0xe800] ;  /* 0x00e800065c247981 */ /* 0x000f62000c1e1d00 */
[C---:B----4-:R-:W-:Y:S02]  /*0570*/  PRMT R69, R16.reuse, 0x7632, R69 ;  /* 0x0000763210457816 */ /* 0x050fe40000000045 */
[----:B------:R-:W-:Y:S02]  /*0580*/  SHF.L.U32 R16, R16, 0x10, RZ ;  /* 0x0000001010107819 */ /* 0x000fe400000006ff */
[----:B------:R-:W-:-:S03]  /*0590*/  SHF.L.U32 R69, R69, 0x10, RZ ;  /* 0x0000001045457819 */ /* 0x000fc600000006ff */
[----:B------:R-:W-:Y:S01]  /*05a0*/  FFMA.FTZ R71, R85, R16, RZ ;  /* 0x0000001055477223 */ /* 0x000fe200000100ff */
[C---:B------:R-:W-:Y:S01]  /*05b0*/  IMAD.U32 R16, R17.reuse, 0x10000, RZ ;  /* 0x0001000011107824 */ /* 0x040fe200078e00ff */
[----:B------:R-:W-:Y:S02]  /*05c0*/  PRMT R17, R17, 0x7632, R17 ;  /* 0x0000763211117816 */ /* 0x000fe40000000011 */
[----:B------:R-:W-:Y:S01]  /*05d0*/  FFMA.FTZ R68, R84, R69, R71 ;  /* 0x0000004554447223 */ /* 0x000fe20000010047 */
[----:B------:R-:W-:-:S03]  /*05e0*/  SHF.L.U32 R70, R32, 0x10, RZ ;  /* 0x0000001020467819 */ /* 0x000fc600000006ff */
[----:B------:R-:W-:Y:S01]  /*05f0*/  FFMA.FTZ R68, R81, R16, R68 ;  /* 0x0000001051447223 */ /* 0x000fe20000010044 */
[----:B------:R-:W-:Y:S02]  /*0600*/  SHF.L.U32 R16, R17, 0x10, RZ ;  /* 0x0000001011107819 */ /* 0x000fe400000006ff */
[----:B------:R-:W-:Y:S02]  /*0610*/  PRMT R17, R32, 0x7632, R17 ;  /* 0x0000763220117816 */ /* 0x000fe40000000011 */
[C---:B------:R-:W-:Y:S01]  /*0620*/  SHF.L.U32 R32, R18.reuse, 0x10, RZ ;  /* 0x0000001012207819 */ /* 0x040fe200000006ff */
[----:B------:R-:W-:Y:S01]  /*0630*/  FFMA.FTZ R16, R83, R16, R68 ;  /* 0x0000001053107223 */ /* 0x000fe20000010044 */
[----:B------:R-:W-:Y:S01]  /*0640*/  PRMT R18, R18, 0x7632, R18 ;  /* 0x0000763212127816 */ /* 0x000fe20000000012 */
[----:B------:R-:W-:Y:S02]  /*0650*/  IMAD.U32 R71, R17, 0x10000, RZ ;  /* 0x0001000011477824 */ /* 0x000fe400078e00ff */
[----:B------:R-:W-:Y:S01]  /*0660*/  FFMA.FTZ R87, R85, R70, RZ ;  /* 0x0000004655577223 */ /* 0x000fe200000100ff */
[----:B------:R-:W-:Y:S01]  /*0670*/  FFMA.FTZ R69, R79, R32, R16 ;  /* 0x000000204f457223 */ /* 0x000fe20000010010 */
[----:B------:R-:W-:-:S02]  /*0680*/  SHF.L.U32 R17, R18, 0x10, RZ ;  /* 0x0000001012117819 */ /* 0x000fc400000006ff */
[----:B------:R-:W-:Y:S01]  /*0690*/  PRMT R70, R28, 0x7632, R70 ;  /* 0x000076321c467816 */ /* 0x000fe20000000046 */
[----:B------:R-:W-:Y:S01]  /*06a0*/  FFMA.FTZ R32, R84, R71, R87 ;  /* 0x0000004754207223 */ /* 0x000fe20000010057 */
[C---:B------:R-:W-:Y:S02]  /*06b0*/  SHF.L.U32 R16, R33.reuse, 0x10, RZ ;  /* 0x0000001021107819 */ /* 0x040fe400000006ff */
[----:B------:R-:W-:Y:S02]  /*06c0*/  SHF.L.U32 R28, R28, 0x10, RZ ;  /* 0x000000101c1c7819 */ /* 0x000fe400000006ff */
[----:B------:R-:W-:Y:S01]  /*06d0*/  PRMT R33, R33, 0x7632, R33 ;  /* 0x0000763221217816 */ /* 0x000fe20000000021 */
[----:B------:R-:W-:Y:S01]  /*06e0*/  FFMA.FTZ R18, R78, R17, R69 ;  /* 0x000000114e127223 */ /* 0x000fe20000010045 */
[----:B------:R-:W-:Y:S01]  /*06f0*/  FFMA.FTZ R68, R81, R16, R32 ;  /* 0x0000001051447223 */ /* 0x000fe20000010020 */
[----:B------:R-:W-:Y:S02]  /*0700*/  IMAD.U32 R17, R70, 0x10000, RZ ;  /* 0x0001000046117824 */ /* 0x000fe400078e00ff */
[----:B------:R-:W-:Y:S01]  /*0710*/  FFMA.FTZ R69, R85, R28, RZ ;  /* 0x0000001c55457223 */ /* 0x000fe200000100ff */
[----:B------:R-:W-:-:S02]  /*0720*/  SHF.L.U32 R32, R33, 0x10, RZ ;  /* 0x0000001021207819 */ /* 0x000fc400000006ff */
[C---:B------:R-:W-:Y:S01]  /*0730*/  SHF.L.U32 R70, R29.reuse, 0x10, RZ ;  /* 0x000000101d467819 */ /* 0x040fe200000006ff */
[----:B------:R-:W-:Y:S01]  /*0740*/  FFMA.FTZ R86, R84, R17, R69 ;  /* 0x0000001154567223 */ /* 0x000fe20000010045 */
[----:B------:R-:W-:Y:S01]  /*0750*/  PRMT R29, R29, 0x7632, R29 ;  /* 0x000076321d1d7816 */ /* 0x000fe2000000001d */
[----:B------:R-:W-:Y:S01]  /*0760*/  FFMA.FTZ R68, R83, R32, R68 ;  /* 0x0000002053447223 */ /* 0x000fe20000010044 */
[C---:B------:R-:W-:Y:S01]  /*0770*/  IMAD.U32 R32, R34.reuse, 0x10000, RZ ;  /* 0x0001000022207824 */ /* 0x040fe200078e00ff */
        /* <DEDUP_REMOVED lines=8> */
[----:B------:R-:W4:Y:S01]  /*0800*/  LDG.E.128 R16, desc[UR6][R92.64+0x12000] ;  /* 0x012000065c107981 */ /* 0x000f22000c1e1d00 */
[----:B------:R-:W-:-:S02]  /*0810*/  IMAD.U32 R34, R30, 0x10000, RZ ;  /* 0x000100001e227824 */ /* 0x000fc400078e00ff */
[----:B------:R-:W-:Y:S01]  /*0820*/  FFMA.FTZ R70, R83, R70, R86 ;  /* 0x0000004653467223 */ /* 0x000fe20000010056 */
[----:B------:R-:W-:Y:S01]  /*0830*/  PRMT R32, R30, 0x7632, R32 ;  /* 0x000076321e207816 */ /* 0x000fe20000000020 */
[----:B------:R-:W-:Y:S01]  /*0840*/  FFMA.FTZ R30, R78, R29, R33 ;  /* 0x0000001d4e1e7223 */ /* 0x000fe20000010021 */
[----:B------:R-:W-:Y:S01]  /*0850*/  SHF.L.U32 R28, R28, 0x10, RZ ;  /* 0x000000101c1c7819 */ /* 0x000fe200000006ff */
[----:B------:R-:W-:Y:S01]  /*0860*/  FFMA.FTZ R33, R79, R34, R70 ;  /* 0x000000224f217223 */ /* 0x000fe20000010046 */
[----:B------:R-:W-:Y:S02]  /*0870*/  SHF.L.U32 R29, R32, 0x10, RZ ;  /* 0x00000010201d7819 */ /* 0x000fe400000006ff */
[C---:B------:R-:W-:Y:S02]  /*0880*/  PRMT R32, R24.reuse, 0x7632, R32 ;  /* 0x0000763218207816 */ /* 0x040fe40000000020 */
[----:B------:R-:W-:Y:S01]  /*0890*/  SHF.L.U32 R34, R24, 0x10, RZ ;  /* 0x0000001018227819 */ /* 0x000fe200000006ff */
[----:B------:R-:W-:Y:S01]  /*08a0*/  FFMA.FTZ R80, R3, R28, R80 ;  /* 0x0000001c03507223 */ /* 0x000fe20000010050 */
[C---:B------:R-:W-:Y:S01]  /*08b0*/  SHF.L.U32 R28, R35.reuse, 0x10, RZ ;  /* 0x00000010231c7819 */ /* 0x040fe200000006ff */
[----:B------:R-:W-:Y:S01]  /*08c0*/  FFMA.FTZ R68, R78, R29, R33 ;  /* 0x0000001d4e447223 */ /* 0x000fe20000010021 */
[----:B------:R-:W-:Y:S01]  /*08d0*/  PRMT R24, R35, 0x7632, R24 ;  /* 0x0000763223187816 */ /* 0x000fe20000000018 */
[----:B------:R-:W-:-:S02]  /*08e0*/  IMAD.U32 R29, R32, 0x10000, RZ ;  /* 0x00010000201d7824 */ /* 0x000fc400078e00ff */
[----:B------:R-:W-:Y:S01]  /*08f0*/  FFMA.FTZ R71, R85, R34, RZ ;  /* 0x0000002255477223 */ /* 0x000fe200000100ff */
[----:B------:R-:W-:Y:S01]  /*0900*/  FFMA.FTZ R28, R77, R28, R30 ;  /* 0x0000001c4d1c7223 */ /* 0x000fe2000001001e */
[C---:B------:R-:W-:Y:S01]  /*0910*/  PRMT R69, R25.reuse, 0x7632, R69 ;  /* 0x0000763219457816 */ /* 0x040fe20000000045 */
[----:B------:R-:W4:Y:S01]  /*0920*/  LDG.E.128 R32, desc[UR6][R92.64+0x15800] ;  /* 0x015800065c207981 */ /* 0x000f22000c1e1d00 */
[----:B------:R-:W-:Y:S01]  /*0930*/  SHF.L.U32 R70, R25, 0x10, RZ ;  /* 0x0000001019467819 */ /* 0x000fe200000006ff */
[----:B------:R-:W-:Y:S01]  /*0940*/  FFMA.FTZ R88, R84, R29, R71 ;  /* 0x0000001d54587223 */ /* 0x000fe20000010047 */
[----:B------:R-:W-:Y:S02]  /*0950*/  SHF.L.U32 R24, R24, 0x10, RZ ;  /* 0x0000001018187819 */ /* 0x000fe400000006ff */
[C---:B------:R-:W-:Y:S02]  /*0960*/  SHF.L.U32 R30, R31.reuse, 0x10, RZ ;  /* 0x000000101f1e7819 */ /* 0x040fe400000006ff */
[----:B------:R-:W-:Y:S01]  /*0970*/  PRMT R31, R31, 0x7632, R31 ;  /* 0x000076321f1f7816 */ /* 0x000fe2000000001f */
[----:B------:R-:W-:-:S02]  /*0980*/  IMAD.U32 R86, R69, 0x10000, RZ ;  /* 0x0001000045567824 */ /* 0x000fc400078e00ff */
[----:B------:R-:W-:Y:S01]  /*0990*/  FFMA.FTZ R70, R81, R70, R88 ;  /* 0x0000004651467223 */ /* 0x000fe20000010058 */
[C---:B------:R-:W-:Y:S01]  /*09a0*/  PRMT R25, R20.reuse, 0x7632, R25 ;  /* 0x0000763214197816 */ /* 0x040fe20000000019 */
[----:B------:R-:W-:Y:S01]  /*09b0*/  FFMA.FTZ R114, R3, R24, R28 ;  /* 0x0000001803727223 */ /* 0x000fe2000001001c */
[----:B------:R-:W-:Y:S01]  /*09c0*/  SHF.L.U32 R20, R20, 0x10, RZ ;  /* 0x0000001014147819 */ /* 0x000fe200000006ff */
[----:B------:R-:W-:Y:S01]  /*09d0*/  FFMA.FTZ R68, R77, R30, R68 ;  /* 0x0000001e4d447223 */ /* 0x000fe20000010044 */
[----:B------:R-:W-:Y:S02]  /*09e0*/  SHF.L.U32 R112, R31, 0x10, RZ ;  /* 0x000000101f707819 */ /* 0x000fe400000006ff */
[C---:B------:R-:W-:Y:S01]  /*09f0*/  SHF.L.U32 R24, R26.reuse, 0x10, RZ ;  /* 0x000000101a187819 */ /* 0x040fe200000006ff */
[----:B------:R-:W4:Y:S01]  /*0a00*/  LDG.E.128 R28, desc[UR6][R92.64+0x19000] ;  /* 0x019000065c1c7981 */ /* 0x000f22000c1e1d00 */
[----:B------:R-:W-:Y:S01]  /*0a10*/  PRMT R26, R26, 0x7632, R26 ;  /* 0x000076321a1a7816 */ /* 0x000fe2000000001a */
[----:B------:R-:W-:Y:S01]  /*0a20*/  FFMA.FTZ R70, R83, R86, R70 ;  /* 0x0000005653467223 */ /* 0x000fe20000010046 */
[----:B------:R-:W-:-:S02]  /*0a30*/  IMAD.U32 R71, R25, 0x10000, RZ ;  /* 0x0001000019477824 */ /* 0x000fc400078e00ff */
[----:B------:R-:W-:Y:S01]  /*0a40*/  FFMA.FTZ R87, R85, R20, RZ ;  /* 0x0000001455577223 */ /* 0x000fe200000100ff */
[----:B------:R-:W-:Y:S01]  /*0a50*/  SHF.L.U32 R25, R26, 0x10, RZ ;  /* 0x000000101a197819 */ /* 0x000fe200000006ff */
[----:B------:R-:W-:Y:S01]  /*0a60*/  FFMA.FTZ R112, R3, R112, R68 ;  /* 0x0000007003707223 */ /* 0x000fe20000010044 */
[----:B------:R-:W-:Y:S01]  /*0a70*/  FFMA.FTZ R69, R79, R24, R70 ;  /* 0x000000184f457223 */ /* 0x000fe20000010046 */
[C---:B------:R-:W-:Y:S01]  /*0a80*/  PRMT R20, R21.reuse, 0x7632, R20 ;  /* 0x0000763215147816 */ /* 0x040fe20000000014 */
[----:B------:R-:W-:Y:S01]  /*0a90*/  FFMA.FTZ R86, R84, R71, R87 ;  /* 0x0000004754567223 */ /* 0x000fe20000010057 */
[----:B------:R-:W-:Y:S01]  /*0aa0*/  SHF.L.U32 R68, R21, 0x10, RZ ;  /* 0x0000001015447819 */ /* 0x000fe200000006ff */
[----:B------:R-:W-:Y:S01]  /*0ab0*/  FFMA.FTZ R26, R78, R25, R69 ;  /* 0x000000194e1a7223 */ /* 0x000fe20000010045 */
[----:B------:R-:W-:Y:S01]  /*0ac0*/  SHF.L.U32 R24, R27, 0x10, RZ ;  /* 0x000000101b187819 */ /* 0x000fe200000006ff */
[----:B------:R-:W-:Y:S02]  /*0ad0*/  IMAD.U32 R70, R20, 0x10000, RZ ;  /* 0x0001000014467824 */ /* 0x000fe400078e00ff */
[----:B------:R-:W-:-:S02]  /*0ae0*/  FFMA.FTZ R68, R81, R68, R86 ;  /* 0x0000004451447223 */ /* 0x000fc40000010056 */
        /* <DEDUP_REMOVED lines=8> */
[----:B------:R-:W-:Y:S01]  /*0b70*/  IMAD.U32 R71, R70, 0x10000, RZ ;  /* 0x0001000046477824 */ /* 0x000fe200078e00ff */
[----:B------:R-:W-:Y:S01]  /*0b80*/  PRMT R20, R27, 0x7632, R20 ;  /* 0x000076321b147816 */ /* 0x000fe20000000014 */
[----:B------:R-:W-:Y:S01]  /*0b90*/  FFMA.FTZ R87, R85, R8, RZ ;  /* 0x0000000855577223 */ /* 0x000fe200000100ff */
[----:B------:R-:W4:Y:S01]  /*0ba0*/  LDG.E.128 R24, desc[UR6][R92.64+0x1c800] ;  /* 0x01c800065c187981 */ /* 0x000f22000c1e1d00 */
[C---:B------:R-:W-:Y:S01]  /*0bb0*/  PRMT R8, R23.reuse, 0x7632, R8 ;  /* 0x0000763217087816 */ /* 0x040fe20000000008 */
[----:B------:R-:W-:Y:S01]  /*0bc0*/  FFMA.FTZ R68, R78, R21, R69 ;  /* 0x000000154e447223 */ /* 0x000fe20000010045 */
        /* <DEDUP_REMOVED lines=8> */
[----:B------:R-:W-:Y:S01]  /*0c50*/  FFMA.FTZ R106, R3, R8, R9 ;  /* 0x00000008036a7223 */ /* 0x000fe20000010009 */
[----:B------:R-:W-:Y:S02]  /*0c60*/  SHF.L.U32 R8, R10, 0x10, RZ ;  /* 0x000000100a087819 */ /* 0x000fe400000006ff */
[----:B------:R-:W-:Y:S01]  /*0c70*/  PRMT R68, R64, 0x7632, R68 ;  /* 0x0000763240447816 */ /* 0x000fe20000000044 */
[----:B------:R-:W-:Y:S01]  /*0c80*/  FFMA.FTZ R22, R83, R22, R70 ;  /* 0x0000001653167223 */ /* 0x000fe20000010046 */
[----:B------:R-:W-:-:S02]  /*0c90*/  PRMT R10, R10, 0x7632, R10 ;  /* 0x000076320a0a7816 */ /* 0x000fc4000000000a */
[----:B------:R-:W-:Y:S02]  /*0ca0*/  SHF.L.U32 R64, R64, 0x10, RZ ;  /* 0x0000001040407819 */ /* 0x000fe400000006ff */
[----:B------:R-:W-:Y:S01]  /*0cb0*/  SHF.L.U32 R20, R20, 0x10, RZ ;  /* 0x0000001014147819 */ /* 0x000fe200000006ff */
[----:B------:R-:W-:Y:S01]  /*0cc0*/  FFMA.FTZ R69, R79, R8, R22 ;  /* 0x000000084f457223 */ /* 0x000fe20000010016 */
[----:B------:R-:W-:Y:S01]  /*0cd0*/  SHF.L.U32 R71, R68, 0x10, RZ ;  /* 0x0000001044477819 */ /* 0x000fe200000006ff */
[----:B------:R-:W-:Y:S02]  /*0ce0*/  IMAD.U32 R9, R10, 0x10000, RZ ;  /* 0x000100000a097824 */ /* 0x000fe400078e00ff */
[----:B------:R-:W-:Y:S01]  /*0cf0*/  FFMA.FTZ R87, R85, R64, RZ ;  /* 0x0000004055577223 */ /* 0x000fe200000100ff */
[----:B------:R-:W-:Y:S01]  /*0d00*/  FFMA.FTZ R110, R3, R20, R110 ;  /* 0x00000014036e7223 */ /* 0x000fe2000001006e */
[----:B------:R-:W-:Y:S01]  /*0d10*/  SHF.L.U32 R90, R4, 0x10, RZ ;  /* 0x00000010045a7819 */ /* 0x000fe200000006ff */
[----:B------:R-:W4:Y:S01]  /*0d20*/  LDG.E.128 R20, desc[UR6][R92.64+0x20000] ;  /* 0x020000065c147981 */ /* 0x000f22000c1e1d00 */
[----:B------:R-:W-:Y:S01]  /*0d30*/  FFMA.FTZ R70, R78, R9, R69 ;  /* 0x000000094e467223 */ /* 0x000fe20000010045 */
[----:B------:R-:W-:Y:S01]  /*0d40*/  FFMA.FTZ R88, R84, R71, R87 ;  /* 0x0000004754587223 */ /* 0x000fe20000010057 */
[----:B------:R-:W-:-:S02]  /*0d50*/  PRMT R69, R65, 0x7632, R69 ;  /* 0x0000763241457816 */ /* 0x000fc40000000045 */
[----:B------:R-:W-:Y:S01]  /*0d60*/  PRMT R71, R4, 0x7632, R71 ;  /* 0x0000763204477816 */ /* 0x000fe20000000047 */
[----:B------:R-:W-:Y:S01]  /*0d70*/  IMAD.U32 R4, R65, 0x10000, RZ ;  /* 0x0001000041047824 */ /* 0x000fe200078e00ff */
[----:B------:R-:W-:Y:S01]  /*0d80*/  SHF.L.U32 R86, R69, 0x10, RZ ;  /* 0x0000001045567819 */ /* 0x000fe200000006ff */
[----:B------:R-:W-:Y:S01]  /*0d90*/  FFMA.FTZ R69, R85, R90, RZ ;  /* 0x0000005a55457223 */ /* 0x000fe200000100ff */
[----:B------:R-:W-:Y:S01]  /*0da0*/  SHF.L.U32 R71, R71, 0x10, RZ ;  /* 0x0000001047477819 */ /* 0x000fe200000006ff */
[----:B------:R-:W-:Y:S01]  /*0db0*/  FFMA.FTZ R4, R81, R4, R88 ;  /* 0x0000000451047223 */ /* 0x000fe20000010058 */
[C---:B------:R-:W-:Y:S02]  /*0dc0*/  PRMT R65, R5.reuse, 0x7632, R65 ;  /* 0x0000763205417816 */ /* 0x040fe40000000041 */
[----:B------:R-:W-:Y:S01]  /*0dd0*/  SHF.L.U32 R88, R5, 0x10, RZ ;  /* 0x0000001005587819 */ /* 0x000fe200000006ff */
[----:B------:R-:W-:Y:S01]  /*0de0*/  FFMA.FTZ R96, R84, R71, R69 ;  /* 0x0000004754607223 */ /* 0x000fe20000010045 */
[----:B------:R-:W-:Y:S01]  /*0df0*/  FFMA.FTZ R86, R83, R86, R4 ;  /* 0x0000005653567223 */ /* 0x000fe20000010004 */
[C---:B------:R-:W-:Y:S01]  /*0e00*/  PRMT R64, R11.reuse, 0x7632, R64 ;  /* 0x000076320b407816 */ /* 0x040fe20000000040 */
[----:B------:R-:W-:Y:S01]  /*0e10*/  IMAD.U32 R4, R66, 0x10000, RZ ;  /* 0x0001000042047824 */ /* 0x000fe200078e00ff */
[----:B------:R-:W-:-:S02]  /*0e20*/  SHF.L.U32 R68, R11, 0x10, RZ ;  /* 0x000000100b447819 */ /* 0x000fc400000006ff */
[----:B------:R-:W4:Y:S01]  /*0e30*/  LDG.E.128 R8, desc[UR6][R92.64+0x23800] ;  /* 0x023800065c087981 */ /* 0x000f22000c1e1d00 */
        /* <DEDUP_REMOVED lines=16> */
[--C-:B------:R-:W-:Y:S01]  /*0f40*/  FFMA.FTZ R66, R78, R69, R5.reuse ;  /* 0x000000454e427223 */ /* 0x100fe20000010005 */
[C---:B------:R-:W-:Y:S02]  /*0f50*/  PRMT R5, R12.reuse, 0x7632, R5 ;  /* 0x000076320c057816 */ /* 0x040fe40000000005 */
[----:B------:R-:W-:Y:S01]  /*0f60*/  SHF.L.U32 R68, R12, 0x10, RZ ;  /* 0x000000100c447819 */ /* 0x000fe200000006ff */
[----:B------:R-:W-:Y:S01]  /*0f70*/  IMAD.U32 R64, R7, 0x10000, RZ ;  /* 0x0001000007407824 */ /* 0x000fe200078e00ff */
[----:B------:R-:W-:Y:S02]  /*0f80*/  PRMT R4, R67, 0x7632, R4 ;  /* 0x0000763243047816 */ /* 0x000fe40000000004 */
[----:B------:R-:W-:Y:S01]  /*0f90*/  SHF.L.U32 R65, R5, 0x10, RZ ;  /* 0x0000001005417819 */ /* 0x000fe200000006ff */
[----:B------:R-:W-:Y:S01]  /*0fa0*/  FFMA.FTZ R67, R85, R68, RZ ;  /* 0x0000004455437223 */ /* 0x000fe200000100ff */
[----:B------:R-:W-:Y:S01]  /*0fb0*/  SHF.L.U32 R4, R4, 0x10, RZ ;  /* 0x0000001004047819 */ /* 0x000fe200000006ff */
[----:B------:R-:W-:Y:S01]  /*0fc0*/  FFMA.FTZ R102, R77, R64, R66 ;  /* 0x000000404d667223 */ /* 0x000fe20000010042 */
[C---:B------:R-:W-:Y:S01]  /*0fd0*/  PRMT R64, R13.reuse, 0x7632, R64 ;  /* 0x000076320d407816 */ /* 0x040fe20000000040 */
[----:B------:R-:W-:Y:S01]  /*0fe0*/  FFMA.FTZ R70, R84, R65, R67 ;  /* 0x0000004154467223 */ /* 0x000fe20000010043 */
[----:B------:R-:W-:Y:S01]  /*0ff0*/  SHF.L.U32 R66, R13, 0x10, RZ ;  /* 0x000000100d427819 */ /* 0x000fe200000006ff */
[----:B------:R-:W-:Y:S01]  /*1000*/  FFMA.FTZ R104, R3, R4, R6 ;  /* 0x0000000403687223 */ /* 0x000fe20000010006 */
[----:B------:R-:W-:-:S02]  /*1010*/  PRMT R12, R7, 0x7632, R12 ;  /* 0x00007632070c7816 */ /* 0x000fc4000000000c */
[----:B------:R-:W4:Y:S01]  /*1020*/  LDG.E.128 R4, desc[UR6][R92.64+0x27000] ;  /* 0x027000065c047981 */ /* 0x000f22000c1e1d00 */
[----:B------:R-:W-:Y:S01]  /*1030*/  SHF.L.U32 R68, R64, 0x10, RZ ;  /* 0x0000001040447819 */ /* 0x000fe200000006ff */
[----:B------:R-:W-:Y:S02]  /*1040*/  FFMA.FTZ R70, R81, R66, R70 ;  /* 0x0000004251467223 */ /* 0x000fe40000010046 */
[----:B------:R-:W4:Y:S01]  /*1050*/  LDG.E.128 R64, desc[UR6][R92.64+0x2a800] ;  /* 0x02a800065c407981 */ /* 0x000f22000c1e1d00 */
[C---:B------:R-:W-:Y:S01]  /*1060*/  PRMT R13, R72.reuse, 0x7632, R13 ;  /* 0x00007632480d7816 */ /* 0x040fe2000000000d */
[----:B------:R-:W-:-:S03]  /*1070*/  IMAD.U32 R72, R72, 0x10000, RZ ;  /* 0x0001000048487824 */ /* 0x000fc600078e00ff */
[----:B------:R-:W-:Y:S01]  /*1080*/  SHF.L.U32 R13, R13, 0x10, RZ ;  /* 0x000000100d0d7819 */ /* 0x000fe200000006ff */
[----:B------:R-:W-:Y:S01]  /*1090*/  FFMA.FTZ R71, R85, R72, RZ ;  /* 0x0000004855477223 */ /* 0x000fe200000100ff */
[----:B------:R-:W-:Y:S01]  /*10a0*/  FFMA.FTZ R70, R83, R68, R70 ;  /* 0x0000004453467223 */ /* 0x000fe20000010046 */
[C---:B------:R-:W-:Y:S02]  /*10b0*/  PRMT R69, R73.reuse, 0x7632, R69 ;  /* 0x0000763249457816 */ /* 0x040fe40000000045 */
[----:B------:R-:W-:Y:S01]  /*10c0*/  SHF.L.U32 R72, R73, 0x10, RZ ;  /* 0x0000001049487819 */ /* 0x000fe200000006ff */
[----:B------:R-:W-:Y:S01]  /*10d0*/  FFMA.FTZ R88, R84, R13, R71 ;  /* 0x0000000d54587223 */ /* 0x000fe20000010047 */
[C---:B------:R-:W-:Y:S02]  /*10e0*/  SHF.L.U32 R68, R14.reuse, 0x10, RZ ;  /* 0x000000100e447819 */ /* 0x040fe400000006ff */
[----:B------:R-:W-:Y:S01]  /*10f0*/  PRMT R14, R14, 0x7632, R14 ;  /* 0x000076320e0e7816 */ /* 0x000fe2000000000e */
[----:B------:R-:W-:Y:S01]  /*1100*/  IMAD.U32 R12, R12, 0x10000, RZ ;  /* 0x000100000c0c7824 */ /* 0x000fe200078e00ff */
[----:B------:R-:W-:Y:S01]  /*1110*/  SHF.L.U32 R86, R69, 0x10, RZ ;  /* 0x0000001045567819 */ /* 0x000fe200000006ff */
[----:B------:R-:W-:Y:S01]  /*1120*/  FFMA.FTZ R72, R81, R72, R88 ;  /* 0x0000004851487223 */ /* 0x000fe20000010058 */
[----:B------:R-:W-:Y:S01]  /*1130*/  SHF.L.U32 R13, R14, 0x10, RZ ;  /* 0x000000100e0d7819 */ /* 0x000fe200000006ff */
[----:B------:R-:W-:Y:S01]  /*1140*/  FFMA.FTZ R69, R79, R68, R70 ;  /* 0x000000444f457223 */ /* 0x000fe20000010046 */
[----:B------:R-:W-:Y:S01]  /*1150*/  FFMA.FTZ R102, R3, R12, R102 ;  /* 0x0000000c03667223 */ /* 0x000fe20000010066 */
[----:B------:R-:W-:Y:S01]  /*1160*/  FFMA.FTZ R86, R83, R86, R72 ;  /* 0x0000005653567223 */ /* 0x000fe20000010048 */
[----:B------:R-:W-:Y:S01]  /*1170*/  IMAD.U32 R12, R74, 0x10000, RZ ;  /* 0x000100004a0c7824 */ /* 0x000fe200078e00ff */
[----:B------:R-:W-:Y:S01]  /*1180*/  SHF.L.U32 R68, R15, 0x10, RZ ;  /* 0x000000100f447819 */ /* 0x000fe200000006ff */
[----:B------:R-:W-:Y:S01]  /*1190*/  FFMA.FTZ R70, R78, R13, R69 ;  /* 0x0000000d4e467223 */ /* 0x000fe20000010045 */
[----:B------:R-:W-:Y:S01]  /*11a0*/  PRMT R74, R74, 0x7632, R74 ;  /* 0x000076324a4a7816 */ /* 0x000fe2000000004a */
[----:B------:R-:W-:Y:S01]  /*11b0*/  FFMA.FTZ R87, R79, R12, R86 ;  /* 0x0000000c4f577223 */ /* 0x000fe20000010056 */
[----:B------:R-:W-:Y:S01]  /*11c0*/  PRMT R72, R15, 0x7632, R72 ;  /* 0x000076320f487816 */ /* 0x000fe20000000048 */
[----:B------:R-:W-:Y:S01]  /*11d0*/  FFMA.FTZ R100, R77, R68, R70 ;  /* 0x000000444d647223 */ /* 0x000fe20000010046 */
[----:B------:R-:W-:Y:S01]  /*11e0*/  SHF.L.U32 R73, R74, 0x10, RZ ;  /* 0x000000104a497819 */ /* 0x000fe200000006ff */
[----:B------:R-:W4:Y:S01]  /*11f0*/  LDG.E.128 R12, desc[UR6][R92.64+0x1000] ;  /* 0x001000065c0c7981 */ /* 0x000f22000c1e1d00 */
[----:B------:R-:W-:-:S02]  /*1200*/  PRMT R86, R60, 0x7632, R86 ;  /* 0x000076323c567816 */ /* 0x000fc40000000056 */
[----:B------:R-:W-:Y:S01]  /*1210*/  SHF.L.U32 R60, R60, 0x10, RZ ;  /* 0x000000103c3c7819 */ /* 0x000fe200000006ff */
[----:B------:R-:W4:Y:S01]  /*1220*/  LDG.E.128 R68, desc[UR6][R94.64+0x1000] ;  /* 0x001000065e447981 */ /* 0x000f22000c1e1d00 */
        /* <DEDUP_REMOVED lines=13> */
[C---:B------:R-:W-:Y:S01]  /*1300*/  SHF.L.U32 R74, R62.reuse, 0x10, RZ ;  /* 0x000000103e4a7819 */ /* 0x040fe200000006ff */
[----:B------:R-:W-:Y:S01]  /*1310*/  FFMA.FTZ R60, R83, R60, R84 ;  /* 0x0000003c533c7223 */ /* 0x000fe20000010054 */
[----:B------:R-:W-:Y:S01]  /*1320*/  PRMT R62, R62, 0x7632, R62 ;  /* 0x000076323e3e7816 */ /* 0x000fe2000000003e */
[C---:B------:R-:W-:Y:S01]  /*1330*/  FFMA.FTZ R100, R3.reuse, R72, R100 ;  /* 0x0000004803647223 */ /* 0x040fe20000010064 */
[----:B------:R-:W-:Y:S01]  /*1340*/  FFMA.FTZ R98, R3, R98, R61 ;  /* 0x0000006203627223 */ /* 0x000fe2000001003d */
[----:B------:R-:W-:Y:S01]  /*1350*/  FFMA.FTZ R79, R79, R74, R60 ;  /* 0x0000004a4f4f7223 */ /* 0x000fe2000001003c */
[----:B------:R-:W-:Y:S01]  /*1360*/  SHF.L.U32 R73, R62, 0x10, RZ ;  /* 0x000000103e497819 */ /* 0x000fe200000006ff */
[----:B------:R-:W-:Y:S01]  /*1370*/  IMAD.U32 R72, R52, 0x10000, RZ ;  /* 0x0001000034487824 */ /* 0x000fe200078e00ff */
[----:B------:R-:W-:-:S03]  /*1380*/  SHF.L.U32 R61, R56, 0x10, RZ ;  /* 0x00000010383d7819 */ /* 0x000fc600000006ff */
[----:B------:R-:W-:Y:S02]  /*1390*/  FFMA.FTZ R78, R78, R73, R79 ;  /* 0x000000494e4e7223 */ /* 0x000fe4000001004f */
[----:B------:R-:W-:Y:S02]  /*13a0*/  FFMA.FTZ R79, R61, R72, R82 ;  /* 0x000000483d4f7223 */ /* 0x000fe40000010052 */
[----:B------:R-:W4:Y:S01]  /*13b0*/  LDG.E.128 R72, desc[UR6][R92.64+0x4800] ;  /* 0x004800065c487981 */ /* 0x000f22000c1e1d00 */
[----:B------:R-:W-:Y:S02]  /*13c0*/  PRMT R52, R52, 0x7632, R52 ;  /* 0x0000763234347816 */ /* 0x000fe40000000034 */
[----:B------:R-:W-:Y:S02]  /*13d0*/  PRMT R60, R56, 0x7632, R60 ;  /* 0x00007632383c7816 */ /* 0x000fe4000000003c */
[C---:B------:R-:W-:Y:S02]  /*13e0*/  SHF.L.U32 R84, R63.reuse, 0x10, RZ ;  /* 0x000000103f547819 */ /* 0x040fe400000006ff */
[----:B------:R-:W-:Y:S01]  /*13f0*/  PRMT R62, R63, 0x7632, R62 ;  /* 0x000076323f3e7816 */ /* 0x000fe2000000003e */
[----:B------:R-:W-:Y:S01]  /*1400*/  IMAD.U32 R60, R60, 0x10000, RZ ;  /* 0x000100003c3c7824 */ /* 0x000fe200078e00ff */
[----:B------:R-:W-:Y:S01]  /*1410*/  SHF.L.U32 R63, R52, 0x10, RZ ;  /* 0x00000010343f7819 */ /* 0x000fe200000006ff */
[----:B------:R-:W-:Y:S01]  /*1420*/  FFMA.FTZ R78, R77, R84, R78 ;  /* 0x000000544d4e7223 */ /* 0x000fe2000001004e */
[----:B------:R-:W-:-:S02]  /*1430*/  SHF.L.U32 R77, R53, 0x10, RZ ;  /* 0x00000010354d7819 */ /* 0x000fc400000006ff */
        /* <DEDUP_REMOVED lines=11> */
[----:B------:R-:W-:Y:S02]  /*14f0*/  SHF.L.U32 R88, R58, 0x10, RZ ;  /* 0x000000103a587819 */ /* 0x000fe400000006ff */
[----:B------:R-:W-:Y:S01]  /*1500*/  SHF.L.U32 R53, R54, 0x10, RZ ;  /* 0x0000001036357819 */ /* 0x000fe200000006ff */
[----:B------:R-:W-:Y:S01]  /*1510*/  FFMA.FTZ R62, R3, R62, R78 ;  /* 0x0000003e033e7223 */ /* 0x000fe2000001004e */
[----:B------:R-:W-:Y:S02]  /*1520*/  PRMT R86, R58, 0x7632, R86 ;  /* 0x000076323a567816 */ /* 0x000fe40000000056 */
[----:B------:R-:W-:Y:S01]  /*1530*/  PRMT R54, R54, 0x7632, R54 ;  /* 0x0000763236367816 */ /* 0x000fe20000000036 */
[C---:B------:R-:W-:Y:S01]  /*1540*/  IMAD.U32 R84, R59.reuse, 0x10000, RZ ;  /* 0x000100003b547824 */ /* 0x040fe200078e00ff */
[----:B------:R-:W-:Y:S01]  /*1550*/  PRMT R3, R59, 0x7632, R3 ;  /* 0x000076323b037816 */ /* 0x000fe20000000003 */
[----:B------:R-:W-:Y:S01]  /*1560*/  FFMA.FTZ R59, R61, R52, R76 ;  /* 0x000000343d3b7223 */ /* 0x000fe2000001004c */
[----:B------:R-:W-:Y:S01]  /*1570*/  SHF.L.U32 R57, R48, 0x10, RZ ;  /* 0x0000001030397819 */ /* 0x000fe200000006ff */
[----:B------:R-:W-:Y:S01]  /*1580*/  FFMA.FTZ R63, R88, R53, R63 ;  /* 0x00000035583f7223 */ /* 0x000fe2000001003f */
[----:B------:R-:W-:Y:S01]  /*1590*/  SHF.L.U32 R86, R86, 0x10, RZ ;  /* 0x0000001056567819 */ /* 0x000fe200000006ff */
[----:B------:R-:W-:Y:S01]  /*15a0*/  IMAD.U32 R53, R54, 0x10000, RZ ;  /* 0x0001000036357824 */ /* 0x000fe200078e00ff */
[C---:B--2---:R-:W-:Y:S01]  /*15b0*/  PRMT R52, R44.reuse, 0x7632, R52 ;  /* 0x000076322c347816 */ /* 0x044fe20000000034 */
[----:B------:R-:W2:Y:S01]  /*15c0*/  LDG.E.128 R76, desc[UR6][R92.64+0x8000] ;  /* 0x008000065c4c7981 */ /* 0x000ea2000c1e1d00 */
[----:B------:R-:W-:Y:S01]  /*15d0*/  SHF.L.U32 R44, R44, 0x10, RZ ;  /* 0x000000102c2c7819 */ /* 0x000fe200000006ff */
[----:B------:R-:W-:Y:S01]  /*15e0*/  FFMA.FTZ R59, R60, R57, R59 ;  /* 0x000000393c3b7223 */ /* 0x000fe2000001003b */
[C---:B------:R-:W-:Y:S01]  /*15f0*/  SHF.L.U32 R57, R49.reuse, 0x10, RZ ;  /* 0x0000001031397819 */ /* 0x040fe200000006ff */
[----:B------:R-:W-:Y:S01]  /*1600*/  FFMA.FTZ R53, R86, R53, R63 ;  /* 0x0000003556357223 */ /* 0x000fe2000001003f */
[----:B------:R-:W-:Y:S01]  /*1610*/  PRMT R49, R49, 0x7632, R49 ;  /* 0x0000763231317816 */ /* 0x000fe20000000031 */
[----:B------:R-:W-:Y:S01]  /*1620*/  FFMA.FTZ R63, R61, R44, R80 ;  /* 0x0000002c3d3f7223 */ /* 0x000fe20000010050 */
[C---:B------:R-:W-:Y:S01]  /*1630*/  PRMT R48, R55.reuse, 0x7632, R48 ;  /* 0x0000763237307816 */ /* 0x040fe20000000030 */
[----:B------:R-:W2:Y:S01]  /*1640*/  LDG.E.128 R80, desc[UR6][R92.64+0xb800] ;  /* 0x00b800065c507981 */ /* 0x000ea2000c1e1d00 */
[----:B------:R-:W-:Y:S01]  /*1650*/  SHF.L.U32 R55, R55, 0x10, RZ ;  /* 0x0000001037377819 */ /* 0x000fe200000006ff */
[----:B------:R-:W-:Y:S01]  /*1660*/  FFMA.FTZ R57, R96, R57, R59 ;  /* 0x0000003960397223 */ /* 0x000fe2000001003b */
[----:B------:R-:W-:Y:S01]  /*1670*/  IMAD.U32 R49, R49, 0x10000, RZ ;  /* 0x0001000031317824 */ /* 0x000fe200078e00ff */
[----:B------:R-:W-:-:S02]  /*1680*/  SHF.L.U32 R59, R52, 0x10, RZ ;  /* 0x00000010343b7819 */ /* 0x000fc400000006ff */
[----:B------:R-:W-:Y:S01]  /*1690*/  FFMA.FTZ R44, R84, R55, R53 ;  /* 0x00000037542c7223 */ /* 0x000fe20000010035 */
[----:B------:R-:W-:Y:S01]  /*16a0*/  FFMA.FTZ R57, R90, R49, R57 ;  /* 0x000000315a397223 */ /* 0x000fe20000010039 */
[C---:B------:R-:W-:Y:S02]  /*16b0*/  PRMT R49, R50.reuse, 0x7632, R49 ;  /* 0x0000763232317816 */ /* 0x040fe40000000031 */
[----:B------:R-:W-:Y:S02]  /*16c0*/  SHF.L.U32 R53, R50, 0x10, RZ ;  /* 0x0000001032357819 */ /* 0x000fe400000006ff */
        /* <DEDUP_REMOVED lines=10> */
[----:B------:R-:W-:-:S02]  /*1770*/  IMAD.U32 R45, R51, 0x10000, RZ ;  /* 0x00010000332d7824 */ /* 0x000fc400078e00ff */
[----:B------:R-:W-:Y:S01]  /*1780*/  FFMA.FTZ R49, R86, R49, R53 ;  /* 0x0000003156317223 */ /* 0x000fe20000010035 */
[----:B---3--:R-:W-:Y:S02]  /*1790*/  SHF.L.U32 R48, R40, 0x10, RZ ;  /* 0x0000001028307819 */ /* 0x008fe400000006ff */
[----:B------:R-:W-:Y:S01]  /*17a0*/  PRMT R40, R51, 0x7632, R40 ;  /* 0x0000763233287816 */ /* 0x000fe20000000028 */
[----:B------:R-:W-:Y:S01]  /*17b0*/  FFMA.FTZ R55, R90, R55, R59 ;  /* 0x000000375a377223 */ /* 0x000fe2000001003b */
        /* <DEDUP_REMOVED lines=8> */
[----:B------:R-:W3:Y:S01]  /*1840*/  LDG.E.128 R48, desc[UR6][R92.64+0xf000] ;  /* 0x00f000065c307981 */ /* 0x000ee2000c1e1d00 */
[C---:B------:R-:W-:Y:S01]  /*1850*/  PRMT R46, R41.reuse, 0x7632, R46 ;  /* 0x00007632292e7816 */ /* 0x040fe2000000002e */
[----:B------:R-:W-:Y:S01]  /*1860*/  FFMA.FTZ R55, R60, R55, R57 ;  /* 0x000000373c377223 */ /* 0x000fe20000010039 */
[----:B------:R-:W-:Y:S01]  /*1870*/  SHF.L.U32 R41, R41, 0x10, RZ ;  /* 0x0000001029297819 */ /* 0x000fe200000006ff */
[----:B------:R-:W-:-:S04]  /*1880*/  FFMA.FTZ R45, R86, R45, R53 ;  /* 0x0000002d562d7223 */ /* 0x000fc80000010035 */
[----:B------:R-:W-:Y:S02]  /*1890*/  FFMA.FTZ R41, R96, R41, R55 ;  /* 0x0000002960297223 */ /* 0x000fe40000010037 */
[----:B------:R-:W3:Y:S01]  /*18a0*/  LDG.E.128 R52, desc[UR6][R92.64+0x12800] ;  /* 0x012800065c347981 */ /* 0x000ee2000c1e1d00 */
[----:B------:R-:W-:Y:S01]  /*18b0*/  SHF.L.U32 R57, R46, 0x10, RZ ;  /* 0x000000102e397819 */ /* 0x000fe200000006ff */
[----:B------:R-:W-:-:S04]  /*18c0*/  IMAD.U32 R40, R40, 0x10000, RZ ;  /* 0x0001000028287824 */ /* 0x000fc800078e00ff */
[----:B------:R-:W-:Y:S01]  /*18d0*/  FFMA.FTZ R91, R3, R40, R44 ;  /* 0x00000028035b7223 */ /* 0x000fe2000001002c */
[----:B------:R-:W-:Y:S01]  /*18e0*/  FFMA.FTZ R59, R90, R57, R41 ;  /* 0x000000395a3b7223 */ /* 0x000fe20000010029 */
[C---:B-----5:R-:W-:Y:S01]  /*18f0*/  PRMT R40, R36.reuse, 0x7632, R40 ;  /* 0x0000763224287816 */ /* 0x060fe20000000028 */
[----:B------:R-:W-:Y:S01]  /*1900*/  IMAD.U32 R36, R36, 0x10000, RZ ;  /* 0x0001000024247824 */ /* 0x000fe200078e00ff */
[C---:B------:R-:W-:Y:S02]  /*1910*/  SHF.L.U32 R41, R47.reuse, 0x10, RZ ;  /* 0x000000102f297819 */ /* 0x040fe400000006ff */
[----:B------:R-:W-:Y:S01]  /*1920*/  PRMT R47, R47, 0x7632, R47 ;  /* 0x000076322f2f7816 */ /* 0x000fe2000000002f */
[----:B------:R-:W-:Y:S01]  /*1930*/  FFMA.FTZ R85, R61, R36, R112 ;  /* 0x000000243d557223 */ /* 0x000fe20000010070 */
[----:B------:R-:W-:Y:S01]  /*1940*/  SHF.L.U32 R63, R40, 0x10, RZ ;  /* 0x00000010283f7819 */ /* 0x000fe200000006ff */
[----:B------:R-:W-:Y:S02]  /*1950*/  FFMA.FTZ R40, R84, R41, R45 ;  /* 0x0000002954287223 */ /* 0x000fe4000001002d */
[----:B------:R-:W-:-:S02]  /*1960*/  IMAD.U32 R36, R47, 0x10000, RZ ;  /* 0x000100002f247824 */ /* 0x000fc400078e00ff */
[----:B------:R-:W5:Y:S01]  /*1970*/  LDG.E.128 R44, desc[UR6][R92.64+0x16000] ;  /* 0x016000065c2c7981 */ /* 0x000f62000c1e1d00 */
[C---:B------:R-:W-:Y:S02]  /*1980*/  SHF.L.U32 R57, R42.reuse, 0x10, RZ ;  /* 0x000000102a397819 */ /* 0x040fe400000006ff */
        /* <DEDUP_REMOVED lines=10> */
[----:B------:R-:W-:Y:S01]  /*1a30*/  IMAD.U32 R37, R43, 0x10000, RZ ;  /* 0x000100002b257824 */ /* 0x000fe200078e00ff */
[----:B------:R-:W-:Y:S01]  /*1a40*/  PRMT R38, R38, 0x7632, R38 ;  /* 0x0000763226267816 */ /* 0x000fe20000000026 */
[----:B------:R-:W-:Y:S01]  /*1a50*/  FFMA.FTZ R41, R90, R41, R63 ;  /* 0x000000295a297223 */ /* 0x000fe2000001003f */
[----:B------:R-:W-:Y:S01]  /*1a60*/  FFMA.FTZ R107, R3, R36, R40 ;  /* 0x00000024036b7223 */ /* 0x000fe20000010028 */
[----:B------:R-:W-:Y:S01]  /*1a70*/  FFMA.FTZ R36, R84, R37, R57 ;  /* 0x0000002554247223 */ /* 0x000fe20000010039 */
[----:B------:R-:W-:Y:S01]  /*1a80*/  SHF.L.U32 R37, R38, 0x10, RZ ;  /* 0x0000001026257819 */ /* 0x000fe200000006ff */
[----:B------:R-:W-:Y:S01]  /*1a90*/  FFMA.FTZ R41, R88, R59, R41 ;  /* 0x0000003b58297223 */ /* 0x000fe20000010029 */
[----:B----4-:R-:W-:-:S02]  /*1aa0*/  SHF.L.U32 R40, R16, 0x10, RZ ;  /* 0x0000001010287819 */ /* 0x010fc400000006ff */
[----:B------:R-:W-:Y:S01]  /*1ab0*/  PRMT R16, R16, 0x7632, R16 ;  /* 0x0000763210107816 */ /* 0x000fe20000000010 */
[----:B------:R-:W-:Y:S01]  /*1ac0*/  FFMA.FTZ R37, R86, R37, R41 ;  /* 0x0000002556257223 */ /* 0x000fe20000010029 */
[C---:B------:R-:W-:Y:S01]  /*1ad0*/  PRMT R38, R39.reuse, 0x7632, R38 ;  /* 0x0000763227267816 */ /* 0x040fe20000000026 */
[----:B------:R-:W-:Y:S01]  /*1ae0*/  IMAD.U32 R39, R39, 0x10000, RZ ;  /* 0x0001000027277824 */ /* 0x000fe200078e00ff */
[----:B------:R-:W-:Y:S01]  /*1af0*/  PRMT R43, R43, 0x7632, R43 ;  /* 0x000076322b2b7816 */ /* 0x000fe2000000002b */
[----:B------:R-:W-:Y:S01]  /*1b00*/  FFMA.FTZ R57, R61, R40, R110 ;  /* 0x000000283d397223 */ /* 0x000fe2000001006e */
[----:B------:R-:W-:Y:S01]  /*1b10*/  SHF.L.U32 R41, R16, 0x10, RZ ;  /* 0x0000001010297819 */ /* 0x000fe200000006ff */
[----:B------:R-:W-:Y:S01]  /*1b20*/  FFMA.FTZ R37, R84, R39, R37 ;  /* 0x0000002754257223 */ /* 0x000fe20000010025 */
[----:B------:R-:W-:Y:S01]  /*1b30*/  SHF.L.U32 R16, R43, 0x10, RZ ;  /* 0x000000102b107819 */ /* 0x000fe200000006ff */
[C---:B------:R-:W-:Y:S01]  /*1b40*/  IMAD.U32 R39, R17.reuse, 0x10000, RZ ;  /* 0x0001000011277824 */ /* 0x040fe200078e00ff */
[----:B------:R-:W-:Y:S01]  /*1b50*/  SHF.L.U32 R38, R38, 0x10, RZ ;  /* 0x0000001026267819 */ /* 0x000fe200000006ff */
[----:B------:R-:W-:Y:S01]  /*1b60*/  FFMA.FTZ R41, R60, R41, R57 ;  /* 0x000000293c297223 */ /* 0x000fe20000010039 */
[----:B------:R-:W-:Y:S01]  /*1b70*/  PRMT R17, R17, 0x7632, R17 ;  /* 0x0000763211117816 */ /* 0x000fe20000000011 */
[C---:B------:R-:W-:Y:S01]  /*1b80*/  FFMA.FTZ R105, R3.reuse, R16, R36 ;  /* 0x0000001003697223 */ /* 0x040fe20000010024 */
[----:B------:R-:W-:Y:S01]  /*1b90*/  PRMT R16, R18, 0x7632, R16 ;  /* 0x0000763212107816 */ /* 0x000fe20000000010 */
[----:B------:R-:W-:Y:S01]  /*1ba0*/  FFMA.FTZ R103, R3, R38, R37 ;  /* 0x0000002603677223 */ /* 0x000fe20000010025 */
[----:B------:R-:W-:Y:S01]  /*1bb0*/  SHF.L.U32 R17, R17, 0x10, RZ ;  /* 0x0000001011117819 */ /* 0x000fe200000006ff */
[----:B------:R-:W-:Y:S01]  /*1bc0*/  FFMA.FTZ R41, R96, R39, R41 ;  /* 0x0000002760297223 */ /* 0x000fe20000010029 */
[----:B------:R-:W-:Y:S01]  /*1bd0*/  SHF.L.U32 R37, R18, 0x10, RZ ;  /* 0x0000001012257819 */ /* 0x000fe200000006ff */
[----:B------:R-:W4:Y:S01]  /*1be0*/  LDG.E.128 R56, desc[UR6][R92.64+0x19800] ;  /* 0x019800065c387981 */ /* 0x000f22000c1e1d00 */
[----:B------:R-:W-:-:S02]  /*1bf0*/  PRMT R18, R32, 0x7632, R18 ;  /* 0x0000763220127816 */ /* 0x000fc40000000012 */
[----:B------:R-:W-:Y:S01]  /*1c00*/  SHF.L.U32 R36, R32, 0x10, RZ ;  /* 0x0000001020247819 */ /* 0x000fe200000006ff */
[C---:B------:R-:W-:Y:S01]  /*1c10*/  IMAD.U32 R39, R19.reuse, 0x10000, RZ ;  /* 0x0001000013277824 */ /* 0x040fe200078e00ff */
[----:B------:R-:W-:Y:S01]  /*1c20*/  PRMT R32, R19, 0x7632, R32 ;  /* 0x0000763213207816 */ /* 0x000fe20000000020 */
        /* <DEDUP_REMOVED lines=13> */
[----:B------:R-:W-:Y:S01]  /*1d00*/  SHF.L.U32 R33, R33, 0x10, RZ ;  /* 0x0000001021217819 */ /* 0x000fe200000006ff */
[----:B------:R-:W-:Y:S01]  /*1d10*/  FFMA.FTZ R41, R96, R41, R19 ;  /* 0x0000002960297223 */ /* 0x000fe20000010013 */
[C---:B------:R-:W-:Y:S01]  /*1d20*/  PRMT R28, R29.reuse, 0x7632, R28 ;  /* 0x000076321d1c7816 */ /* 0x040fe2000000001c */
[----:B------:R-:W4:Y:S01]  /*1d30*/  LDG.E.128 R16, desc[UR6][R92.64+0x1d000] ;  /* 0x01d000065c107981 */ /* 0x000f22000c1e1d00 */
[----:B------:R-:W-:Y:S01]  /*1d40*/  SHF.L.U32 R63, R29, 0x10, RZ ;  /* 0x000000101d3f7819 */ /* 0x000fe200000006ff */
[----:B------:R-:W-:Y:S01]  /*1d50*/  FFMA.FTZ R43, R60, R43, R85 ;  /* 0x0000002b3c2b7223 */ /* 0x000fe20000010055 */
        /* <DEDUP_REMOVED lines=12> */
[----:B------:R-:W-:Y:S01]  /*1e20*/  FFMA.FTZ R34, R88, R37, R41 ;  /* 0x0000002558227223 */ /* 0x000fe20000010029 */
        /* <DEDUP_REMOVED lines=8> */
[----:B------:R-:W4:Y:S01]  /*1eb0*/  LDG.E.128 R36, desc[UR6][R92.64+0x20800] ;  /* 0x020800065c247981 */ /* 0x000f22000c1e1d00 */
[--C-:B------:R-:W-:Y:S01]  /*1ec0*/  FFMA.FTZ R33, R84, R33, R34.reuse ;  /* 0x0000002154217223 */ /* 0x100fe20000010022 */
[C---:B------:R-:W-:Y:S01]  /*1ed0*/  PRMT R34, R25.reuse, 0x7632, R34 ;  /* 0x0000763219227816 */ /* 0x040fe20000000022 */
[----:B------:R-:W-:Y:S01]  /*1ee0*/  FFMA.FTZ R41, R60, R41, R43 ;  /* 0x000000293c297223 */ /* 0x000fe2000001002b */
[----:B------:R-:W-:Y:S01]  /*1ef0*/  SHF.L.U32 R25, R25, 0x10, RZ ;  /* 0x0000001019197819 */ /* 0x000fe200000006ff */
[----:B------:R-:W-:Y:S01]  /*1f00*/  IMAD.U32 R24, R31, 0x10000, RZ ;  /* 0x000100001f187824 */ /* 0x000fe200078e00ff */
[----:B------:R-:W-:-:S02]  /*1f10*/  SHF.L.U32 R31, R34, 0x10, RZ ;  /* 0x00000010221f7819 */ /* 0x000fc400000006ff */
[C---:B------:R-:W-:Y:S01]  /*1f20*/  PRMT R30, R35.reuse, 0x7632, R30 ;  /* 0x00007632231e7816 */ /* 0x040fe2000000001e */
[----:B------:R-:W-:Y:S01]  /*1f30*/  FFMA.FTZ R25, R96, R25, R41 ;  /* 0x0000001960197223 */ /* 0x000fe20000010029 */
[----:B------:R-:W-:Y:S02]  /*1f40*/  IMAD.U32 R35, R35, 0x10000, RZ ;  /* 0x0001000023237824 */ /* 0x000fe400078e00ff */
[----:B------:R-:W-:Y:S01]  /*1f50*/  FFMA.FTZ R101, R3, R24, R33 ;  /* 0x0000001803657223 */ /* 0x000fe20000010021 */
[----:B------:R-:W-:Y:S01]  /*1f60*/  SHF.L.U32 R32, R32, 0x10, RZ ;  /* 0x0000001020207819 */ /* 0x000fe200000006ff */
[----:B------:R-:W-:Y:S01]  /*1f70*/  FFMA.FTZ R33, R90, R31, R25 ;  /* 0x0000001f5a217223 */ /* 0x000fe20000010019 */
[----:B------:R-:W-:Y:S01]  /*1f80*/  SHF.L.U32 R30, R30, 0x10, RZ ;  /* 0x000000101e1e7819 */ /* 0x000fe200000006ff */
[----:B------:R-:W-:Y:S01]  /*1f90*/  FFMA.FTZ R29, R84, R35, R29 ;  /* 0x00000023541d7223 */ /* 0x000fe2000001001d */
[C---:B------:R-:W-:Y:S02]  /*1fa0*/  PRMT R24, R26.reuse, 0x7632, R24 ;  /* 0x000076321a187816 */ /* 0x040fe40000000018 */
[----:B------:R-:W-:-:S02]  /*1fb0*/  SHF.L.U32 R25, R26, 0x10, RZ ;  /* 0x000000101a197819 */ /* 0x000fc400000006ff */
[C---:B------:R-:W-:Y:S01]  /*1fc0*/  PRMT R26, R20.reuse, 0x7632, R26 ;  /* 0x00007632141a7816 */ /* 0x040fe2000000001a */
[C---:B------:R-:W-:Y:S01]  /*1fd0*/  FFMA.FTZ R87, R3.reuse, R32, R28 ;  /* 0x0000002003577223 */ /* 0x040fe2000001001c */
[----:B------:R-:W-:Y:S01]  /*1fe0*/  FFMA.FTZ R85, R3, R30, R29 ;  /* 0x0000001e03557223 */ /* 0x000fe2000001001d */
[----:B------:R-:W-:Y:S01]  /*1ff0*/  SHF.L.U32 R28, R20, 0x10, RZ ;  /* 0x00000010141c7819 */ /* 0x000fe200000006ff */
[C---:B------:R-:W-:Y:S01]  /*2000*/  IMAD.U32 R31, R27.reuse, 0x10000, RZ ;  /* 0x000100001b1f7824 */ /* 0x040fe200078e00ff */
[----:B------:R-:W-:Y:S01]  /*2010*/  PRMT R20, R27, 0x7632, R20 ;  /* 0x000076321b147816 */ /* 0x000fe20000000014 */
[----:B------:R-:W-:Y:S01]  /*2020*/  FFMA.FTZ R33, R88, R25, R33 ;  /* 0x0000001958217223 */ /* 0x000fe20000010021 */
[----:B------:R-:W-:Y:S02]  /*2030*/  SHF.L.U32 R29, R24, 0x10, RZ ;  /* 0x00000010181d7819 */ /* 0x000fe400000006ff */
[----:B------:R-:W-:Y:S02]  /*2040*/  SHF.L.U32 R35, R26, 0x10, RZ ;  /* 0x000000101a237819 */ /* 0x000fe400000006ff */
[----:B------:R-:W4:Y:S01]  /*2050*/  LDG.E.128 R24, desc[UR6][R92.64+0x24000] ;  /* 0x024000065c187981 */ /* 0x000f22000c1e1d00 */
[----:B------:R-:W-:Y:S01]  /*2060*/  FFMA.FTZ R41, R61, R28, R102 ;  /* 0x0000001c3d297223 */ /* 0x000fe20000010066 */
[----:B------:R-:W-:Y:S01]  /*2070*/  SHF.L.U32 R30, R8, 0x10, RZ ;  /* 0x00000010081e7819 */ /* 0x000fe200000006ff */
[----:B------:R-:W-:Y:S01]  /*2080*/  FFMA.FTZ R29, R86, R29, R33 ;  /* 0x0000001d561d7223 */ /* 0x000fe20000010021 */
[----:B------:R-:W-:Y:S01]  /*2090*/  PRMT R28, R8, 0x7632, R28 ;  /* 0x00007632081c7816 */ /* 0x000fe2000000001c */
[----:B------:R-:W-:Y:S01]  /*20a0*/  FFMA.FTZ R43, R60, R35, R41 ;  /* 0x000000233c2b7223 */ /* 0x000fe20000010029 */
[C---:B------:R-:W-:Y:S01]  /*20b0*/  PRMT R8, R21.reuse, 0x7632, R8 ;  /* 0x0000763215087816 */ /* 0x040fe20000000008 */
[----:B------:R-:W-:Y:S01]  /*20c0*/  IMAD.U32 R21, R21, 0x10000, RZ ;  /* 0x0001000015157824 */ /* 0x000fe200078e00ff */
[----:B------:R-:W4:Y:S02]  /*20d0*/  LDG.E.128 R32, desc[UR6][R92.64+0x27800] ;  /* 0x027800065c207981 */ /* 0x000f24000c1e1d00 */
        /* <DEDUP_REMOVED lines=14> */
[----:B------:R-:W-:Y:S01]  /*21c0*/  FFMA.FTZ R8, R84, R31, R29 ;  /* 0x0000001f54087223 */ /* 0x000fe2000001001d */
[----:B------:R-:W-:-:S02]  /*21d0*/  PRMT R28, R10, 0x7632, R28 ;  /* 0x000076320a1c7816 */ /* 0x000fc4000000001c */
[----:B------:R-:W-:Y:S01]  /*21e0*/  SHF.L.U32 R29, R10, 0x10, RZ ;  /* 0x000000100a1d7819 */ /* 0x000fe200000006ff */
[----:B------:R-:W-:Y:S01]  /*21f0*/  IMAD.U32 R20, R20, 0x10000, RZ ;  /* 0x0001000014147824 */ /* 0x000fe200078e00ff */
        /* <DEDUP_REMOVED lines=8> */
[----:B------:R-:W-:Y:S01]  /*2280*/  FFMA.FTZ R8, R84, R23, R9 ;  /* 0x0000001754087223 */ /* 0x000fe20000010009 */
[----:B------:R-:W-:Y:S01]  /*2290*/  PRMT R20, R4, 0x7632, R20 ;  /* 0x0000763204147816 */ /* 0x000fe20000000014 */
[----:B------:R-:W-:-:S02]  /*22a0*/  IMAD.U32 R9, R11, 0x10000, RZ ;  /* 0x000100000b097824 */ /* 0x000fc400078e00ff */
[----:B------:R-:W-:Y:S01]  /*22b0*/  FFMA.FTZ R21, R86, R21, R29 ;  /* 0x0000001556157223 */ /* 0x000fe2000001001d */
[----:B------:R-:W-:Y:S01]  /*22c0*/  SHF.L.U32 R4, R4, 0x10, RZ ;  /* 0x0000001004047819 */ /* 0x000fe200000006ff */
[----:B------:R-:W-:Y:S01]  /*22d0*/  FFMA.FTZ R97, R3, R10, R8 ;  /* 0x0000000a03617223 */ /* 0x000fe20000010008 */
[----:B------:R-:W-:Y:S01]  /*22e0*/  PRMT R11, R11, 0x7632, R11 ;  /* 0x000076320b0b7816 */ /* 0x000fe2000000000b */
[----:B------:R-:W4:Y:S01]  /*22f0*/  LDG.E.128 R28, desc[UR6][R92.64+0x2b000] ;  /* 0x02b000065c1c7981 */ /* 0x000f22000c1e1d00 */
[C---:B------:R-:W-:Y:S02]  /*2300*/  PRMT R10, R64.reuse, 0x7632, R10 ;  /* 0x00007632400a7816 */ /* 0x040fe4000000000a */
[----:B------:R-:W-:Y:S01]  /*2310*/  SHF.L.U32 R64, R64, 0x10, RZ ;  /* 0x0000001040407819 */ /* 0x000fe200000006ff */
[----:B------:R-:W-:Y:S01]  /*2320*/  FFMA.FTZ R8, R84, R9, R21 ;  /* 0x0000000954087223 */ /* 0x000fe20000010015 */
[----:B------:R-:W-:Y:S01]  /*2330*/  FFMA.FTZ R21, R61, R4, R98 ;  /* 0x000000043d157223 */ /* 0x000fe20000010062 */
[----:B------:R-:W-:Y:S01]  /*2340*/  IMAD.U32 R4, R11, 0x10000, RZ ;  /* 0x000100000b047824 */ /* 0x000fe200078e00ff */
[----:B------:R-:W-:Y:S01]  /*2350*/  SHF.L.U32 R9, R20, 0x10, RZ ;  /* 0x0000001014097819 */ /* 0x000fe200000006ff */
[----:B------:R-:W-:Y:S01]  /*2360*/  FFMA.FTZ R61, R61, R64, R62 ;  /* 0x000000403d3d7223 */ /* 0x000fe2000001003e */
[----:B------:R-:W-:Y:S01]  /*2370*/  SHF.L.U32 R11, R10, 0x10, RZ ;  /* 0x000000100a0b7819 */ /* 0x000fe200000006ff */
[----:B------:R-:W4:Y:S02]  /*2380*/  LDG.E.128 R40, desc[UR6][R92.64+0x1800] ;  /* 0x001800065c287981 */ /* 0x000f24000c1e1d00 */
[----:B------:R-:W-:-:S02]  /*2390*/  FFMA.FTZ R21, R60, R9, R21 ;  /* 0x000000093c157223 */ /* 0x000fc40000010015 */
[----:B------:R-:W-:Y:S02]  /*23a0*/  FFMA.FTZ R23, R60, R11, R61 ;  /* 0x0000000b3c177223 */ /* 0x000fe4000001003d */
[----:B------:R-:W4:Y:S01]  /*23b0*/  LDG.E.128 R60, desc[UR6][R94.64+0x1800] ;  /* 0x001800065e3c7981 */ /* 0x000f22000c1e1d00 */
[C---:B------:R-:W-:Y:S02]  /*23c0*/  SHF.L.U32 R9, R5.reuse, 0x10, RZ ;  /* 0x0000001005097819 */ /* 0x040fe400000006ff */
[----:B------:R-:W-:-:S03]  /*23d0*/  PRMT R5, R5, 0x7632, R5 ;  /* 0x0000763205057816 */ /* 0x000fc60000000005 */
[----:B------:R-:W-:Y:S01]  /*23e0*/  FFMA.FTZ R9, R96, R9, R21 ;  /* 0x0000000960097223 */ /* 0x000fe20000010015 */
[----:B------:R-:W-:Y:S01]  /*23f0*/  SHF.L.U32 R5, R5, 0x10, RZ ;  /* 0x0000001005057819 */ /* 0x000fe200000006ff */
[C---:B------:R-:W-:Y:S01]  /*2400*/  IMAD.U32 R21, R65.reuse, 0x10000, RZ ;  /* 0x0001000041157824 */ /* 0x040fe200078e00ff */
[----:B------:R-:W-:-:S03]  /*2410*/  PRMT R65, R65, 0x7632, R65 ;  /* 0x0000763241417816 */ /* 0x000fc60000000041 */
[----:B------:R-:W-:Y:S01]  /*2420*/  FFMA.FTZ R11, R90, R5, R9 ;  /* 0x000000055a0b7223 */ /* 0x000fe20000010009 */
[----:B------:R-:W-:Y:S01]  /*2430*/  SHF.L.U32 R65, R65, 0x10, RZ ;  /* 0x0000001041417819 */ /* 0x000fe200000006ff */
[----:B------:R-:W-:Y:S01]  /*2440*/  FFMA.FTZ R21, R96, R21, R23 ;  /* 0x0000001560157223 */ /* 0x000fe20000010017 */
[----:B------:R-:W-:Y:S01]  /*2450*/  SHF.L.U32 R9, R6, 0x10, RZ ;  /* 0x0000001006097819 */ /* 0x000fe200000006ff */
[--C-:B------:R-:W-:Y:S01]  /*2460*/  FFMA.FTZ R89, R3, R4, R8.reuse ;  /* 0x0000000403597223 */ /* 0x100fe20000010008 */
[C---:B------:R-:W-:Y:S01]  /*2470*/  PRMT R8, R12.reuse, 0x7632, R8 ;  /* 0x000076320c087816 */ /* 0x040fe20000000008 */
[----:B------:R-:W-:Y:S02]  /*2480*/  IMAD.U32 R10, R12, 0x10000, RZ ;  /* 0x000100000c0a7824 */ /* 0x000fe400078e00ff */
[----:B------:R-:W-:Y:S01]  /*2490*/  FFMA.FTZ R23, R90, R65, R21 ;  /* 0x000000415a177223 */ /* 0x000fe20000010015 */
[----:B------:R-:W-:Y:S01]  /*24a0*/  SHF.L.U32 R12, R68, 0x10, RZ ;  /* 0x00000010440c7819 */ /* 0x000fe200000006ff */
[----:B------:R-:W-:Y:S01]  /*24b0*/  FFMA.FTZ R9, R88, R9, R11 ;  /* 0x0000000958097223 */ /* 0x000fe2000001000b */
[----:B------:R-:W-:-:S02]  /*24c0*/  PRMT R6, R6, 0x7632, R6 ;  /* 0x0000763206067816 */ /* 0x000fc40000000006 */
[----:B------:R-:W-:Y:S02]  /*24d0*/  SHF.L.U32 R21, R66, 0x10, RZ ;  /* 0x0000001042157819 */ /* 0x000fe400000006ff */
[----:B------:R-:W-:Y:S01]  /*24e0*/  PRMT R11, R68, 0x7632, R11 ;  /* 0x00007632440b7816 */ /* 0x000fe2000000000b */
[----:B------:R-:W-:Y:S01]  /*24f0*/  FFMA.FTZ R10, R12, R10, R109 ;  /* 0x0000000a0c0a7223 */ /* 0x000fe2000001006d */
[C---:B------:R-:W-:Y:S02]  /*2500*/  PRMT R4, R7.reuse, 0x7632, R4 ;  /* 0x0000763207047816 */ /* 0x040fe40000000004 */
[----:B------:R-:W-:Y:S01]  /*2510*/  SHF.L.U32 R5, R7, 0x10, RZ ;  /* 0x0000001007057819 */ /* 0x000fe200000006ff */
[----:B------:R-:W-:Y:S01]  /*2520*/  FFMA.FTZ R109, R88, R21, R23 ;  /* 0x00000015586d7223 */ /* 0x000fe20000010017 */
[----:B------:R-:W-:Y:S01]  /*2530*/  SHF.L.U32 R7, R6, 0x10, RZ ;  /* 0x0000001006077819 */ /* 0x000fe200000006ff */
[----:B------:R-:W-:Y:S01]  /*2540*/  IMAD.U32 R8, R8, 0x10000, RZ ;  /* 0x0001000008087824 */ /* 0x000fe200078e00ff */
[----:B------:R-:W-:Y:S01]  /*2550*/  SHF.L.U32 R11, R11, 0x10, RZ ;  /* 0x000000100b0b7819 */ /* 0x000fe200000006ff */
[----:B------:R-:W4:Y:S01]  /*2560*/  LDG.E.128 R20, desc[UR6][R92.64+0x5000] ;  /* 0x005000065c147981 */ /* 0x000f22000c1e1d00 */
        /* <DEDUP_REMOVED lines=9> */
[----:B------:R-:W-:Y:S01]  /*2600*/  SHF.L.U32 R69, R6, 0x10, RZ ;  /* 0x0000001006457819 */ /* 0x000fe200000006ff */
[----:B------:R-:W-:Y:S01]  /*2610*/  FFMA.FTZ R109, R9, R10, R64 ;  /* 0x0000000a096d7223 */ /* 0x000fe20000010040 */
[----:B------:R-:W-:Y:S01]  /*2620*/  SHF.L.U32 R8, R8, 0x10, RZ ;  /* 0x0000001008087819 */ /* 0x000fe200000006ff */
[----:B------:R-:W-:Y:S01]  /*2630*/  IMAD.U32 R6, R14, 0x10000, RZ ;  /* 0x000100000e067824 */ /* 0x000fe200078e00ff */
[----:B------:R-:W-:-:S03]  /*2640*/  SHF.L.U32 R7, R70, 0x10, RZ ;  /* 0x0000001046077819 */ /* 0x000fc600000006ff */
[----:B------:R-:W-:Y:S01]  /*2650*/  FFMA.FTZ R64, R8, R69, R109 ;  /* 0x0000004508407223 */ /* 0x000fe2000001006d */
[----:B------:R-:W-:Y:S01]  /*2660*/  FFMA.FTZ R10, R84, R5, R65 ;  /* 0x00000005540a7223 */ /* 0x000fe20000010041 */
[----:B------:R-:W-:Y:S02]  /*2670*/  PRMT R5, R14, 0x7632, R5 ;  /* 0x000076320e057816 */ /* 0x000fe40000000005 */
[--C-:B------:R-:W-:Y:S01]  /*2680*/  FFMA.FTZ R65, R7, R6, R64.reuse ;  /* 0x0000000607417223 */ /* 0x100fe20000010040 */
[C---:B------:R-:W-:Y:S02]  /*2690*/  PRMT R64, R72.reuse, 0x7632, R64 ;  /* 0x0000763248407816 */ /* 0x040fe40000000040 */
[----:B------:R-:W-:Y:S02]  /*26a0*/  SHF.L.U32 R72, R72, 0x10, RZ ;  /* 0x0000001048487819 */ /* 0x000fe400000006ff */
[----:B------:R-:W-:Y:S02]  /*26b0*/  PRMT R6, R70, 0x7632, R6 ;  /* 0x0000763246067816 */ /* 0x000fe40000000006 */
[----:B------:R-:W-:-:S02]  /*26c0*/  SHF.L.U32 R13, R67, 0x10, RZ ;  /* 0x00000010430d7819 */ /* 0x000fc400000006ff */
[----:B------:R-:W-:Y:S02]  /*26d0*/  PRMT R67, R67, 0x7632, R67 ;  /* 0x0000763243437816 */ /* 0x000fe40000000043 */
[----:B------:R-:W-:Y:S01]  /*26e0*/  SHF.L.U32 R4, R4, 0x10, RZ ;  /* 0x0000001004047819 */ /* 0x000fe200000006ff */
[----:B------:R-:W-:Y:S01]  /*26f0*/  FFMA.FTZ R72, R12, R72, R91 ;  /* 0x000000480c487223 */ /* 0x000fe2000001005b */
[----:B------:R-:W-:Y:S02]  /*2700*/  SHF.L.U32 R5, R5, 0x10, RZ ;  /* 0x0000001005057819 */ /* 0x000fe400000006ff */
[----:B------:R-:W-:Y:S02]  /*2710*/  SHF.L.U32 R6, R6, 0x10, RZ ;  /* 0x0000001006067819 */ /* 0x000fe400000006ff */
[----:B------:R-:W-:Y:S01]  /*2720*/  SHF.L.U32 R64, R64, 0x10, RZ ;  /* 0x0000001040407819 */ /* 0x000fe200000006ff */
[----:B------:R-:W-:Y:S01]  /*2730*/  FFMA.FTZ R13, R84, R13, R86 ;  /* 0x0000000d540d7223 */ /* 0x000fe20000010056 */
[----:B------:R-:W-:-:S02]  /*2740*/  IMAD.U32 R14, R67, 0x10000, RZ ;  /* 0x00010000430e7824 */ /* 0x000fc400078e00ff */
[----:B------:R-:W-:Y:S01]  /*2750*/  FFMA.FTZ R91, R3, R4, R10 ;  /* 0x00000004035b7223 */ /* 0x000fe2000001000a */
[----:B------:R-:W-:Y:S01]  /*2760*/  FFMA.FTZ R10, R6, R5, R65 ;  /* 0x00000005060a7223 */ /* 0x000fe20000010041 */
[----:B------:R-:W-:Y:S02]  /*2770*/  FFMA.FTZ R72, R11, R64, R72 ;  /* 0x000000400b487223 */ /* 0x000fe40000010048 */
[----:B------:R-:W4:Y:S01]  /*2780*/  LDG.E.128 R64, desc[UR6][R92.64+0x8800] ;  /* 0x008800065c407981 */ /* 0x000f22000c1e1d00 */
[----:B------:R-:W-:Y:S01]  /*2790*/  FFMA.FTZ R13, R3, R14, R13 ;  /* 0x0000000e030d7223 */ /* 0x000fe2000001000d */
[C---:B------:R-:W-:Y:S01]  /*27a0*/  PRMT R3, R73.reuse, 0x7632, R3 ;  /* 0x0000763249037816 */ /* 0x040fe20000000003 */
[----:B------:R-:W-:-:S03]  /*27b0*/  IMAD.U32 R14, R73, 0x10000, RZ ;  /* 0x00010000490e7824 */ /* 0x000fc600078e00ff */
[----:B------:R-:W-:Y:S01]  /*27c0*/  SHF.L.U32 R69, R3, 0x10, RZ ;  /* 0x0000001003457819 */ /* 0x000fe200000006ff */
[----:B------:R-:W-:Y:S01]  /*27d0*/  FFMA.FTZ R73, R9, R14, R72 ;  /* 0x0000000e09497223 */ /* 0x000fe20000010048 */
[----:B------:R-:W-:Y:S02]  /*27e0*/  SHF.L.U32 R4, R15, 0x10, RZ ;  /* 0x000000100f047819 */ /* 0x000fe400000006ff */
[C---:B------:R-:W-:Y:S01]  /*27f0*/  SHF.L.U32 R5, R71.reuse, 0x10, RZ ;  /* 0x0000001047057819 */ /* 0x040fe200000006ff */
[----:B------:R-:W-:Y:S01]  /*2800*/  FFMA.FTZ R72, R8, R69, R73 ;  /* 0x0000004508487223 */ /* 0x000fe20000010049 */
[----:B------:R-:W-:Y:S02]  /*2810*/  PRMT R3, R71, 0x7632, R3 ;  /* 0x0000763247037816 */ /* 0x000fe40000000003 */
[----:B------:R-:W-:Y:S01]  /*2820*/  PRMT R15, R15, 0x7632, R15 ;  /* 0x000076320f0f7816 */ /* 0x000fe2000000000f */
[----:B------:R-:W4:Y:S01]  /*2830*/  LDG.E.128 R68, desc[UR6][R92.64+0xc000] ;  /* 0x00c000065c447981 */ /* 0x000f22000c1e1d00 */
[C---:B------:R-:W-:Y:S01]  /*2840*/  PRMT R14, R74.reuse, 0x7632, R14 ;  /* 0x000076324a0e7816 */ /* 0x040fe2000000000e */
[----:B------:R-:W-:-:S02]  /*2850*/  IMAD.U32 R74, R74, 0x10000, RZ ;  /* 0x000100004a4a7824 */ /* 0x000fc400078e00ff */
[----:B------:R-:W-:Y:S01]  /*2860*/  FFMA.FTZ R4, R5, R4, R10 ;  /* 0x0000000405047223 */ /* 0x000fe2000001000a */
[----:B------:R-:W-:Y:S02]  /*2870*/  SHF.L.U32 R10, R15, 0x10, RZ ;  /* 0x000000100f0a7819 */ /* 0x000fe400000006ff */
[----:B--2---:R-:W-:Y:S01]  /*2880*/  PRMT R84, R76, 0x7632, R84 ;  /* 0x000076324c547816 */ /* 0x004fe20000000054 */
[----:B------:R-:W-:Y:S02]  /*2890*/  IMAD.U32 R15, R14, 0x10000, RZ ;  /* 0x000100000e0f7824 */ /* 0x000fe400078e00ff */
[----:B------:R-:W-:Y:S01]  /*28a0*/  FFMA.FTZ R73, R7, R74, R72 ;  /* 0x0000004a07497223 */ /* 0x000fe20000010048 */
[----:B------:R-:W-:Y:S02]  /*28b0*/  SHF.L.U32 R76, R76, 0x10, RZ ;  /* 0x000000104c4c7819 */ /* 0x000fe400000006ff */
        /* <DEDUP_REMOVED lines=14> */
[----:B------:R-:W-:Y:S01]  /*29a0*/  PRMT R4, R75, 0x7632, R4 ;  /* 0x000076324b047816 */ /* 0x000fe20000000004 */
[----:B------:R-:W-:Y:S01]  /*29b0*/  FFMA.FTZ R14, R5, R14, R72 ;  /* 0x0000000e050e7223 */ /* 0x000fe20000010048 */
[--C-:B------:R-:W-:Y:S01]  /*29c0*/  FFMA.FTZ R86, R11, R74, R80.reuse ;  /* 0x0000004a0b567223 */ /* 0x100fe20000010050 */
[----:B------:R-:W-:Y:S01]  /*29d0*/  SHF.L.U32 R77, R77, 0x10, RZ ;  /* 0x000000104d4d7819 */ /* 0x000fe200000006ff */
[----:B------:R-:W2:Y:S01]  /*29e0*/  LDG.E.128 R72, desc[UR6][R92.64+0xf800] ;  /* 0x00f800065c487981 */ /* 0x000ea2000c1e1d00 */
[----:B------:R-:W-:-:S03]  /*29f0*/  PRMT R80, R81, 0x7632, R80 ;  /* 0x0000763251507816 */ /* 0x000fc60000000050 */
[--C-:B------:R-:W-:Y:S01]  /*2a00*/  FFMA.FTZ R76, R8, R77, R15.reuse ;  /* 0x0000004d084c7223 */ /* 0x100fe2000001000f */
[C---:B------:R-:W-:Y:S02]  /*2a10*/  PRMT R15, R78.reuse, 0x7632, R15 ;  /* 0x000076324e0f7816 */ /* 0x040fe4000000000f */
[----:B------:R-:W-:Y:S02]  /*2a20*/  SHF.L.U32 R78, R78, 0x10, RZ ;  /* 0x000000104e4e7819 */ /* 0x000fe400000006ff */
[----:B------:R-:W-:Y:S02]  /*2a30*/  SHF.L.U32 R84, R81, 0x10, RZ ;  /* 0x0000001051547819 */ /* 0x000fe400000006ff */
[----:B------:R-:W-:Y:S01]  /*2a40*/  SHF.L.U32 R15, R15, 0x10, RZ ;  /* 0x000000100f0f7819 */ /* 0x000fe200000006ff */
[----:B------:R-:W-:Y:S01]  /*2a50*/  FFMA.FTZ R77, R7, R78, R76 ;  /* 0x0000004e074d7223 */ /* 0x000fe2000001004c */
        /* <DEDUP_REMOVED lines=8> */
[----:B------:R-:W-:Y:S02]  /*2ae0*/  IMAD.U32 R4, R4, 0x10000, RZ ;  /* 0x0001000004047824 */ /* 0x000fe400078e00ff */
[----:B------:R-:W-:Y:S01]  /*2af0*/  FFMA.FTZ R77, R7, R80, R86 ;  /* 0x00000050074d7223 */ /* 0x000fe20000010056 */
[----:B------:R-:W-:Y:S02]  /*2b00*/  SHF.L.U32 R15, R82, 0x10, RZ ;  /* 0x00000010520f7819 */ /* 0x000fe400000006ff */
[----:B---3--:R-:W-:-:S02]  /*2b10*/  SHF.L.U32 R78, R48, 0x10, RZ ;  /* 0x00000010304e7819 */ /* 0x008fc400000006ff */
[----:B------:R-:W-:Y:S01]  /*2b20*/  PRMT R76, R48, 0x7632, R76 ;  /* 0x00007632304c7816 */ /* 0x000fe2000000004c */
[----:B------:R-:W-:Y:S01]  /*2b30*/  FFMA.FTZ R4, R3, R4, R14 ;  /* 0x0000000403047223 */ /* 0x000fe2000001000e */
[C---:B------:R-:W-:Y:S01]  /*2b40*/  PRMT R48, R83.reuse, 0x7632, R48 ;  /* 0x0000763253307816 */ /* 0x040fe20000000030 */
[----:B------:R-:W-:Y:S01]  /*2b50*/  IMAD.U32 R80, R83, 0x10000, RZ ;  /* 0x0001000053507824 */ /* 0x000fe200078e00ff */
[----:B------:R-:W-:Y:S01]  /*2b60*/  SHF.L.U32 R86, R76, 0x10, RZ ;  /* 0x000000104c567819 */ /* 0x000fe200000006ff */
[----:B------:R-:W-:Y:S01]  /*2b70*/  FFMA.FTZ R82, R6, R15, R77 ;  /* 0x0000000f06527223 */ /* 0x000fe2000001004d */
[----:B------:R-:W-:Y:S01]  /*2b80*/  PRMT R14, R79, 0x7632, R14 ;  /* 0x000076324f0e7816 */ /* 0x000fe2000000000e */
[----:B------:R-:W-:Y:S01]  /*2b90*/  FFMA.FTZ R88, R12, R78, R103 ;  /* 0x0000004e0c587223 */ /* 0x000fe20000010067 */
[C---:B------:R-:W-:Y:S01]  /*2ba0*/  PRMT R81, R52.reuse, 0x7632, R81 ;  /* 0x0000763234517816 */ /* 0x040fe20000000051 */
[----:B------:R-:W3:Y:S01]  /*2bb0*/  LDG.E.128 R76, desc[UR6][R92.64+0x13000] ;  /* 0x013000065c4c7981 */ /* 0x000ee2000c1e1d00 */
[----:B------:R-:W-:Y:S01]  /*2bc0*/  SHF.L.U32 R83, R52, 0x10, RZ ;  /* 0x0000001034537819 */ /* 0x000fe200000006ff */
[----:B------:R-:W-:Y:S01]  /*2bd0*/  FFMA.FTZ R86, R11, R86, R88 ;  /* 0x000000560b567223 */ /* 0x000fe20000010058 */
[----:B------:R-:W-:Y:S01]  /*2be0*/  FFMA.FTZ R15, R5, R80, R82 ;  /* 0x00000050050f7223 */ /* 0x000fe20000010052 */
[----:B------:R-:W-:-:S02]  /*2bf0*/  IMAD.U32 R88, R81, 0x10000, RZ ;  /* 0x0001000051587824 */ /* 0x000fc400078e00ff */
[----:B------:R-:W-:Y:S02]  /*2c00*/  FFMA.FTZ R90, R12, R83, R87 ;  /* 0x000000530c5a7223 */ /* 0x000fe40000010057 */
[----:B------:R-:W3:Y:S01]  /*2c10*/  LDG.E.128 R80, desc[UR6][R92.64+0x16800] ;  /* 0x016800065c507981 */ /* 0x000ee2000c1e1d00 */
[C---:B------:R-:W-:Y:S02]  /*2c20*/  SHF.L.U32 R52, R49.reuse, 0x10, RZ ;  /* 0x0000001031347819 */ /* 0x040fe400000006ff */
[----:B------:R-:W-:Y:S02]  /*2c30*/  PRMT R49, R49, 0x7632, R49 ;  /* 0x0000763231317816 */ /* 0x000fe40000000031 */
[----:B------:R-:W-:Y:S01]  /*2c40*/  SHF.L.U32 R14, R14, 0x10, RZ ;  /* 0x000000100e0e7819 */ /* 0x000fe200000006ff */
[----:B------:R-:W-:Y:S01]  /*2c50*/  FFMA.FTZ R87, R9, R52, R86 ;  /* 0x0000003409577223 */ /* 0x000fe20000010056 */
[----:B------:R-:W-:Y:S02]  /*2c60*/  SHF.L.U32 R49, R49, 0x10, RZ ;  /* 0x0000001031317819 */ /* 0x000fe400000006ff */
[----:B-----5:R-:W-:Y:S01]  /*2c70*/  SHF.L.U32 R86, R44, 0x10, RZ ;  /* 0x000000102c567819 */ /* 0x020fe200000006ff */
[----:B------:R-:W-:Y:S01]  /*2c80*/  FFMA.FTZ R90, R11, R88, R90 ;  /* 0x000000580b5a7223 */ /* 0x000fe2000001005a */
[----:B------:R-:W-:Y:S01]  /*2c90*/  FFMA.FTZ R14, R3, R14, R84 ;  /* 0x0000000e030e7223 */ /* 0x000fe20000010054 */
[----:B------:R-:W-:-:S02]  /*2ca0*/  FFMA.FTZ R88, R8, R49, R87 ;  /* 0x0000003108587223 */ /* 0x000fc40000010057 */
[----:B------:R-:W-:Y:S02]  /*2cb0*/  FFMA.FTZ R96, R12, R86, R85 ;  /* 0x000000560c607223 */ /* 0x000fe40000010055 */
[----:B------:R-:W5:Y:S01]  /*2cc0*/  LDG.E.128 R84, desc[UR6][R92.64+0x1a000] ;  /* 0x01a000065c547981 */ /* 0x000f62000c1e1d00 */
[----:B------:R-:W-:Y:S01]  /*2cd0*/  SHF.L.U32 R48, R48, 0x10, RZ ;  /* 0x0000001030307819 */ /* 0x000fe200000006ff */
[C---:B------:R-:W-:Y:S01]  /*2ce0*/  IMAD.U32 R52, R53.reuse, 0x10000, RZ ;  /* 0x0001000035347824 */ /* 0x040fe200078e00ff */
[----:B------:R-:W-:-:S03]  /*2cf0*/  PRMT R53, R53, 0x7632, R53 ;  /* 0x0000763235357816 */ /* 0x000fc60000000035 */
[----:B------:R-:W-:Y:S01]  /*2d00*/  FFMA.FTZ R15, R3, R48, R15 ;  /* 0x00000030030f7223 */ /* 0x000fe2000001000f */
[----:B------:R-:W-:Y:S02]  /*2d10*/  PRMT R48, R44, 0x7632, R48 ;  /* 0x000076322c307816 */ /* 0x000fe40000000030 */
[C---:B------:R-:W-:Y:S02]  /*2d20*/  PRMT R44, R50.reuse, 0x7632, R44 ;  /* 0x00007632322c7816 */ /* 0x040fe4000000002c */
[----:B------:R-:W-:Y:S01]  /*2d30*/  SHF.L.U32 R50, R50, 0x10, RZ ;  /* 0x0000001032327819 */ /* 0x000fe200000006ff */
[----:B------:R-:W-:Y:S01]  /*2d40*/  FFMA.FTZ R49, R9, R52, R90 ;  /* 0x0000003409317223 */ /* 0x000fe2000001005a */
[----:B------:R-:W-:Y:S01]  /*2d50*/  SHF.L.U32 R53, R53, 0x10, RZ ;  /* 0x0000001035357819 */ /* 0x000fe200000006ff */
[----:B------:R-:W-:Y:S01]  /*2d60*/  IMAD.U32 R90, R48, 0x10000, RZ ;  /* 0x00010000305a7824 */ /* 0x000fe200078e00ff */
[C---:B------:R-:W-:Y:S02]  /*2d70*/  PRMT R48, R51.reuse, 0x7632, R48 ;  /* 0x0000763233307816 */ /* 0x040fe40000000030 */
        /* <DEDUP_REMOVED lines=10> */
[----:B------:R-:W-:-:S02]  /*2e20*/  SHF.L.U32 R45, R50, 0x10, RZ ;  /* 0x00000010322d7819 */ /* 0x000fc400000006ff */
[----:B------:R-:W-:Y:S01]  /*2e30*/  SHF.L.U32 R50, R55, 0x10, RZ ;  /* 0x0000001037327819 */ /* 0x000fe200000006ff */
[C---:B------:R-:W-:Y:S01]  /*2e40*/  FFMA.FTZ R44, R6.reuse, R49, R51 ;  /* 0x00000031062c7223 */ /* 0x040fe20000010033 */
[----:B------:R-:W-:Y:S01]  /*2e50*/  SHF.L.U32 R53, R53, 0x10, RZ ;  /* 0x0000001035357819 */ /* 0x000fe200000006ff */
[----:B------:R-:W-:Y:S01]  /*2e60*/  FFMA.FTZ R45, R6, R45, R54 ;  /* 0x0000002d062d7223 */ /* 0x000fe20000010036 */
[----:B------:R-:W-:Y:S01]  /*2e70*/  FFMA.FTZ R49, R9, R90, R96 ;  /* 0x0000005a09317223 */ /* 0x000fe20000010060 */
[C---:B------:R-:W-:Y:S02]  /*2e80*/  IMAD.U32 R54, R46.reuse, 0x10000, RZ ;  /* 0x000100002e367824 */ /* 0x040fe400078e00ff */
[C---:B------:R-:W-:Y:S01]  /*2e90*/  FFMA.FTZ R44, R5.reuse, R52, R44 ;  /* 0x00000034052c7223 */ /* 0x040fe2000001002c */
[----:B------:R-:W-:Y:S01]  /*2ea0*/  FFMA.FTZ R45, R5, R50, R45 ;  /* 0x00000032052d7223 */ /* 0x000fe2000001002d */
[----:B------:R-:W-:Y:S01]  /*2eb0*/  PRMT R46, R46, 0x7632, R46 ;  /* 0x000076322e2e7816 */ /* 0x000fe2000000002e */
[----:B------:R-:W-:Y:S01]  /*2ec0*/  FFMA.FTZ R88, R8, R53, R49 ;  /* 0x0000003508587223 */ /* 0x000fe20000010031 */
[----:B----4-:R-:W-:-:S02]  /*2ed0*/  PRMT R50, R56, 0x7632, R50 ;  /* 0x0000763238327816 */ /* 0x010fc40000000032 */
        /* <DEDUP_REMOVED lines=10> */
[----:B------:R-:W-:Y:S01]  /*2f80*/  FFMA.FTZ R54, R11, R50, R52 ;  /* 0x000000320b367223 */ /* 0x000fe20000010034 */
[----:B------:R-:W-:Y:S01]  /*2f90*/  SHF.L.U32 R44, R47, 0x10, RZ ;  /* 0x000000102f2c7819 */ /* 0x000fe200000006ff */
[--C-:B------:R-:W-:Y:S01]  /*2fa0*/  FFMA.FTZ R56, R3, R56, R45.reuse ;  /* 0x0000003803387223 */ /* 0x100fe2000001002d */
[----:B------:R-:W4:Y:S01]  /*2fb0*/  LDG.E.128 R48, desc[UR6][R92.64+0x1d800] ;  /* 0x01d800065c307981 */ /* 0x000f22000c1e1d00 */
[----:B------:R-:W-:Y:S01]  /*2fc0*/  SHF.L.U32 R52, R57, 0x10, RZ ;  /* 0x0000001039347819 */ /* 0x000fe200000006ff */
[C---:B------:R-:W-:Y:S01]  /*2fd0*/  IMAD.U32 R55, R16.reuse, 0x10000, RZ ;  /* 0x0001000010377824 */ /* 0x040fe200078e00ff */
[----:B------:R-:W-:-:S02]  /*2fe0*/  PRMT R45, R16, 0x7632, R45 ;  /* 0x00007632102d7816 */ /* 0x000fc4000000002d */
[----:B------:R-:W-:Y:S01]  /*2ff0*/  PRMT R57, R47, 0x7632, R57 ;  /* 0x000076322f397816 */ /* 0x000fe20000000039 */
[----:B------:R-:W-:Y:S01]  /*3000*/  FFMA.FTZ R16, R5, R44, R46 ;  /* 0x0000002c05107223 */ /* 0x000fe2000001002e */
        /* <DEDUP_REMOVED lines=9> */
[----:B------:R-:W4:Y:S01]  /*30a0*/  LDG.E.128 R44, desc[UR6][R92.64+0x21000] ;  /* 0x021000065c2c7981 */ /* 0x000f22000c1e1d00 */
[----:B------:R-:W-:Y:S01]  /*30b0*/  FFMA.FTZ R96, R9, R54, R90 ;  /* 0x0000003609607223 */ /* 0x000fe2000001005a */
[----:B------:R-:W-:Y:S01]  /*30c0*/  SHF.L.U32 R52, R58, 0x10, RZ ;  /* 0x000000103a347819 */ /* 0x000fe200000006ff */
[----:B------:R-:W-:Y:S01]  /*30d0*/  FFMA.FTZ R54, R8, R17, R53 ;  /* 0x0000001108367223 */ /* 0x000fe20000010035 */
[----:B------:R-:W-:Y:S01]  /*30e0*/  PRMT R58, R58, 0x7632, R58 ;  /* 0x000076323a3a7816 */ /* 0x000fe2000000003a */
[----:B------:R-:W-:Y:S01]  /*30f0*/  FFMA.FTZ R55, R8, R55, R96 ;  /* 0x0000003708377223 */ /* 0x000fe20000010060 */
[C---:B------:R-:W-:Y:S01]  /*3100*/  SHF.L.U32 R90, R18.reuse, 0x10, RZ ;  /* 0x00000010125a7819 */ /* 0x040fe200000006ff */
[----:B------:R-:W-:Y:S01]  /*3110*/  FFMA.FTZ R53, R7, R52, R54 ;  /* 0x0000003407357223 */ /* 0x000fe20000010036 */
[----:B------:R-:W-:-:S02]  /*3120*/  PRMT R52, R18, 0x7632, R52 ;  /* 0x0000763212347816 */ /* 0x000fc40000000034 */
[----:B------:R-:W-:Y:S01]  /*3130*/  SHF.L.U32 R17, R58, 0x10, RZ ;  /* 0x000000103a117819 */ /* 0x000fe200000006ff */
[----:B------:R-:W-:Y:S02]  /*3140*/  FFMA.FTZ R54, R7, R90, R55 ;  /* 0x0000005a07367223 */ /* 0x000fe40000010037 */
[----:B------:R-:W-:Y:S01]  /*3150*/  IMAD.U32 R55, R52, 0x10000, RZ ;  /* 0x0001000034377824 */ /* 0x000fe200078e00ff */
[----:B------:R-:W-:Y:S01]  /*3160*/  SHF.L.U32 R52, R36, 0x10, RZ ;  /* 0x0000001024347819 */ /* 0x000fe200000006ff */
[----:B------:R-:W-:Y:S01]  /*3170*/  FFMA.FTZ R90, R6, R17, R53 ;  /* 0x00000011065a7223 */ /* 0x000fe20000010035 */
[----:B------:R-:W-:Y:S02]  /*3180*/  PRMT R17, R36, 0x7632, R17 ;  /* 0x0000763224117816 */ /* 0x000fe40000000011 */
[C---:B------:R-:W-:Y:S02]  /*3190*/  SHF.L.U32 R58, R59.reuse, 0x10, RZ ;  /* 0x000000103b3a7819 */ /* 0x040fe400000006ff */
[----:B------:R-:W-:Y:S01]  /*31a0*/  PRMT R18, R59, 0x7632, R18 ;  /* 0x000076323b127816 */ /* 0x000fe20000000012 */
[----:B------:R-:W-:Y:S01]  /*31b0*/  FFMA.FTZ R59, R6, R55, R54 ;  /* 0x00000037063b7223 */ /* 0x000fe20000010036 */
[C---:B------:R-:W-:Y:S01]  /*31c0*/  SHF.L.U32 R36, R19.reuse, 0x10, RZ ;  /* 0x0000001013247819 */ /* 0x040fe200000006ff */
[----:B------:R-:W-:Y:S01]  /*31d0*/  FFMA.FTZ R98, R12, R52, R97 ;  /* 0x000000340c627223 */ /* 0x000fe20000010061 */
[----:B------:R-:W-:Y:S01]  /*31e0*/  PRMT R19, R19, 0x7632, R19 ;  /* 0x0000763213137816 */ /* 0x000fe20000000013 */
[----:B------:R-:W-:Y:S01]  /*31f0*/  IMAD.U32 R96, R17, 0x10000, RZ ;  /* 0x0001000011607824 */ /* 0x000fe200078e00ff */
[----:B------:R-:W4:Y:S01]  /*3200*/  LDG.E.128 R52, desc[UR6][R92.64+0x24800] ;  /* 0x024800065c347981 */ /* 0x000f22000c1e1d00 */
        /* <DEDUP_REMOVED lines=8> */
[----:B------:R-:W-:-:S02]  /*3290*/  FFMA.FTZ R59, R3, R57, R16 ;  /* 0x00000039033b7223 */ /* 0x000fc40000010010 */
[----:B------:R-:W-:Y:S01]  /*32a0*/  FFMA.FTZ R37, R9, R90, R96 ;  /* 0x0000005a09257223 */ /* 0x000fe20000010060 */
[--C-:B------:R-:W-:Y:S01]  /*32b0*/  FFMA.FTZ R57, R3, R36, R97.reuse ;  /* 0x0000002403397223 */ /* 0x100fe20000010061 */
[----:B------:R-:W-:Y:S02]  /*32c0*/  PRMT R36, R38, 0x7632, R36 ;  /* 0x0000763226247816 */ /* 0x000fe40000000024 */
        /* <DEDUP_REMOVED lines=8> */
[----:B------:R-:W-:-:S02]  /*3350*/  SHF.L.U32 R18, R18, 0x10, RZ ;  /* 0x0000001012127819 */ /* 0x000fc400000006ff */
[----:B------:R-:W-:Y:S01]  /*3360*/  PRMT R24, R39, 0x7632, R24 ;  /* 0x0000763227187816 */ /* 0x000fe20000000018 */
[----:B------:R-:W-:Y:S01]  /*3370*/  FFMA.FTZ R39, R7, R38, R96 ;  /* 0x0000002607277223 */ /* 0x000fe20000010060 */
[C---:B------:R-:W-:Y:S01]  /*3380*/  PRMT R38, R32.reuse, 0x7632, R38 ;  /* 0x0000763220267816 */ /* 0x040fe20000000026 */
[----:B------:R-:W-:Y:S01]  /*3390*/  FFMA.FTZ R98, R11, R36, R98 ;  /* 0x000000240b627223 */ /* 0x000fe20000010062 */
[----:B------:R-:W-:Y:S01]  /*33a0*/  SHF.L.U32 R89, R32, 0x10, RZ ;  /* 0x0000001020597819 */ /* 0x000fe200000006ff */
[----:B------:R-:W-:Y:S01]  /*33b0*/  FFMA.FTZ R58, R3, R18, R17 ;  /* 0x00000012033a7223 */ /* 0x000fe20000010011 */
[----:B------:R-:W-:Y:S01]  /*33c0*/  FFMA.FTZ R32, R6, R37, R39 ;  /* 0x0000002506207223 */ /* 0x000fe20000010027 */
[C---:B------:R-:W-:Y:S01]  /*33d0*/  IMAD.U32 R36, R25.reuse, 0x10000, RZ ;  /* 0x0001000019247824 */ /* 0x040fe200078e00ff */
[----:B------:R-:W4:Y:S01]  /*33e0*/  LDG.E.128 R16, desc[UR6][R92.64+0x28000] ;  /* 0x028000065c107981 */ /* 0x000f22000c1e1d00 */
        /* <DEDUP_REMOVED lines=10> */
[----:B------:R-:W-:Y:S01]  /*3490*/  FFMA.FTZ R89, R3, R24, R32 ;  /* 0x0000001803597223 */ /* 0x000fe20000010020 */
[----:B------:R-:W-:Y:S01]  /*34a0*/  FFMA.FTZ R32, R8, R25, R91 ;  /* 0x0000001908207223 */ /* 0x000fe2000001005b */
[----:B------:R-:W-:Y:S01]  /*34b0*/  SHF.L.U32 R33, R33, 0x10, RZ ;  /* 0x0000001021217819 */ /* 0x000fe200000006ff */
[----:B------:R-:W-:Y:S01]  /*34c0*/  FFMA.FTZ R25, R9, R90, R96 ;  /* 0x0000005a09197223 */ /* 0x000fe20000010060 */
[C---:B------:R-:W-:Y:S01]  /*34d0*/  PRMT R24, R26.reuse, 0x7632, R24 ;  /* 0x000076321a187816 */ /* 0x040fe20000000018 */
[----:B------:R-:W4:Y:S01]  /*34e0*/  LDG.E.128 R36, desc[UR6][R92.64+0x2b800] ;  /* 0x02b800065c247981 */ /* 0x000f22000c1e1d00 */
[----:B------:R-:W-:-:S02]  /*34f0*/  SHF.L.U32 R26, R26, 0x10, RZ ;  /* 0x000000101a1a7819 */ /* 0x000fc400000006ff */
[----:B------:R-:W-:Y:S01]  /*3500*/  PRMT R90, R34, 0x7632, R90 ;  /* 0x00007632225a7816 */ /* 0x000fe2000000005a */
[----:B------:R-:W-:Y:S01]  /*3510*/  FFMA.FTZ R97, R8, R33, R25 ;  /* 0x0000002108617223 */ /* 0x000fe20000010019 */
[----:B------:R-:W-:Y:S01]  /*3520*/  SHF.L.U32 R34, R34, 0x10, RZ ;  /* 0x0000001022227819 */ /* 0x000fe200000006ff */
[C---:B------:R-:W-:Y:S01]  /*3530*/  FFMA.FTZ R33, R7.reuse, R26, R32 ;  /* 0x0000001a07217223 */ /* 0x040fe20000010020 */
[----:B------:R-:W-:Y:S01]  /*3540*/  SHF.L.U32 R91, R90, 0x10, RZ ;  /* 0x000000105a5b7819 */ /* 0x000fe200000006ff */
[----:B------:R-:W-:Y:S02]  /*3550*/  IMAD.U32 R25, R24, 0x10000, RZ ;  /* 0x0001000018197824 */ /* 0x000fe400078e00ff */
[----:B------:R-:W-:Y:S01]  /*3560*/  FFMA.FTZ R32, R7, R34, R97 ;  /* 0x0000002207207223 */ /* 0x000fe20000010061 */
[C---:B------:R-:W-:Y:S01]  /*3570*/  SHF.L.U32 R24, R27.reuse, 0x10, RZ ;  /* 0x000000101b187819 */ /* 0x040fe200000006ff */
[C---:B------:R-:W-:Y:S02]  /*3580*/  FFMA.FTZ R26, R6.reuse, R25, R33 ;  /* 0x00000019061a7223 */ /* 0x040fe40000010021 */
[--C-:B------:R-:W-:Y:S01]  /*3590*/  FFMA.FTZ R91, R6, R91, R32.reuse ;  /* 0x0000005b065b7223 */ /* 0x100fe20000010020 */
[----:B------:R-:W-:Y:S01]  /*35a0*/  PRMT R32, R27, 0x7632, R32 ;  /* 0x000076321b207816 */ /* 0x000fe20000000020 */
[----:B------:R-:W-:Y:S01]  /*35b0*/  IMAD.U32 R98, R28, 0x10000, RZ ;  /* 0x000100001c627824 */ /* 0x000fe200078e00ff */
[----:B------:R-:W-:-:S02]  /*35c0*/  SHF.L.U32 R34, R35, 0x10, RZ ;  /* 0x0000001023227819 */ /* 0x000fc400000006ff */
[----:B------:R-:W-:Y:S02]  /*35d0*/  PRMT R35, R35, 0x7632, R35 ;  /* 0x0000763223237816 */ /* 0x000fe40000000023 */
[----:B------:R-:W-:Y:S01]  /*35e0*/  PRMT R97, R28, 0x7632, R97 ;  /* 0x000076321c617816 */ /* 0x000fe20000000061 */
[C---:B------:R-:W-:Y:S01]  /*35f0*/  FFMA.FTZ R90, R5.reuse, R24, R26 ;  /* 0x00000018055a7223 */ /* 0x040fe2000001001a */
[----:B------:R-:W-:Y:S01]  /*3600*/  SHF.L.U32 R28, R32, 0x10, RZ ;  /* 0x00000010201c7819 */ /* 0x000fe200000006ff */
[----:B------:R-:W-:Y:S01]  /*3610*/  FFMA.FTZ R91, R5, R34, R91 ;  /* 0x00000022055b7223 */ /* 0x000fe2000001005b */
[----:B------:R-:W-:Y:S01]  /*3620*/  SHF.L.U32 R96, R35, 0x10, RZ ;  /* 0x0000001023607819 */ /* 0x000fe200000006ff */
[----:B------:R-:W-:Y:S01]  /*3630*/  FFMA.FTZ R98, R12, R98, R13 ;  /* 0x000000620c627223 */ /* 0x000fe2000001000d */
[----:B------:R-:W-:Y:S01]  /*3640*/  SHF.L.U32 R100, R97, 0x10, RZ ;  /* 0x0000001061647819 */ /* 0x000fe200000006ff */
[----:B------:R-:W-:Y:S01]  /*3650*/  FFMA.FTZ R13, R3, R28, R90 ;  /* 0x0000001c030d7223 */ /* 0x000fe2000001005a */
[C---:B------:R-:W-:Y:S01]  /*3660*/  IMAD.U32 R28, R29.reuse, 0x10000, RZ ;  /* 0x000100001d1c7824 */ /* 0x040fe200078e00ff */
[----:B------:R-:W-:Y:S01]  /*3670*/  PRMT R29, R29, 0x7632, R29 ;  /* 0x000076321d1d7816 */ /* 0x000fe2000000001d */
[----:B------:R-:W-:Y:S01]  /*3680*/  FFMA.FTZ R12, R3, R96, R91 ;  /* 0x00000060030c7223 */ /* 0x000fe2000001005b */
[----:B------:R-:W-:Y:S01]  /*3690*/  FFMA.FTZ R98, R11, R100, R98 ;  /* 0x000000640b627223 */ /* 0x000fe20000010062 */
[----:B------:R-:W-:Y:S01]  /*36a0*/  SHF.L.U32 R90, R40, 0x10, RZ ;  /* 0x00000010285a7819 */ /* 0x000fe200000006ff */
[----:B------:R-:W4:Y:S01]  /*36b0*/  LDG.E.128 R24, desc[UR6][R92.64+0x2000] ;  /* 0x002000065c187981 */ /* 0x000f22000c1e1d00 */
[----:B------:R-:W-:Y:S01]  /*36c0*/  SHF.L.U32 R91, R60, 0x10, RZ ;  /* 0x000000103c5b7819 */ /* 0x000fe200000006ff */
[----:B------:R-:W-:Y:S01]  /*36d0*/  FFMA.FTZ R9, R9, R28, R98 ;  /* 0x0000001c09097223 */ /* 0x000fe20000010062 */
        /* <DEDUP_REMOVED lines=9> */
[----:B------:R-:W-:Y:S01]  /*3770*/  SHF.L.U32 R9, R41, 0x10, RZ ;  /* 0x0000001029097819 */ /* 0x000fe200000006ff */
        /* <DEDUP_REMOVED lines=9> */
[----:B------:R-:W4:Y:S01]  /*3810*/  LDG.E.128 R8, desc[UR6][R92.64+0x5800] ;  /* 0x005800065c087981 */ /* 0x000f22000c1e1d00 */
[----:B------:R-:W-:Y:S01]  /*3820*/  SHF.L.U32 R61, R62, 0x10, RZ ;  /* 0x000000103e3d7819 */ /* 0x000fe200000006ff */
[----:B------:R-:W-:Y:S01]  /*3830*/  FFMA.FTZ R28, R41, R28, R90 ;  /* 0x0000001c291c7223 */ /* 0x000fe2000001005a */
[----:B------:R-:W-:-:S03]  /*3840*/  PRMT R30, R30, 0x7632, R30 ;  /* 0x000076321e1e7816 */ /* 0x000fc6000000001e */
[----:B------:R-:W-:Y:S01]  /*3850*/  FFMA.FTZ R97, R61, R98, R28 ;  /* 0x000000623d617223 */ /* 0x000fe2000001001c */
[C---:B------:R-:W-:Y:S02]  /*3860*/  SHF.L.U32 R98, R20.reuse, 0x10, RZ ;  /* 0x0000001014627819 */ /* 0x040fe400000006ff */
[----:B------:R-:W-:Y:S01]  /*3870*/  PRMT R20, R20, 0x7632, R20 ;  /* 0x0000763214147816 */ /* 0x000fe20000000014 */
[----:B------:R-:W-:Y:S02]  /*3880*/  IMAD.U32 R7, R30, 0x10000, RZ ;  /* 0x000100001e077824 */ /* 0x000fe400078e00ff */
[----:B------:R-:W-:Y:S02]  /*3890*/  FFMA.FTZ R101, R91, R98, R4 ;  /* 0x000000625b657223 */ /* 0x000fe40000010004 */
[----:B------:R-:W-:Y:S02]  /*38a0*/  IMAD.U32 R99, R20, 0x10000, RZ ;  /* 0x0001000014637824 */ /* 0x000fe400078e00ff */
[----:B------:R-:W-:Y:S01]  /*38b0*/  FFMA.FTZ R6, R6, R7, R29 ;  /* 0x0000000706067223 */ /* 0x000fe2000001001d */
[----:B------:R-:W-:-:S02]  /*38c0*/  PRMT R7, R42, 0x7632, R7 ;  /* 0x000076322a077816 */ /* 0x000fc40000000007 */
[----:B------:R-:W-:Y:S01]  /*38d0*/  PRMT R4, R21, 0x7632, R4 ;  /* 0x0000763215047816 */ /* 0x000fe20000000004 */
[----:B------:R-:W-:Y:S01]  /*38e0*/  FFMA.FTZ R99, R40, R99, R101 ;  /* 0x0000006328637223 */ /* 0x000fe20000010065 */
[C---:B------:R-:W-:Y:S02]  /*38f0*/  PRMT R90, R31.reuse, 0x7632, R90 ;  /* 0x000076321f5a7816 */ /* 0x040fe4000000005a */
[----:B------:R-:W-:Y:S02]  /*3900*/  SHF.L.U32 R96, R31, 0x10, RZ ;  /* 0x000000101f607819 */ /* 0x000fe400000006ff */
[----:B------:R-:W-:Y:S01]  /*3910*/  PRMT R42, R62, 0x7632, R42 ;  /* 0x000076323e2a7816 */ /* 0x000fe2000000002a */
[----:B------:R-:W4:Y:S01]  /*3920*/  LDG.E.128 R28, desc[UR6][R92.64+0x9000] ;  /* 0x009000065c1c7981 */ /* 0x000f22000c1e1d00 */
[----:B------:R-:W-:Y:S01]  /*3930*/  SHF.L.U32 R21, R21, 0x10, RZ ;  /* 0x0000001015157819 */ /* 0x000fe200000006ff */
[----:B------:R-:W-:Y:S01]  /*3940*/  IMAD.U32 R4, R4, 0x10000, RZ ;  /* 0x0001000004047824 */ /* 0x000fe200078e00ff */
[----:B------:R-:W-:-:S02]  /*3950*/  SHF.L.U32 R7, R7, 0x10, RZ ;  /* 0x0000001007077819 */ /* 0x000fc400000006ff */
[----:B------:R-:W-:Y:S01]  /*3960*/  SHF.L.U32 R42, R42, 0x10, RZ ;  /* 0x000000102a2a7819 */ /* 0x000fe200000006ff */
[----:B------:R-:W-:Y:S01]  /*3970*/  FFMA.FTZ R20, R60, R21, R99 ;  /* 0x000000153c147223 */ /* 0x000fe20000010063 */
[----:B------:R-:W-:Y:S01]  /*3980*/  FFMA.FTZ R96, R5, R96, R6 ;  /* 0x0000006005607223 */ /* 0x000fe20000010006 */
[----:B------:R-:W-:Y:S02]  /*3990*/  SHF.L.U32 R5, R43, 0x10, RZ ;  /* 0x000000102b057819 */ /* 0x000fe400000006ff */
[----:B------:R-:W-:Y:S01]  /*39a0*/  FFMA.FTZ R7, R42, R7, R97 ;  /* 0x000000072a077223 */ /* 0x000fe20000010061 */
[----:B------:R-:W-:Y:S01]  /*39b0*/  SHF.L.U32 R62, R63, 0x10, RZ ;  /* 0x000000103f3e7819 */ /* 0x000fe200000006ff */
[----:B------:R-:W-:Y:S01]  /*39c0*/  FFMA.FTZ R4, R41, R4, R20 ;  /* 0x0000000429047223 */ /* 0x000fe20000010014 */
[----:B------:R-:W-:Y:S02]  /*39d0*/  SHF.L.U32 R6, R22, 0x10, RZ ;  /* 0x0000001016067819 */ /* 0x000fe400000006ff */
[----:B------:R-:W-:Y:S01]  /*39e0*/  PRMT R43, R63, 0x7632, R43 ;  /* 0x000076323f2b7816 */ /* 0x000fe2000000002b */
[----:B------:R-:W-:-:S02]  /*39f0*/  FFMA.FTZ R98, R62, R5, R7 ;  /* 0x000000053e627223 */ /* 0x000fc40000010007 */
[----:B------:R-:W-:Y:S01]  /*3a00*/  FFMA.FTZ R63, R61, R6, R4 ;  /* 0x000000063d3f7223 */ /* 0x000fe20000010004 */
[----:B------:R-:W-:Y:S01]  /*3a10*/  PRMT R22, R22, 0x7632, R22 ;  /* 0x0000763216167816 */ /* 0x000fe20000000016 */
[----:B------:R-:W4:Y:S03]  /*3a20*/  LDG.E.128 R4, desc[UR6][R92.64+0xc800] ;  /* 0x00c800065c047981 */ /* 0x000f26000c1e1d00 */
[----:B------:R-:W-:Y:S02]  /*3a30*/  SHF.L.U32 R21, R22, 0x10, RZ ;  /* 0x0000001016157819 */ /* 0x000fe400000006ff */
[C---:B------:R-:W-:Y:S01]  /*3a40*/  PRMT R22, R64.reuse, 0x7632, R22 ;  /* 0x0000763240167816 */ /* 0x040fe20000000016 */
[----:B------:R-:W-:Y:S01]  /*3a50*/  IMAD.U32 R64, R64, 0x10000, RZ ;  /* 0x0001000040407824 */ /* 0x000fe200078e00ff */
[----:B------:R-:W-:Y:S02]  /*3a60*/  PRMT R20, R43, 0x7632, R20 ;  /* 0x000076322b147816 */ /* 0x000fe40000000014 */
[----:B------:R-:W-:Y:S01]  /*3a70*/  SHF.L.U32 R97, R22, 0x10, RZ ;  /* 0x0000001016617819 */ /* 0x000fe200000006ff */
[----:B------:R-:W-:Y:S01]  /*3a80*/  FFMA.FTZ R99, R91, R64, R14 ;  /* 0x000000405b637223 */ /* 0x000fe2000001000e */
[----:B------:R-:W-:Y:S01]  /*3a90*/  IMAD.U32 R90, R90, 0x10000, RZ ;  /* 0x000100005a5a7824 */ /* 0x000fe200078e00ff */
[----:B------:R-:W-:Y:S01]  /*3aa0*/  SHF.L.U32 R20, R20, 0x10, RZ ;  /* 0x0000001014147819 */ /* 0x000fe200000006ff */
[----:B------:R-:W-:Y:S01]  /*3ab0*/  FFMA.FTZ R63, R42, R21, R63 ;  /* 0x000000152a3f7223 */ /* 0x000fe2000001003f */
[----:B------:R-:W-:-:S02]  /*3ac0*/  SHF.L.U32 R43, R43, 0x10, RZ ;  /* 0x000000102b2b7819 */ /* 0x000fc400000006ff */
[----:B------:R-:W-:Y:S02]  /*3ad0*/  SHF.L.U32 R21, R23, 0x10, RZ ;  /* 0x0000001017157819 */ /* 0x000fe400000006ff */
[C---:B------:R-:W-:Y:S01]  /*3ae0*/  PRMT R14, R65.reuse, 0x7632, R14 ;  /* 0x00007632410e7816 */ /* 0x040fe2000000000e */
[----:B------:R-:W-:Y:S01]  /*3af0*/  FFMA.FTZ R97, R40, R97, R99 ;  /* 0x0000006128617223 */ /* 0x000fe20000010063 */
[----:B------:R-:W-:Y:S01]  /*3b00*/  SHF.L.U32 R65, R65, 0x10, RZ ;  /* 0x0000001041417819 */ /* 0x000fe200000006ff */
[----:B------:R-:W-:Y:S01]  /*3b10*/  FFMA.FTZ R90, R3, R90, R96 ;  /* 0x0000005a035a7223 */ /* 0x000fe20000010060 */
[----:B------:R-:W-:Y:S01]  /*3b20*/  FFMA.FTZ R3, R43, R20, R98 ;  /* 0x000000142b037223 */ /* 0x000fe20000010062 */
[----:B------:R-:W-:Y:S01]  /*3b30*/  FFMA.FTZ R20, R62, R21, R63 ;  /* 0x000000153e147223 */ /* 0x000fe2000001003f */
[----:B------:R-:W-:Y:S02]  /*3b40*/  IMAD.U32 R22, R14, 0x10000, RZ ;  /* 0x000100000e167824 */ /* 0x000fe400078e00ff */
[----:B------:R-:W-:Y:S01]  /*3b50*/  FFMA.FTZ R64, R60, R65, R97 ;  /* 0x000000413c407223 */ /* 0x000fe20000010061 */
[----:B------:R-:W-:-:S02]  /*3b60*/  PRMT R21, R68, 0x7632, R21 ;  /* 0x0000763244157816 */ /* 0x000fc40000000015 */
[----:B------:R-:W-:Y:S02]  /*3b70*/  PRMT R23, R23, 0x7632, R23 ;  /* 0x0000763217177816 */ /* 0x000fe40000000017 */
[----:B------:R-:W-:Y:S01]  /*3b80*/  SHF.L.U32 R68, R68, 0x10, RZ ;  /* 0x0000001044447819 */ /* 0x000fe200000006ff */
[----:B------:R-:W-:Y:S01]  /*3b90*/  FFMA.FTZ R64, R41, R22, R64 ;  /* 0x0000001629407223 */ /* 0x000fe20000010040 */
[----:B------:R-:W-:Y:S01]  /*3ba0*/  SHF.L.U32 R14, R23, 0x10, RZ ;  /* 0x00000010170e7819 */ /* 0x000fe200000006ff */
[----:B------:R-:W-:Y:S01]  /*3bb0*/  IMAD.U32 R21, R21, 0x10000, RZ ;  /* 0x0001000015157824 */ /* 0x000fe200078e00ff */
[C---:B------:R-:W-:Y:S01]  /*3bc0*/  SHF.L.U32 R22, R66.reuse, 0x10, RZ ;  /* 0x0000001042167819 */ /* 0x040fe200000006ff */
[----:B------:R-:W-:Y:S01]  /*3bd0*/  FFMA.FTZ R15, R91, R68, R15 ;  /* 0x000000445b0f7223 */ /* 0x000fe2000001000f */
[----:B------:R-:W-:Y:S01]  /*3be0*/  PRMT R66, R66, 0x7632, R66 ;  /* 0x0000763242427816 */ /* 0x000fe20000000042 */
[----:B------:R-:W-:Y:S02]  /*3bf0*/  FFMA.FTZ R63, R43, R14, R20 ;  /* 0x0000000e2b3f7223 */ /* 0x000fe40000010014 */
[----:B------:R-:W-:Y:S01]  /*3c00*/  FFMA.FTZ R65, R61, R22, R64 ;  /* 0x000000163d417223 */ /* 0x000fe20000010040 */
[----:B------:R-:W-:-:S02]  /*3c10*/  FFMA.FTZ R97, R40, R21, R15 ;  /* 0x0000001528617223 */ /* 0x000fc4000001000f */
[----:B------:R-:W4:Y:S01]  /*3c20*/  LDG.E.128 R20, desc[UR6][R92.64+0x10000] ;  /* 0x010000065c147981 */ /* 0x000f22000c1e1d00 */
[C---:B------:R-:W-:Y:S02]  /*3c30*/  PRMT R64, R69.reuse, 0x7632, R64 ;  /* 0x0000763245407816 */ /* 0x040fe40000000040 */
[----:B------:R-:W-:Y:S02]  /*3c40*/  SHF.L.U32 R15, R66, 0x10, RZ ;  /* 0x00000010420f7819 */ /* 0x000fe400000006ff */
[----:B------:R-:W-:Y:S02]  /*3c50*/  SHF.L.U32 R69, R69, 0x10, RZ ;  /* 0x0000001045457819 */ /* 0x000fe400000006ff */
[C---:B------:R-:W-:Y:S01]  /*3c60*/  PRMT R14, R67.reuse, 0x7632, R14 ;  /* 0x00007632430e7816 */ /* 0x040fe2000000000e */
[----:B------:R-:W-:Y:S01]  /*3c70*/  FFMA.FTZ R15, R42, R15, R65 ;  /* 0x0000000f2a0f7223 */ /* 0x000fe20000010041 */
[----:B------:R-:W-:Y:S01]  /*3c80*/  SHF.L.U32 R67, R67, 0x10, RZ ;  /* 0x0000001043437819 */ /* 0x000fe200000006ff */
[----:B------:R-:W-:Y:S01]  /*3c90*/  FFMA.FTZ R66, R60, R69, R97 ;  /* 0x000000453c427223 */ /* 0x000fe20000010061 */
[----:B--2---:R-:W-:-:S02]  /*3ca0*/  PRMT R65, R72, 0x7632, R65 ;  /* 0x0000763248417816 */ /* 0x004fc40000000041 */
        /* <DEDUP_REMOVED lines=8> */
[C---:B------:R-:W-:Y:S01]  /*3d30*/  SHF.L.U32 R99, R73.reuse, 0x10, RZ ;  /* 0x0000001049637819 */ /* 0x040fe200000006ff */
[----:B------:R-:W2:Y:S01]  /*3d40*/  LDG.E.128 R64, desc[UR6][R92.64+0x13800] ;  /* 0x013800065c407981 */ /* 0x000ea2000c1e1d00 */
[----:B------:R-:W-:Y:S01]  /*3d50*/  PRMT R73, R73, 0x7632, R73 ;  /* 0x0000763249497816 */ /* 0x000fe20000000049 */
[----:B------:R-:W-:Y:S01]  /*3d60*/  FFMA.FTZ R101, R40, R15, R69 ;  /* 0x0000000f28657223 */ /* 0x000fe20000010045 */
[----:B------:R-:W-:-:S02]  /*3d70*/  IMAD.U32 R15, R70, 0x10000, RZ ;  /* 0x00010000460f7824 */ /* 0x000fc400078e00ff */
        /* <DEDUP_REMOVED lines=13> */
[----:B------:R-:W-:-:S02]  /*3e50*/  FFMA.FTZ R73, R61, R72, R70 ;  /* 0x000000483d497223 */ /* 0x000fc40000010046 */
[----:B------:R-:W2:Y:S01]  /*3e60*/  LDG.E.128 R68, desc[UR6][R92.64+0x17000] ;  /* 0x017000065c447981 */ /* 0x000ea2000c1e1d00 */
[----:B------:R-:W-:Y:S01]  /*3e70*/  FFMA.FTZ R96, R43, R96, R15 ;  /* 0x000000602b607223 */ /* 0x000fe2000001000f */
[----:B------:R-:W-:Y:S01]  /*3e80*/  SHF.L.U32 R15, R74, 0x10, RZ ;  /* 0x000000104a0f7819 */ /* 0x000fe200000006ff */
[C---:B---3--:R-:W-:Y:S01]  /*3e90*/  IMAD.U32 R72, R76.reuse, 0x10000, RZ ;  /* 0x000100004c487824 */ /* 0x048fe200078e00ff */
[----:B------:R-:W-:Y:S02]  /*3ea0*/  PRMT R76, R76, 0x7632, R76 ;  /* 0x000076324c4c7816 */ /* 0x000fe4000000004c */
[C---:B------:R-:W-:Y:S01]  /*3eb0*/  PRMT R14, R75.reuse, 0x7632, R14 ;  /* 0x000076324b0e7816 */ /* 0x040fe2000000000e */
[----:B------:R-:W-:Y:S01]  /*3ec0*/  FFMA.FTZ R15, R42, R15, R73 ;  /* 0x0000000f2a0f7223 */ /* 0x000fe20000010049 */
[----:B------:R-:W-:Y:S01]  /*3ed0*/  SHF.L.U32 R75, R75, 0x10, RZ ;  /* 0x000000104b4b7819 */ /* 0x000fe200000006ff */
[----:B------:R-:W-:Y:S01]  /*3ee0*/  FFMA.FTZ R97, R91, R72, R56 ;  /* 0x000000485b617223 */ /* 0x000fe20000010038 */
[----:B------:R-:W-:-:S02]  /*3ef0*/  SHF.L.U32 R73, R76, 0x10, RZ ;  /* 0x000000104c497819 */ /* 0x000fc400000006ff */
[C---:B------:R-:W-:Y:S02]  /*3f00*/  PRMT R72, R80.reuse, 0x7632, R72 ;  /* 0x0000763250487816 */ /* 0x040fe40000000048 */
[----:B------:R-:W-:Y:S01]  /*3f10*/  SHF.L.U32 R80, R80, 0x10, RZ ;  /* 0x0000001050507819 */ /* 0x000fe200000006ff */
[----:B------:R-:W-:Y:S01]  /*3f20*/  FFMA.FTZ R56, R62, R75, R15 ;  /* 0x0000004b3e387223 */ /* 0x000fe2000001000f */
[----:B------:R-:W-:Y:S01]  /*3f30*/  FFMA.FTZ R73, R40, R73, R97 ;  /* 0x0000004928497223 */ /* 0x000fe20000010061 */
[----:B------:R-:W-:Y:S01]  /*3f40*/  SHF.L.U32 R75, R72, 0x10, RZ ;  /* 0x00000010484b7819 */ /* 0x000fe200000006ff */
[----:B------:R-:W-:Y:S02]  /*3f50*/  IMAD.U32 R15, R77, 0x10000, RZ ;  /* 0x000100004d0f7824 */ /* 0x000fe400078e00ff */
[----:B------:R-:W-:Y:S01]  /*3f60*/  FFMA.FTZ R59, R91, R80, R59 ;  /* 0x000000505b3b7223 */ /* 0x000fe2000001003b */
[----:B------:R-:W-:Y:S01]  /*3f70*/  PRMT R77, R77, 0x7632, R77 ;  /* 0x000076324d4d7816 */ /* 0x000fe2000000004d */
[----:B------:R-:W-:-:S02]  /*3f80*/  FFMA.FTZ R80, R60, R15, R73 ;  /* 0x0000000f3c507223 */ /* 0x000fc40000010049 */
[----:B------:R-:W-:Y:S02]  /*3f90*/  FFMA.FTZ R59, R40, R75, R59 ;  /* 0x0000004b283b7223 */ /* 0x000fe4000001003b */
[----:B------:R-:W3:Y:S01]  /*3fa0*/  LDG.E.128 R72, desc[UR6][R92.64+0x1a800] ;  /* 0x01a800065c487981 */ /* 0x000ee2000c1e1d00 */
[----:B------:R-:W-:Y:S02]  /*3fb0*/  SHF.L.U32 R14, R14, 0x10, RZ ;  /* 0x000000100e0e7819 */ /* 0x000fe400000006ff */
[----:B------:R-:W-:Y:S01]  /*3fc0*/  SHF.L.U32 R76, R77, 0x10, RZ ;  /* 0x000000104d4c7819 */ /* 0x000fe200000006ff */
[----:B------:R-:W-:Y:S01]  /*3fd0*/  IMAD.U32 R15, R81, 0x10000, RZ ;  /* 0x00010000510f7824 */ /* 0x000fe200078e00ff */
[C---:B-----5:R-:W-:Y:S02]  /*3fe0*/  SHF.L.U32 R77, R84.reuse, 0x10, RZ ;  /* 0x00000010544d7819 */ /* 0x060fe400000006ff */
[----:B------:R-:W-:Y:S01]  /*3ff0*/  PRMT R84, R84, 0x7632, R84 ;  /* 0x0000763254547816 */ /* 0x000fe20000000054 */
[----:B------:R-:W-:Y:S01]  /*4000*/  FFMA.FTZ R97, R43, R14, R56 ;  /* 0x0000000e2b617223 */ /* 0x000fe20000010038 */
[----:B------:R-:W-:Y:S01]  /*4010*/  FFMA.FTZ R76, R41, R76, R80 ;  /* 0x0000004c294c7223 */ /* 0x000fe20000010050 */
[----:B------:R-:W-:Y:S01]  /*4020*/  PRMT R14, R78, 0x7632, R14 ;  /* 0x000076324e0e7816 */ /* 0x000fe2000000000e */
[----:B------:R-:W-:Y:S01]  /*4030*/  FFMA.FTZ R80, R60, R15, R59 ;  /* 0x0000000f3c507223 */ /* 0x000fe2000001003b */
[----:B------:R-:W-:Y:S01]  /*4040*/  FFMA.FTZ R77, R91, R77, R58 ;  /* 0x0000004d5b4d7223 */ /* 0x000fe2000001003a */
[----:B------:R-:W-:Y:S01]  /*4050*/  PRMT R81, R81, 0x7632, R81 ;  /* 0x0000763251517816 */ /* 0x000fe20000000051 */
[----:B------:R-:W-:Y:S01]  /*4060*/  IMAD.U32 R15, R84, 0x10000, RZ ;  /* 0x00010000540f7824 */ /* 0x000fe200078e00ff */
[----:B------:R-:W-:-:S02]  /*4070*/  SHF.L.U32 R78, R78, 0x10, RZ ;  /* 0x000000104e4e7819 */ /* 0x000fc400000006ff */
[----:B------:R-:W-:Y:S01]  /*4080*/  SHF.L.U32 R58, R81, 0x10, RZ ;  /* 0x00000010513a7819 */ /* 0x000fe200000006ff */
[----:B------:R-:W-:Y:S01]  /*4090*/  FFMA.FTZ R101, R40, R15, R77 ;  /* 0x0000000f28657223 */ /* 0x000fe2000001004d */
[----:B------:R-:W-:Y:S01]  /*40a0*/  PRMT R56, R79, 0x7632, R56 ;  /* 0x000076324f387816 */ /* 0x000fe20000000038 */
[----:B------:R-:W-:Y:S01]  /*40b0*/  FFMA.FTZ R81, R61, R78, R76 ;  /* 0x0000004e3d517223 */ /* 0x000fe2000001004c */
[----:B------:R-:W-:Y:S02]  /*40c0*/  SHF.L.U32 R59, R79, 0x10, RZ ;  /* 0x000000104f3b7819 */ /* 0x000fe400000006ff */
[----:B------:R-:W5:Y:S01]  /*40d0*/  LDG.E.128 R76, desc[UR6][R92.64+0x1e000] ;  /* 0x01e000065c4c7981 */ /* 0x000f62000c1e1d00 */
[----:B------:R-:W-:Y:S01]  /*40e0*/  FFMA.FTZ R80, R41, R58, R80 ;  /* 0x0000003a29507223 */ /* 0x000fe20000010050 */
[C---:B------:R-:W-:Y:S02]  /*40f0*/  PRMT R58, R82.reuse, 0x7632, R58 ;  /* 0x00007632523a7816 */ /* 0x040fe4000000003a */
[----:B------:R-:W-:-:S02]  /*4100*/  SHF.L.U32 R82, R82, 0x10, RZ ;  /* 0x0000001052527819 */ /* 0x000fc400000006ff */
[----:B------:R-:W-:Y:S01]  /*4110*/  SHF.L.U32 R15, R14, 0x10, RZ ;  /* 0x000000100e0f7819 */ /* 0x000fe200000006ff */
[C---:B------:R-:W-:Y:S01]  /*4120*/  IMAD.U32 R99, R85.reuse, 0x10000, RZ ;  /* 0x0001000055637824 */ /* 0x040fe200078e00ff */
[----:B------:R-:W-:Y:S01]  /*4130*/  PRMT R14, R85, 0x7632, R14 ;  /* 0x00007632550e7816 */ /* 0x000fe2000000000e */
[----:B------:R-:W-:Y:S01]  /*4140*/  FFMA.FTZ R80, R61, R82, R80 ;  /* 0x000000523d507223 */ /* 0x000fe20000010050 */
[----:B------:R-:W-:Y:S01]  /*4150*/  SHF.L.U32 R85, R58, 0x10, RZ ;  /* 0x000000103a557819 */ /* 0x000fe200000006ff */
[----:B------:R-:W-:Y:S01]  /*4160*/  FFMA.FTZ R82, R60, R99, R101 ;  /* 0x000000633c527223 */ /* 0x000fe20000010065 */
[----:B------:R-:W-:Y:S01]  /*4170*/  SHF.L.U32 R14, R14, 0x10, RZ ;  /* 0x000000100e0e7819 */ /* 0x000fe200000006ff */
[C---:B------:R-:W-:Y:S01]  /*4180*/  FFMA.FTZ R15, R42.reuse, R15, R81 ;  /* 0x0000000f2a0f7223 */ /* 0x040fe20000010051 */
[----:B------:R-:W-:Y:S01]  /*4190*/  SHF.L.U32 R81, R83, 0x10, RZ ;  /* 0x0000001053517819 */ /* 0x000fe200000006ff */
[----:B------:R-:W-:Y:S01]  /*41a0*/  FFMA.FTZ R80, R42, R85, R80 ;  /* 0x000000552a507223 */ /* 0x000fe20000010050 */
[----:B------:R-:W-:-:S02]  /*41b0*/  IMAD.U32 R58, R86, 0x10000, RZ ;  /* 0x00010000563a7824 */ /* 0x000fc400078e00ff */
[----:B------:R-:W-:Y:S01]  /*41c0*/  FFMA.FTZ R82, R41, R14, R82 ;  /* 0x0000000e29527223 */ /* 0x000fe20000010052 */
[C-C-:B------:R-:W-:Y:S01]  /*41d0*/  FFMA.FTZ R14, R62.reuse, R59, R15.reuse ;  /* 0x0000003b3e0e7223 */ /* 0x140fe2000001000f */
[----:B------:R-:W-:Y:S01]  /*41e0*/  PRMT R15, R83, 0x7632, R15 ;  /* 0x00007632530f7816 */ /* 0x000fe2000000000f */
[----:B------:R-:W-:Y:S01]  /*41f0*/  FFMA.FTZ R59, R62, R81, R80 ;  /* 0x000000513e3b7223 */ /* 0x000fe20000010050 */
[----:B------:R-:W-:Y:S02]  /*4200*/  FFMA.FTZ R99, R61, R58, R82 ;  /* 0x0000003a3d637223 */ /* 0x000fe40000010052 */
[----:B------:R-:W5:Y:S01]  /*4210*/  LDG.E.128 R80, desc[UR6][R92.64+0x21800] ;  /* 0x021800065c507981 */ /* 0x000f62000c1e1d00 */
[----:B------:R-:W-:Y:S02]  /*4220*/  PRMT R86, R86, 0x7632, R86 ;  /* 0x0000763256567816 */ /* 0x000fe40000000056 */
[----:B------:R-:W-:Y:S02]  /*4230*/  SHF.L.U32 R84, R15, 0x10, RZ ;  /* 0x000000100f547819 */ /* 0x000fe400000006ff */
        /* <DEDUP_REMOVED lines=13> */
[----:B------:R-:W-:Y:S02]  /*4310*/  IMAD.U32 R48, R48, 0x10000, RZ ;  /* 0x0001000030307824 */ /* 0x000fe400078e00ff */
[----:B------:R-:W-:Y:S01]  /*4320*/  FFMA.FTZ R14, R62, R15, R99 ;  /* 0x0000000f3e0e7223 */ /* 0x000fe20000010063 */
[----:B------:R-:W-:Y:S01]  /*4330*/  SHF.L.U32 R58, R44, 0x10, RZ ;  /* 0x000000102c3a7819 */ /* 0x000fe200000006ff */
[----:B------:R-:W-:Y:S01]  /*4340*/  FFMA.FTZ R56, R60, R49, R57 ;  /* 0x000000313c387223 */ /* 0x000fe20000010039 */
[----:B------:R-:W-:Y:S02]  /*4350*/  PRMT R15, R44, 0x7632, R15 ;  /* 0x000076322c0f7816 */ /* 0x000fe4000000000f */
[C---:B------:R-:W-:Y:S01]  /*4360*/  SHF.L.U32 R44, R50.reuse, 0x10, RZ ;  /* 0x00000010322c7819 */ /* 0x040fe200000006ff */
[----:B------:R-:W-:Y:S01]  /*4370*/  FFMA.FTZ R48, R41, R48, R56 ;  /* 0x0000003029307223 */ /* 0x000fe20000010038 */
[----:B------:R-:W-:Y:S01]  /*4380*/  PRMT R50, R50, 0x7632, R50 ;  /* 0x0000763232327816 */ /* 0x000fe20000000032 */
[----:B------:R-:W-:Y:S01]  /*4390*/  FFMA.FTZ R89, R91, R58, R89 ;  /* 0x0000003a5b597223 */ /* 0x000fe20000010059 */
[----:B------:R-:W-:Y:S01]  /*43a0*/  SHF.L.U32 R99, R15, 0x10, RZ ;  /* 0x000000100f637819 */ /* 0x000fe200000006ff */
[----:B------:R-:W4:Y:S01]  /*43b0*/  LDG.E.128 R56, desc[UR6][R92.64+0x25000] ;  /* 0x025000065c387981 */ /* 0x000f22000c1e1d00 */
[----:B------:R-:W-:Y:S01]  /*43c0*/  FFMA.FTZ R49, R61, R44, R48 ;  /* 0x0000002c3d317223 */ /* 0x000fe20000010030 */
[----:B------:R-:W-:Y:S01]  /*43d0*/  IMAD.U32 R15, R50, 0x10000, RZ ;  /* 0x00010000320f7824 */ /* 0x000fe200078e00ff */
[----:B------:R-:W-:-:S03]  /*43e0*/  PRMT R44, R45, 0x7632, R44 ;  /* 0x000076322d2c7816 */ /* 0x000fc6000000002c */
[----:B------:R-:W-:Y:S01]  /*43f0*/  FFMA.FTZ R49, R42, R15, R49 ;  /* 0x0000000f2a317223 */ /* 0x000fe20000010031 */
[----:B------:R-:W-:Y:S01]  /*4400*/  SHF.L.U32 R15, R51, 0x10, RZ ;  /* 0x00000010330f7819 */ /* 0x000fe200000006ff */
[----:B------:R-:W-:Y:S01]  /*4410*/  FFMA.FTZ R89, R40, R99, R89 ;  /* 0x0000006328597223 */ /* 0x000fe20000010059 */
[----:B------:R-:W-:Y:S02]  /*4420*/  PRMT R87, R87, 0x7632, R87 ;  /* 0x0000763257577816 */ /* 0x000fe40000000057 */
[----:B------:R-:W-:Y:S02]  /*4430*/  SHF.L.U32 R45, R45, 0x10, RZ ;  /* 0x000000102d2d7819 */ /* 0x000fe400000006ff */
        /* <DEDUP_REMOVED lines=14> */
[----:B------:R-:W4:Y:S01]  /*4520*/  LDG.E.128 R48, desc[UR6][R92.64+0x28800] ;  /* 0x028800065c307981 */ /* 0x000f22000c1e1d00 */
[----:B------:R-:W-:Y:S01]  /*4530*/  SHF.L.U32 R13, R46, 0x10, RZ ;  /* 0x000000102e0d7819 */ /* 0x000fe200000006ff */
[----:B------:R-:W-:Y:S01]  /*4540*/  FFMA.FTZ R45, R61, R52, R98 ;  /* 0x000000343d2d7223 */ /* 0x000fe20000010062 */
[----:B------:R-:W-:-:S02]  /*4550*/  SHF.L.U32 R14, R14, 0x10, RZ ;  /* 0x000000100e0e7819 */ /* 0x000fc400000006ff */
[----:B------:R-:W-:Y:S01]  /*4560*/  SHF.L.U32 R15, R47, 0x10, RZ ;  /* 0x000000102f0f7819 */ /* 0x000fe200000006ff */
[----:B------:R-:W-:Y:S01]  /*4570*/  FFMA.FTZ R13, R42, R13, R45 ;  /* 0x0000000d2a0d7223 */ /* 0x000fe2000001002d */
[----:B------:R-:W-:Y:S02]  /*4580*/  IMAD.U32 R89, R53, 0x10000, RZ ;  /* 0x0001000035597824 */ /* 0x000fe400078e00ff */
[----:B------:R-:W-:Y:S01]  /*4590*/  FFMA.FTZ R87, R43, R14, R44 ;  /* 0x0000000e2b577223 */ /* 0x000fe2000001002c */
[----:B------:R-:W-:Y:S01]  /*45a0*/  PRMT R14, R47, 0x7632, R14 ;  /* 0x000076322f0e7816 */ /* 0x000fe2000000000e */
[----:B------:R-:W-:Y:S01]  /*45b0*/  FFMA.FTZ R52, R62, R15, R13 ;  /* 0x0000000f3e347223 */ /* 0x000fe2000001000d */
[----:B------:R-:W-:Y:S01]  /*45c0*/  PRMT R53, R53, 0x7632, R53 ;  /* 0x0000763235357816 */ /* 0x000fe20000000035 */
[----:B------:R-:W4:Y:S01]  /*45d0*/  LDG.E.128 R44, desc[UR6][R92.64+0x2c000] ;  /* 0x02c000065c2c7981 */ /* 0x000f22000c1e1d00 */
[C---:B------:R-:W-:Y:S02]  /*45e0*/  PRMT R13, R16.reuse, 0x7632, R13 ;  /* 0x00007632100d7816 */ /* 0x040fe4000000000d */
[----:B------:R-:W-:Y:S01]  /*45f0*/  SHF.L.U32 R15, R16, 0x10, RZ ;  /* 0x00000010100f7819 */ /* 0x000fe200000006ff */
[----:B------:R-:W-:Y:S01]  /*4600*/  FFMA.FTZ R100, R60, R89, R99 ;  /* 0x000000593c647223 */ /* 0x000fe20000010063 */
[----:B------:R-:W-:-:S02]  /*4610*/  SHF.L.U32 R98, R53, 0x10, RZ ;  /* 0x0000001035627819 */ /* 0x000fc400000006ff */
[----:B------:R-:W-:Y:S01]  /*4620*/  SHF.L.U32 R13, R13, 0x10, RZ ;  /* 0x000000100d0d7819 */ /* 0x000fe200000006ff */
[----:B------:R-:W-:Y:S01]  /*4630*/  FFMA.FTZ R53, R91, R15, R12 ;  /* 0x0000000f5b357223 */ /* 0x000fe2000001000c */
[C---:B------:R-:W-:Y:S01]  /*4640*/  IMAD.U32 R16, R54.reuse, 0x10000, RZ ;  /* 0x0001000036107824 */ /* 0x040fe200078e00ff */
[----:B------:R-:W-:Y:S01]  /*4650*/  PRMT R54, R54, 0x7632, R54 ;  /* 0x0000763236367816 */ /* 0x000fe20000000036 */
[----:B------:R-:W-:Y:S01]  /*4660*/  FFMA.FTZ R98, R41, R98, R100 ;  /* 0x0000006229627223 */ /* 0x000fe20000010064 */
        /* <DEDUP_REMOVED lines=18> */
[----:B------:R-:W4:Y:S01]  /*4790*/  LDG.E.128 R52, desc[UR6][R94.64+0x2800] ;  /* 0x002800065e347981 */ /* 0x000f22000c1e1d00 */
[----:B------:R-:W-:Y:S01]  /*47a0*/  PRMT R16, R18, 0x7632, R16 ;  /* 0x0000763212107816 */ /* 0x000fe20000000010 */
[----:B------:R-:W-:Y:S01]  /*47b0*/  FFMA.FTZ R101, R40, R101, R17 ;  /* 0x0000006528657223 */ /* 0x000fe20000010011 */
[----:B------:R-:W-:Y:S01]  /*47c0*/  SHF.L.U32 R18, R18, 0x10, RZ ;  /* 0x0000001012127819 */ /* 0x000fe200000006ff */
[----:B------:R-:W4:Y:S01]  /*47d0*/  LDG.E.128 R12, desc[UR6][R92.64+0x2800] ;  /* 0x002800065c0c7981 */ /* 0x000f22000c1e1d00 */
[----:B------:R-:W-:-:S02]  /*47e0*/  PRMT R90, R37, 0x7632, R90 ;  /* 0x00007632255a7816 */ /* 0x000fc4000000005a */
[----:B------:R-:W-:Y:S01]  /*47f0*/  SHF.L.U32 R91, R37, 0x10, RZ ;  /* 0x00000010255b7819 */ /* 0x000fe200000006ff */
[----:B------:R-:W-:Y:S01]  /*4800*/  IMAD.U32 R17, R16, 0x10000, RZ ;  /* 0x0001000010117824 */ /* 0x000fe200078e00ff */
[----:B------:R-:W-:Y:S01]  /*4810*/  SHF.L.U32 R90, R90, 0x10, RZ ;  /* 0x000000105a5a7819 */ /* 0x000fe200000006ff */
[----:B------:R-:W-:Y:S02]  /*4820*/  FFMA.FTZ R37, R61, R18, R100 ;  /* 0x000000123d257223 */ /* 0x000fe40000010064 */
[----:B------:R-:W-:Y:S01]  /*4830*/  FFMA.FTZ R60, R60, R91, R101 ;  /* 0x0000005b3c3c7223 */ /* 0x000fe20000010065 */
[----:B------:R-:W-:Y:S01]  /*4840*/  SHF.L.U32 R91, R19, 0x10, RZ ;  /* 0x00000010135b7819 */ /* 0x000fe200000006ff */
[----:B------:R-:W-:Y:S01]  /*4850*/  FFMA.FTZ R17, R42, R17, R37 ;  /* 0x000000112a117223 */ /* 0x000fe20000010025 */
[C---:B------:R-:W-:Y:S01]  /*4860*/  SHF.L.U32 R16, R38.reuse, 0x10, RZ ;  /* 0x0000001026107819 */ /* 0x040fe200000006ff */
[----:B------:R-:W-:Y:S01]  /*4870*/  FFMA.FTZ R60, R41, R90, R60 ;  /* 0x0000005a293c7223 */ /* 0x000fe2000001003c */
[----:B------:R-:W-:Y:S01]  /*4880*/  PRMT R38, R38, 0x7632, R38 ;  /* 0x0000763226267816 */ /* 0x000fe20000000026 */
[----:B------:R-:W-:-:S02]  /*4890*/  FFMA.FTZ R91, R62, R91, R17 ;  /* 0x0000005b3e5b7223 */ /* 0x000fc40000010011 */
[----:B------:R-:W-:Y:S01]  /*48a0*/  FFMA.FTZ R61, R61, R16, R60 ;  /* 0x000000103d3d7223 */ /* 0x000fe2000001003c */
[----:B------:R-:W-:Y:S01]  /*48b0*/  PRMT R16, R24, 0x7632, R16 ;  /* 0x0000763218107816 */ /* 0x000fe20000000010 */
[----:B------:R-:W-:Y:S01]  /*48c0*/  IMAD.U32 R17, R38, 0x10000, RZ ;  /* 0x0001000026117824 */ /* 0x000fe200078e00ff */
[C---:B------:R-:W-:Y:S02]  /*48d0*/  PRMT R41, R32.reuse, 0x7632, R41 ;  /* 0x0000763220297816 */ /* 0x040fe40000000029 */
[----:B------:R-:W-:Y:S01]  /*48e0*/  SHF.L.U32 R40, R32, 0x10, RZ ;  /* 0x0000001020287819 */ /* 0x000fe200000006ff */
[----:B------:R-:W-:Y:S01]  /*48f0*/  FFMA.FTZ R61, R42, R17, R61 ;  /* 0x000000112a3d7223 */ /* 0x000fe2000001003d */
[----:B------:R-:W-:Y:S02]  /*4900*/  PRMT R37, R19, 0x7632, R37 ;  /* 0x0000763213257816 */ /* 0x000fe40000000025 */
[----:B------:R-:W-:Y:S02]  /*4910*/  SHF.L.U32 R24, R24, 0x10, RZ ;  /* 0x0000001018187819 */ /* 0x000fe400000006ff */
[----:B------:R-:W-:-:S02]  /*4920*/  SHF.L.U32 R32, R16, 0x10, RZ ;  /* 0x0000001010207819 */ /* 0x000fc400000006ff */
[----:B------:R-:W4:Y:S01]  /*4930*/  LDG.E.128 R16, desc[UR6][R92.64+0x6000] ;  /* 0x006000065c107981 */ /* 0x000f22000c1e1d00 */
[----:B------:R-:W-:Y:S01]  /*4940*/  SHF.L.U32 R41, R41, 0x10, RZ ;  /* 0x0000001029297819 */ /* 0x000fe200000006ff */
[----:B------:R-:W-:Y:S01]  /*4950*/  FFMA.FTZ R42, R40, R24, R3 ;  /* 0x00000018282a7223 */ /* 0x000fe20000010003 */
[----:B------:R-:W-:Y:S01]  /*4960*/  PRMT R38, R39, 0x7632, R38 ;  /* 0x0000763227267816 */ /* 0x000fe20000000026 */
[----:B------:R-:W-:Y:S01]  /*4970*/  IMAD.U32 R24, R25, 0x10000, RZ ;  /* 0x0001000019187824 */ /* 0x000fe200078e00ff */
[----:B------:R-:W-:Y:S01]  /*4980*/  SHF.L.U32 R39, R39, 0x10, RZ ;  /* 0x0000001027277819 */ /* 0x000fe200000006ff */
[----:B------:R-:W-:Y:S01]  /*4990*/  FFMA.FTZ R32, R41, R32, R42 ;  /* 0x0000002029207223 */ /* 0x000fe2000001002a */
        /* <DEDUP_REMOVED lines=12> */
[----:B------:R-:W-:-:S02]  /*4a60*/  SHF.L.U32 R42, R34, 0x10, RZ ;  /* 0x00000010222a7819 */ /* 0x000fc400000006ff */
[----:B------:R-:W-:Y:S02]  /*4a70*/  PRMT R26, R26, 0x7632, R26 ;  /* 0x000076321a1a7816 */ /* 0x000fe4000000001a */
[----:B------:R-:W-:Y:S01]  /*4a80*/  PRMT R98, R34, 0x7632, R98 ;  /* 0x0000763222627816 */ /* 0x000fe20000000062 */
[----:B------:R-:W-:Y:S01]  /*4a90*/  FFMA.FTZ R91, R43, R24, R91 ;  /* 0x000000182b5b7223 */ /* 0x000fe2000001005b */
[----:B------:R-:W-:Y:S01]  /*4aa0*/  PRMT R24, R8, 0x7632, R24 ;  /* 0x0000763208187816 */ /* 0x000fe20000000018 */
[----:B------:R-:W-:Y:S01]  /*4ab0*/  FFMA.FTZ R33, R42, R33, R25 ;  /* 0x000000212a217223 */ /* 0x000fe20000010019 */
[----:B------:R-:W-:Y:S01]  /*4ac0*/  SHF.L.U32 R32, R8, 0x10, RZ ;  /* 0x0000001008207819 */ /* 0x000fe200000006ff */
[----:B------:R-:W-:Y:S01]  /*4ad0*/  IMAD.U32 R25, R26, 0x10000, RZ ;  /* 0x000100001a197824 */ /* 0x000fe200078e00ff */
[----:B------:R-:W-:Y:S02]  /*4ae0*/  SHF.L.U32 R98, R98, 0x10, RZ ;  /* 0x0000001062627819 */ /* 0x000fe400000006ff */
[----:B------:R-:W-:Y:S01]  /*4af0*/  SHF.L.U32 R24, R24, 0x10, RZ ;  /* 0x0000001018187819 */ /* 0x000fe200000006ff */
[----:B------:R-:W-:Y:S01]  /*4b00*/  FFMA.FTZ R36, R40, R32, R63 ;  /* 0x0000002028247223 */ /* 0x000fe2000001003f */
[C---:B------:R-:W-:Y:S01]  /*4b10*/  PRMT R8, R35.reuse, 0x7632, R8 ;  /* 0x0000763223087816 */ /* 0x040fe20000000008 */
[----:B------:R-:W-:Y:S01]  /*4b20*/  FFMA.FTZ R37, R98, R25, R33 ;  /* 0x0000001962257223 */ /* 0x000fe20000010021 */
[----:B------:R-:W-:-:S02]  /*4b30*/  SHF.L.U32 R100, R35, 0x10, RZ ;  /* 0x0000001023647819 */ /* 0x000fc400000006ff */
[----:B------:R-:W4:Y:S01]  /*4b40*/  LDG.E.128 R32, desc[UR6][R92.64+0x9800] ;  /* 0x009800065c207981 */ /* 0x000f22000c1e1d00 */
[----:B------:R-:W-:Y:S01]  /*4b50*/  SHF.L.U32 R38, R38, 0x10, RZ ;  /* 0x0000001026267819 */ /* 0x000fe200000006ff */
[--C-:B------:R-:W-:Y:S01]  /*4b60*/  FFMA.FTZ R24, R41, R24, R36.reuse ;  /* 0x0000001829187223 */ /* 0x100fe20000010024 */
[C---:B------:R-:W-:Y:S01]  /*4b70*/  SHF.L.U32 R26, R9.reuse, 0x10, RZ ;  /* 0x00000010091a7819 */ /* 0x040fe200000006ff */
[C---:B------:R-:W-:Y:S01]  /*4b80*/  IMAD.U32 R63, R28.reuse, 0x10000, RZ ;  /* 0x000100001c3f7824 */ /* 0x040fe200078e00ff */
[----:B------:R-:W-:Y:S02]  /*4b90*/  PRMT R9, R9, 0x7632, R9 ;  /* 0x0000763209097816 */ /* 0x000fe40000000009 */
[----:B------:R-:W-:Y:S01]  /*4ba0*/  PRMT R36, R28, 0x7632, R36 ;  /* 0x000076321c247816 */ /* 0x000fe20000000024 */
        /* <DEDUP_REMOVED lines=8> */
[----:B------:R-:W-:Y:S01]  /*4c30*/  FFMA.FTZ R36, R41, R36, R88 ;  /* 0x0000002429247223 */ /* 0x000fe20000010058 */
[----:B------:R-:W-:Y:S01]  /*4c40*/  PRMT R28, R10, 0x7632, R28 ;  /* 0x000076320a1c7816 */ /* 0x000fe2000000001c */
[----:B------:R-:W-:Y:S01]  /*4c50*/  FFMA.FTZ R37, R100, R25, R37 ;  /* 0x0000001964257223 */ /* 0x000fe20000010025 */
[----:B------:R-:W-:Y:S01]  /*4c60*/  SHF.L.U32 R39, R10, 0x10, RZ ;  /* 0x000000100a277819 */ /* 0x000fe200000006ff */
[----:B------:R-:W-:Y:S01]  /*4c70*/  IMAD.U32 R9, R9, 0x10000, RZ ;  /* 0x0001000009097824 */ /* 0x000fe200078e00ff */
[----:B------:R-:W-:Y:S01]  /*4c80*/  SHF.L.U32 R88, R8, 0x10, RZ ;  /* 0x0000001008587819 */ /* 0x000fe200000006ff */
[----:B------:R-:W4:Y:S01]  /*4c90*/  LDG.E.128 R24, desc[UR6][R92.64+0xd000] ;  /* 0x00d000065c187981 */ /* 0x000f22000c1e1d00 */
[C---:B------:R-:W-:Y:S02]  /*4ca0*/  PRMT R8, R29.reuse, 0x7632, R8 ;  /* 0x000076321d087816 */ /* 0x040fe40000000008 */
[----:B------:R-:W-:Y:S01]  /*4cb0*/  SHF.L.U32 R10, R29, 0x10, RZ ;  /* 0x000000101d0a7819 */ /* 0x000fe200000006ff */
        /* <DEDUP_REMOVED lines=12> */
[----:B------:R-:W-:Y:S01]  /*4d80*/  PRMT R30, R30, 0x7632, R30 ;  /* 0x000076321e1e7816 */ /* 0x000fe2000000001e */
[----:B------:R-:W-:Y:S01]  /*4d90*/  FFMA.FTZ R37, R100, R9, R29 ;  /* 0x0000000964257223 */ /* 0x000fe2000001001d */
[----:B------:R-:W-:Y:S01]  /*4da0*/  SHF.L.U32 R28, R28, 0x10, RZ ;  /* 0x000000101c1c7819 */ /* 0x000fe200000006ff */
[----:B------:R-:W-:Y:S01]  /*4db0*/  FFMA.FTZ R96, R40, R63, R96 ;  /* 0x0000003f28607223 */ /* 0x000fe20000010060 */
[----:B------:R-:W-:Y:S01]  /*4dc0*/  FFMA.FTZ R61, R42, R39, R61 ;  /* 0x000000272a3d7223 */ /* 0x000fe2000001003d */
[----:B------:R-:W-:Y:S01]  /*4dd0*/  SHF.L.U32 R29, R4, 0x10, RZ ;  /* 0x00000010041d7819 */ /* 0x000fe200000006ff */
[----:B------:R-:W-:Y:S01]  /*4de0*/  IMAD.U32 R39, R30, 0x10000, RZ ;  /* 0x000100001e277824 */ /* 0x000fe200078e00ff */
[----:B------:R-:W-:Y:S01]  /*4df0*/  PRMT R4, R5, 0x7632, R4 ;  /* 0x0000763205047816 */ /* 0x000fe20000000004 */
[----:B------:R-:W-:Y:S01]  /*4e00*/  FFMA.FTZ R28, R41, R28, R96 ;  /* 0x0000001c291c7223 */ /* 0x000fe20000010060 */
[----:B------:R-:W-:Y:S01]  /*4e10*/  SHF.L.U32 R30, R5, 0x10, RZ ;  /* 0x00000010051e7819 */ /* 0x000fe200000006ff */
[----:B------:R-:W-:Y:S01]  /*4e20*/  FFMA.FTZ R96, R88, R29, R37 ;  /* 0x0000001d58607223 */ /* 0x000fe20000010025 */
[----:B------:R-:W4:Y:S01]  /*4e30*/  LDG.E.128 R8, desc[UR6][R92.64+0x10800] ;  /* 0x010800065c087981 */ /* 0x000f22000c1e1d00 */
[----:B------:R-:W-:Y:S01]  /*4e40*/  FFMA.FTZ R39, R98, R39, R61 ;  /* 0x0000002762277223 */ /* 0x000fe2000001003d */
[----:B------:R-:W-:Y:S01]  /*4e50*/  SHF.L.U32 R29, R4, 0x10, RZ ;  /* 0x00000010041d7819 */ /* 0x000fe200000006ff */
[----:B------:R-:W-:Y:S01]  /*4e60*/  FFMA.FTZ R61, R3, R30, R28 ;  /* 0x0000001e033d7223 */ /* 0x000fe2000001001c */
[----:B------:R-:W-:-:S02]  /*4e70*/  SHF.L.U32 R5, R31, 0x10, RZ ;  /* 0x000000101f057819 */ /* 0x000fc400000006ff */
[----:B------:R-:W-:Y:S01]  /*4e80*/  PRMT R4, R6, 0x7632, R4 ;  /* 0x0000763206047816 */ /* 0x000fe20000000004 */
[----:B------:R-:W-:Y:S01]  /*4e90*/  FFMA.FTZ R29, R90, R29, R61 ;  /* 0x0000001d5a1d7223 */ /* 0x000fe2000001003d */
        /* <DEDUP_REMOVED lines=8> */
[----:B------:R-:W-:Y:S01]  /*4f20*/  PRMT R20, R7, 0x7632, R20 ;  /* 0x0000763207147816 */ /* 0x000fe20000000014 */
[----:B------:R-:W-:Y:S01]  /*4f30*/  FFMA.FTZ R38, R40, R6, R97 ;  /* 0x0000000628267223 */ /* 0x000fe20000010061 */
[----:B------:R-:W-:Y:S01]  /*4f40*/  SHF.L.U32 R30, R4, 0x10, RZ ;  /* 0x00000010041e7819 */ /* 0x000fe200000006ff */
[----:B------:R-:W-:Y:S02]  /*4f50*/  FFMA.FTZ R28, R100, R29, R5 ;  /* 0x0000001d641c7223 */ /* 0x000fe40000010005 */
[----:B------:R-:W4:Y:S01]  /*4f60*/  LDG.E.128 R4, desc[UR6][R92.64+0x14000] ;  /* 0x014000065c047981 */ /* 0x000f22000c1e1d00 */
[----:B------:R-:W-:Y:S01]  /*4f70*/  PRMT R31, R31, 0x7632, R31 ;  /* 0x000076321f1f7816 */ /* 0x000fe2000000001f */
[----:B------:R-:W-:Y:S01]  /*4f80*/  FFMA.FTZ R30, R41, R30, R38 ;  /* 0x0000001e291e7223 */ /* 0x000fe20000010026 */
[C---:B------:R-:W-:Y:S02]  /*4f90*/  SHF.L.U32 R36, R21.reuse, 0x10, RZ ;  /* 0x0000001015247819 */ /* 0x040fe400000006ff */
[----:B------:R-:W-:Y:S01]  /*4fa0*/  PRMT R21, R21, 0x7632, R21 ;  /* 0x0000763215157816 */ /* 0x000fe20000000015 */
[----:B------:R-:W-:Y:S01]  /*4fb0*/  IMAD.U32 R31, R31, 0x10000, RZ ;  /* 0x000100001f1f7824 */ /* 0x000fe200078e00ff */
[----:B------:R-:W-:Y:S01]  /*4fc0*/  SHF.L.U32 R97, R20, 0x10, RZ ;  /* 0x0000001014617819 */ /* 0x000fe200000006ff */
[----:B------:R-:W-:Y:S01]  /*4fd0*/  FFMA.FTZ R29, R3, R36, R30 ;  /* 0x00000024031d7223 */ /* 0x000fe2000001001e */
[----:B------:R-:W-:-:S02]  /*4fe0*/  SHF.L.U32 R21, R21, 0x10, RZ ;  /* 0x0000001015157819 */ /* 0x000fc400000006ff */
[C---:B--2---:R-:W-:Y:S02]  /*4ff0*/  SHF.L.U32 R20, R64.reuse, 0x10, RZ ;  /* 0x0000001040147819 */ /* 0x044fe400000006ff */
[----:B------:R-:W-:Y:S01]  /*5000*/  PRMT R64, R64, 0x7632, R64 ;  /* 0x0000763240407816 */ /* 0x000fe20000000040 */
[C---:B------:R-:W-:Y:S01]  /*5010*/  FFMA.FTZ R102, R88.reuse, R31, R39 ;  /* 0x0000001f58667223 */ /* 0x040fe20000010027 */
[----:B------:R-:W-:Y:S01]  /*5020*/  FFMA.FTZ R97, R88, R97, R28 ;  /* 0x0000006158617223 */ /* 0x000fe2000001001c */
[----:B------:R-:W-:Y:S01]  /*5030*/  FFMA.FTZ R37, R90, R21, R29 ;  /* 0x000000155a257223 */ /* 0x000fe2000001001d */
[----:B------:R-:W-:Y:S01]  /*5040*/  SHF.L.U32 R64, R64, 0x10, RZ ;  /* 0x0000001040407819 */ /* 0x000fe200000006ff */
[----:B------:R-:W-:Y:S01]  /*5050*/  FFMA.FTZ R38, R40, R20, R85 ;  /* 0x0000001428267223 */ /* 0x000fe20000010055 */
[----:B------:R-:W2:Y:S01]  /*5060*/  LDG.E.128 R28, desc[UR6][R92.64+0x17800] ;  /* 0x017800065c1c7981 */ /* 0x000ea2000c1e1d00 */
[C---:B------:R-:W-:Y:S01]  /*5070*/  IMAD.U32 R21, R22.reuse, 0x10000, RZ ;  /* 0x0001000016157824 */ /* 0x040fe200078e00ff */
[----:B------:R-:W-:Y:S01]  /*5080*/  PRMT R22, R22, 0x7632, R22 ;  /* 0x0000763216167816 */ /* 0x000fe20000000016 */
[----:B------:R-:W-:Y:S01]  /*5090*/  FFMA.FTZ R38, R41, R64, R38 ;  /* 0x0000004029267223 */ /* 0x000fe20000010026 */
[C---:B------:R-:W-:Y:S01]  /*50a0*/  SHF.L.U32 R36, R65.reuse, 0x10, RZ ;  /* 0x0000001041247819 */ /* 0x040fe200000006ff */
[----:B------:R-:W-:Y:S01]  /*50b0*/  FFMA.FTZ R39, R42, R21, R37 ;  /* 0x000000152a277223 */ /* 0x000fe20000010025 */
[----:B------:R-:W-:-:S02]  /*50c0*/  PRMT R20, R65, 0x7632, R20 ;  /* 0x0000763241147816 */ /* 0x000fc40000000014 */
[----:B------:R-:W-:Y:S01]  /*50d0*/  SHF.L.U32 R21, R22, 0x10, RZ ;  /* 0x0000001016157819 */ /* 0x000fe200000006ff */
[--C-:B------:R-:W-:Y:S01]  /*50e0*/  FFMA.FTZ R63, R3, R36, R38.reuse ;  /* 0x00000024033f7223 */ /* 0x100fe20000010026 */
[----:B------:R-:W-:Y:S01]  /*50f0*/  SHF.L.U32 R61, R20, 0x10, RZ ;  /* 0x00000010143d7819 */ /* 0x000fe200000006ff */
[C---:B------:R-:W-:Y:S01]  /*5100*/  IMAD.U32 R65, R68.reuse, 0x10000, RZ ;  /* 0x0001000044417824 */ /* 0x040fe200078e00ff */
[----:B------:R-:W-:Y:S01]  /*5110*/  PRMT R38, R68, 0x7632, R38 ;  /* 0x0000763244267816 */ /* 0x000fe20000000026 */
[----:B------:R-:W-:Y:S01]  /*5120*/  FFMA.FTZ R39, R98, R21, R39 ;  /* 0x0000001562277223 */ /* 0x000fe20000010027 */
[C---:B------:R-:W-:Y:S02]  /*5130*/  PRMT R36, R23.reuse, 0x7632, R36 ;  /* 0x0000763217247816 */ /* 0x040fe40000000024 */
[----:B------:R-:W-:Y:S01]  /*5140*/  SHF.L.U32 R37, R23, 0x10, RZ ;  /* 0x0000001017257819 */ /* 0x000fe200000006ff */
[----:B------:R-:W-:Y:S01]  /*5150*/  FFMA.FTZ R63, R90, R61, R63 ;  /* 0x0000003d5a3f7223 */ /* 0x000fe2000001003f */
[----:B------:R-:W2:Y:S01]  /*5160*/  LDG.E.128 R20, desc[UR6][R92.64+0x1b000] ;  /* 0x01b000065c147981 */ /* 0x000ea2000c1e1d00 */
[----:B------:R-:W-:Y:S01]  /*5170*/  SHF.L.U32 R38, R38, 0x10, RZ ;  /* 0x0000001026267819 */ /* 0x000fe200000006ff */
[----:B------:R-:W-:Y:S01]  /*5180*/  FFMA.FTZ R84, R40, R65, R84 ;  /* 0x0000004128547223 */ /* 0x000fe20000010054 */
[----:B------:R-:W-:-:S02]  /*5190*/  SHF.L.U32 R61, R66, 0x10, RZ ;  /* 0x00000010423d7819 */ /* 0x000fc400000006ff */
[----:B------:R-:W-:Y:S01]  /*51a0*/  PRMT R66, R66, 0x7632, R66 ;  /* 0x0000763242427816 */ /* 0x000fe20000000042 */
[----:B------:R-:W-:Y:S01]  /*51b0*/  FFMA.FTZ R84, R41, R38, R84 ;  /* 0x0000002629547223 */ /* 0x000fe20000010054 */
[----:B------:R-:W-:Y:S01]  /*51c0*/  FFMA.FTZ R39, R100, R37, R39 ;  /* 0x0000002564277223 */ /* 0x000fe20000010027 */
[C---:B------:R-:W-:Y:S01]  /*51d0*/  PRMT R38, R69.reuse, 0x7632, R38 ;  /* 0x0000763245267816 */ /* 0x040fe20000000026 */
[----:B------:R-:W-:Y:S01]  /*51e0*/  FFMA.FTZ R63, R42, R61, R63 ;  /* 0x0000003d2a3f7223 */ /* 0x000fe2000001003f */
[----:B------:R-:W-:Y:S01]  /*51f0*/  SHF.L.U32 R60, R69, 0x10, RZ ;  /* 0x00000010453c7819 */ /* 0x000fe200000006ff */
[----:B------:R-:W-:Y:S01]  /*5200*/  IMAD.U32 R37, R36, 0x10000, RZ ;  /* 0x0001000024257824 */ /* 0x000fe200078e00ff */
[----:B------:R-:W-:Y:S02]  /*5210*/  SHF.L.U32 R61, R66, 0x10, RZ ;  /* 0x00000010423d7819 */ /* 0x000fe400000006ff */
[----:B------:R-:W-:Y:S01]  /*5220*/  SHF.L.U32 R65, R38, 0x10, RZ ;  /* 0x0000001026417819 */ /* 0x000fe200000006ff */
[----:B------:R-:W-:Y:S01]  /*5230*/  FFMA.FTZ R69, R3, R60, R84 ;  /* 0x0000003c03457223 */ /* 0x000fe20000010054 */
[----:B------:R-:W-:Y:S01]  /*5240*/  FFMA.FTZ R84, R88, R37, R39 ;  /* 0x0000002558547223 */ /* 0x000fe20000010027 */
[----:B------:R-:W-:Y:S01]  /*5250*/  FFMA.FTZ R63, R98, R61, R63 ;  /* 0x0000003d623f7223 */ /* 0x000fe2000001003f */
[----:B------:R-:W2:Y:S01]  /*5260*/  LDG.E.128 R36, desc[UR6][R92.64+0x1e800] ;  /* 0x01e800065c247981 */ /* 0x000ea2000c1e1d00 */
[C---:B------:R-:W-:Y:S01]  /*5270*/  SHF.L.U32 R61, R67.reuse, 0x10, RZ ;  /* 0x00000010433d7819 */ /* 0x040fe200000006ff */
[----:B------:R-:W-:Y:S01]  /*5280*/  FFMA.FTZ R65, R90, R65, R69 ;  /* 0x000000415a417223 */ /* 0x000fe20000010045 */
[----:B------:R-:W-:-:S02]  /*5290*/  PRMT R67, R67, 0x7632, R67 ;  /* 0x0000763243437816 */ /* 0x000fc40000000043 */
[C---:B---3--:R-:W-:Y:S02]  /*52a0*/  PRMT R60, R72.reuse, 0x7632, R60 ;  /* 0x00007632483c7816 */ /* 0x048fe4000000003c */
        /* <DEDUP_REMOVED lines=10> */
[----:B------:R-:W-:-:S02]  /*5350*/  SHF.L.U32 R61, R70, 0x10, RZ ;  /* 0x00000010463d7819 */ /* 0x000fc400000006ff */
[C---:B------:R-:W-:Y:S02]  /*5360*/  PRMT R60, R73.reuse, 0x7632, R60 ;  /* 0x00007632493c7816 */ /* 0x040fe4000000003c */
[----:B------:R-:W-:Y:S01]  /*5370*/  SHF.L.U32 R62, R73, 0x10, RZ ;  /* 0x00000010493e7819 */ /* 0x000fe200000006ff */
[----:B------:R-:W-:Y:S01]  /*5380*/  FFMA.FTZ R61, R98, R61, R65 ;  /* 0x0000003d623d7223 */ /* 0x000fe20000010041 */
[----:B------:R-:W-:Y:S01]  /*5390*/  SHF.L.U32 R63, R71, 0x10, RZ ;  /* 0x00000010473f7819 */ /* 0x000fe200000006ff */
[----:B------:R-:W-:Y:S01]  /*53a0*/  IMAD.U32 R65, R60, 0x10000, RZ ;  /* 0x000100003c417824 */ /* 0x000fe200078e00ff */
[C---:B-----5:R-:W-:Y:S01]  /*53b0*/  PRMT R60, R76.reuse, 0x7632, R60 ;  /* 0x000076324c3c7816 */ /* 0x060fe2000000003c */
        /* <DEDUP_REMOVED lines=8> */
[----:B------:R-:W-:Y:S01]  /*5440*/  SHF.L.U32 R60, R60, 0x10, RZ ;  /* 0x000000103c3c7819 */ /* 0x000fe200000006ff */
[----:B------:R-:W-:-:S02]  /*5450*/  FFMA.FTZ R86, R88, R71, R61 ;  /* 0x0000004758567223 */ /* 0x000fc4000001003d */
[----:B------:R-:W-:Y:S02]  /*5460*/  FFMA.FTZ R69, R42, R63, R65 ;  /* 0x0000003f2a457223 */ /* 0x000fe40000010041 */
[----:B------:R-:W-:Y:S02]  /*5470*/  FFMA.FTZ R76, R41, R60, R76 ;  /* 0x0000003c294c7223 */ /* 0x000fe4000001004c */
[----:B------:R-:W3:Y:S01]  /*5480*/  LDG.E.128 R60, desc[UR6][R92.64+0x22000] ;  /* 0x022000065c3c7981 */ /* 0x000ee2000c1e1d00 */
[----:B------:R-:W-:Y:S02]  /*5490*/  PRMT R74, R74, 0x7632, R74 ;  /* 0x000076324a4a7816 */ /* 0x000fe4000000004a */
[----:B------:R-:W-:-:S03]  /*54a0*/  PRMT R64, R77, 0x7632, R64 ;  /* 0x000076324d407816 */ /* 0x000fc60000000040 */
[----:B------:R-:W-:Y:S01]  /*54b0*/  IMAD.U32 R65, R74, 0x10000, RZ ;  /* 0x000100004a417824 */ /* 0x000fe200078e00ff */
[----:B------:R-:W-:Y:S02]  /*54c0*/  SHF.L.U32 R71, R64, 0x10, RZ ;  /* 0x0000001040477819 */ /* 0x000fe400000006ff */
[----:B------:R-:W-:Y:S01]  /*54d0*/  SHF.L.U32 R66, R77, 0x10, RZ ;  /* 0x000000104d427819 */ /* 0x000fe200000006ff */
[----:B------:R-:W-:Y:S01]  /*54e0*/  FFMA.FTZ R65, R98, R65, R69 ;  /* 0x0000004162417223 */ /* 0x000fe20000010045 */
[----:B------:R-:W-:Y:S02]  /*54f0*/  SHF.L.U32 R67, R75, 0x10, RZ ;  /* 0x000000104b437819 */ /* 0x000fe400000006ff */
[----:B------:R-:W-:Y:S01]  /*5500*/  PRMT R64, R80, 0x7632, R64 ;  /* 0x0000763250407816 */ /* 0x000fe20000000040 */
[----:B------:R-:W-:Y:S02]  /*5510*/  FFMA.FTZ R73, R3, R66, R76 ;  /* 0x0000004203497223 */ /* 0x000fe4000001004c */
[----:B------:R-:W-:Y:S01]  /*5520*/  FFMA.FTZ R69, R100, R67, R65 ;  /* 0x0000004364457223 */ /* 0x000fe20000010041 */
[----:B------:R-:W-:-:S02]  /*5530*/  SHF.L.U32 R68, R64, 0x10, RZ ;  /* 0x0000001040447819 */ /* 0x000fc400000006ff */
[----:B------:R-:W5:Y:S01]  /*5540*/  LDG.E.128 R64, desc[UR6][R92.64+0x25800] ;  /* 0x025800065c407981 */ /* 0x000f62000c1e1d00 */
[----:B------:R-:W-:Y:S01]  /*5550*/  FFMA.FTZ R73, R90, R71, R73 ;  /* 0x000000475a497223 */ /* 0x000fe20000010049 */
[----:B------:R-:W-:Y:S01]  /*5560*/  IMAD.U32 R71, R78, 0x10000, RZ ;  /* 0x000100004e477824 */ /* 0x000fe200078e00ff */
[----:B------:R-:W-:Y:S02]  /*5570*/  SHF.L.U32 R80, R80, 0x10, RZ ;  /* 0x0000001050507819 */ /* 0x000fe400000006ff */
[----:B------:R-:W-:Y:S01]  /*5580*/  PRMT R78, R78, 0x7632, R78 ;  /* 0x000076324e4e7816 */ /* 0x000fe2000000004e */
[----:B------:R-:W-:Y:S01]  /*5590*/  FFMA.FTZ R73, R42, R71, R73 ;  /* 0x000000472a497223 */ /* 0x000fe20000010049 */
[----:B------:R-:W-:Y:S01]  /*55a0*/  PRMT R75, R75, 0x7632, R75 ;  /* 0x000076324b4b7816 */ /* 0x000fe2000000004b */
[----:B------:R-:W-:Y:S01]  /*55b0*/  FFMA.FTZ R80, R40, R80, R89 ;  /* 0x0000005028507223 */ /* 0x000fe20000010059 */
[----:B------:R-:W-:Y:S02]  /*55c0*/  SHF.L.U32 R71, R78, 0x10, RZ ;  /* 0x000000104e477819 */ /* 0x000fe400000006ff */
[----:B------:R-:W-:Y:S01]  /*55d0*/  SHF.L.U32 R70, R81, 0x10, RZ ;  /* 0x0000001051467819 */ /* 0x000fe200000006ff */
[----:B------:R-:W-:Y:S01]  /*55e0*/  FFMA.FTZ R80, R41, R68, R80 ;  /* 0x0000004429507223 */ /* 0x000fe20000010050 */
[----:B------:R-:W-:Y:S01]  /*55f0*/  PRMT R68, R81, 0x7632, R68 ;  /* 0x0000763251447816 */ /* 0x000fe20000000044 */
[----:B------:R-:W-:Y:S01]  /*5600*/  FFMA.FTZ R73, R98, R71, R73 ;  /* 0x0000004762497223 */ /* 0x000fe20000010049 */
[----:B------:R-:W-:Y:S01]  /*5610*/  SHF.L.U32 R75, R75, 0x10, RZ ;  /* 0x000000104b4b7819 */ /* 0x000fe200000006ff */
[----:B------:R-:W-:Y:S01]  /*5620*/  IMAD.U32 R71, R79, 0x10000, RZ ;  /* 0x000100004f477824 */ /* 0x000fe200078e00ff */
[C---:B----4-:R-:W-:Y:S01]  /*5630*/  PRMT R72, R56.reuse, 0x7632, R72 ;  /* 0x0000763238487816 */ /* 0x050fe20000000048 */
[----:B------:R-:W-:Y:S01]  /*5640*/  FFMA.FTZ R81, R3, R70, R80 ;  /* 0x0000004603517223 */ /* 0x000fe20000010050 */
[----:B------:R-:W-:Y:S01]  /*5650*/  SHF.L.U32 R56, R56, 0x10, RZ ;  /* 0x0000001038387819 */ /* 0x000fe200000006ff */
[----:B------:R-:W-:Y:S01]  /*5660*/  FFMA.FTZ R80, R88, R75, R69 ;  /* 0x0000004b58507223 */ /* 0x000fe20000010045 */
[----:B------:R-:W-:Y:S01]  /*5670*/  SHF.L.U32 R77, R68, 0x10, RZ ;  /* 0x00000010444d7819 */ /* 0x000fe200000006ff */
[----:B------:R-:W-:Y:S01]  /*5680*/  FFMA.FTZ R73, R100, R71, R73 ;  /* 0x0000004764497223 */ /* 0x000fe20000010049 */
[----:B------:R-:W-:Y:S01]  /*5690*/  PRMT R79, R79, 0x7632, R79 ;  /* 0x000076324f4f7816 */ /* 0x000fe2000000004f */
[----:B------:R-:W4:Y:S01]  /*56a0*/  LDG.E.128 R68, desc[UR6][R92.64+0x29000] ;  /* 0x029000065c447981 */ /* 0x000f22000c1e1d00 */
[----:B------:R-:W-:-:S02]  /*56b0*/  IMAD.U32 R72, R72, 0x10000, RZ ;  /* 0x0001000048487824 */ /* 0x000fc400078e00ff */
[----:B------:R-:W-:Y:S01]  /*56c0*/  FFMA.FTZ R56, R40, R56, R99 ;  /* 0x0000003828387223 */ /* 0x000fe20000010063 */
[----:B------:R-:W-:Y:S01]  /*56d0*/  SHF.L.U32 R79, R79, 0x10, RZ ;  /* 0x000000104f4f7819 */ /* 0x000fe200000006ff */
[----:B------:R-:W-:Y:S01]  /*56e0*/  FFMA.FTZ R77, R90, R77, R81 ;  /* 0x0000004d5a4d7223 */ /* 0x000fe20000010051 */
[C---:B------:R-:W-:Y:S01]  /*56f0*/  SHF.L.U32 R75, R82.reuse, 0x10, RZ ;  /* 0x00000010524b7819 */ /* 0x040fe200000006ff */
[----:B------:R-:W-:Y:S01]  /*5700*/  FFMA.FTZ R76, R41, R72, R56 ;  /* 0x00000048294c7223 */ /* 0x000fe20000010038 */
[----:B------:R-:W-:Y:S02]  /*5710*/  PRMT R82, R82, 0x7632, R82 ;  /* 0x0000763252527816 */ /* 0x000fe40000000052 */
[C---:B------:R-:W-:Y:S02]  /*5720*/  PRMT R72, R57.reuse, 0x7632, R72 ;  /* 0x0000763239487816 */ /* 0x040fe40000000048 */
[----:B------:R-:W-:Y:S01]  /*5730*/  SHF.L.U32 R74, R57, 0x10, RZ ;  /* 0x00000010394a7819 */ /* 0x000fe200000006ff */
[----:B------:R-:W-:Y:S01]  /*5740*/  FFMA.FTZ R81, R88, R79, R73 ;  /* 0x0000004f58517223 */ /* 0x000fe20000010049 */
[----:B------:R-:W-:Y:S01]  /*5750*/  FFMA.FTZ R75, R42, R75, R77 ;  /* 0x0000004b2a4b7223 */ /* 0x000fe2000001004d */
[----:B------:R-:W-:-:S02]  /*5760*/  SHF.L.U32 R57, R82, 0x10, RZ ;  /* 0x0000001052397819 */ /* 0x000fc400000006ff */
[----:B------:R-:W-:Y:S01]  /*5770*/  SHF.L.U32 R73, R72, 0x10, RZ ;  /* 0x0000001048497819 */ /* 0x000fe200000006ff */
[----:B------:R-:W-:Y:S02]  /*5780*/  FFMA.FTZ R77, R3, R74, R76 ;  /* 0x0000004a034d7223 */ /* 0x000fe4000001004c */
[----:B------:R-:W-:Y:S02]  /*5790*/  FFMA.FTZ R57, R98, R57, R75 ;  /* 0x0000003962397223 */ /* 0x000fe4000001004b */
[----:B------:R-:W-:Y:S02]  /*57a0*/  FFMA.FTZ R79, R90, R73, R77 ;  /* 0x000000495a4f7223 */ /* 0x000fe4000001004d */
[----:B------:R-:W4:Y:S01]  /*57b0*/  LDG.E.128 R72, desc[UR6][R92.64+0x2c800] ;  /* 0x02c800065c487981 */ /* 0x000f22000c1e1d00 */
[C---:B------:R-:W-:Y:S02]  /*57c0*/  PRMT R56, R83.reuse, 0x7632, R56 ;  /* 0x0000763253387816 */ /* 0x040fe40000000038 */
[C---:B------:R-:W-:Y:S01]  /*57d0*/  PRMT R76, R48.reuse, 0x7632, R76 ;  /* 0x00007632304c7816 */ /* 0x040fe2000000004c */
[----:B------:R-:W-:Y:S01]  /*57e0*/  IMAD.U32 R48, R48, 0x10000, RZ ;  /* 0x0001000030307824 */ /* 0x000fe200078e00ff */
[----:B------:R-:W-:-:S02]  /*57f0*/  SHF.L.U32 R83, R83, 0x10, RZ ;  /* 0x0000001053537819 */ /* 0x000fc400000006ff */
[----:B------:R-:W-:Y:S01]  /*5800*/  SHF.L.U32 R76, R76, 0x10, RZ ;  /* 0x000000104c4c7819 */ /* 0x000fe200000006ff */
[----:B------:R-:W-:Y:S02]  /*5810*/  FFMA.FTZ R48, R40, R48, R91 ;  /* 0x0000003028307223 */ /* 0x000fe4000001005b */
        /* <DEDUP_REMOVED lines=8> */
[----:B------:R-:W-:Y:S01]  /*58a0*/  FFMA.FTZ R48, R88, R57, R83 ;  /* 0x0000003958307223 */ /* 0x000fe20000010053 */
[----:B------:R-:W-:Y:S01]  /*58b0*/  FFMA.FTZ R79, R42, R77, R79 ;  /* 0x0000004d2a4f7223 */ /* 0x000fe2000001004f */
[----:B------:R-:W-:Y:S01]  /*58c0*/  FFMA.FTZ R57, R3, R56, R76 ;  /* 0x0000003803397223 */ /* 0x000fe2000001004c */
[----:B------:R-:W-:Y:S01]  /*58d0*/  SHF.L.U32 R77, R58, 0x10, RZ ;  /* 0x000000103a4d7819 */ /* 0x000fe200000006ff */
[----:B------:R-:W-:Y:S01]  /*58e0*/  FFMA.FTZ R58, R40, R44, R43 ;  /* 0x0000002c283a7223 */ /* 0x000fe2000001002b */
[C---:B------:R-:W-:Y:S02]  /*58f0*/  SHF.L.U32 R56, R49.reuse, 0x10, RZ ;  /* 0x0000001031387819 */ /* 0x040fe400000006ff */
[----:B------:R-:W-:Y:S02]  /*5900*/  PRMT R49, R49, 0x7632, R49 ;  /* 0x0000763231317816 */ /* 0x000fe40000000031 */
        /* <DEDUP_REMOVED lines=11> */
[----:B------:R-:W4:Y:S01]  /*59c0*/  LDG.E.128 R56, desc[UR6][R92.64+0x3000] ;  /* 0x003000065c387981 */ /* 0x000f22000c1e1d00 */
[----:B------:R-:W-:Y:S01]  /*59d0*/  FFMA.FTZ R44, R90, R45, R44 ;  /* 0x0000002d5a2c7223 */ /* 0x000fe2000001002c */
[----:B------:R-:W-:-:S02]  /*59e0*/  SHF.L.U32 R41, R3, 0x10, RZ ;  /* 0x0000001003297819 */ /* 0x000fc400000006ff */
[----:B------:R0:W4:Y:S01]  /*59f0*/  LDG.E.128 R76, desc[UR6][R94.64+0x3000] ;  /* 0x003000065e4c7981 */ /* 0x000122000c1e1d00 */
[----:B------:R-:W-:Y:S02]  /*5a00*/  SHF.L.U32 R45, R50, 0x10, RZ ;  /* 0x00000010322d7819 */ /* 0x000fe400000006ff */
[----:B------:R-:W-:Y:S01]  /*5a10*/  SHF.L.U32 R83, R46, 0x10, RZ ;  /* 0x000000102e537819 */ /* 0x000fe200000006ff */
[----:B------:R-:W-:Y:S01]  /*5a20*/  FFMA.FTZ R82, R88, R41, R43 ;  /* 0x0000002958527223 */ /* 0x000fe2000001002b */
[----:B------:R-:W-:Y:S01]  /*5a30*/  SHF.L.U32 R3, R52, 0x10, RZ ;  /* 0x0000001034037819 */ /* 0x000fe200000006ff */
[----:B------:R-:W-:Y:S02]  /*5a40*/  IMAD.U32 R40, R12, 0x10000, RZ ;  /* 0x000100000c287824 */ /* 0x000fe400078e00ff */
[----:B------:R-:W-:Y:S01]  /*5a50*/  FFMA.FTZ R43, R42, R45, R49 ;  /* 0x0000002d2a2b7223 */ /* 0x000fe20000010031 */
[----:B------:R-:W-:Y:S02]  /*5a60*/  PRMT R50, R50, 0x7632, R50 ;  /* 0x0000763232327816 */ /* 0x000fe40000000032 */
[----:B------:R-:W-:-:S02]  /*5a70*/  PRMT R12, R12, 0x7632, R12 ;  /* 0x000076320c0c7816 */ /* 0x000fc4000000000c */
[----:B------:R-:W-:Y:S01]  /*5a80*/  PRMT R49, R52, 0x7632, R49 ;  /* 0x0000763234317816 */ /* 0x000fe20000000031 */
[----:B------:R-:W-:Y:S01]  /*5a90*/  FFMA.FTZ R44, R42, R83, R44 ;  /* 0x000000532a2c7223 */ /* 0x000fe2000001002c */
[----:B------:R-:W-:Y:S01]  /*5aa0*/  FFMA.FTZ R42, R3, R40, R101 ;  /* 0x00000028032a7223 */ /* 0x000fe20000010065 */
[----:B------:R-:W-:Y:S02]  /*5ab0*/  PRMT R46, R46, 0x7632, R46 ;  /* 0x000076322e2e7816 */ /* 0x000fe4000000002e */
[----:B------:R-:W-:Y:S01]  /*5ac0*/  SHF.L.U32 R41, R50, 0x10, RZ ;  /* 0x0000001032297819 */ /* 0x000fe200000006ff */
[----:B------:R-:W-:Y:S01]  /*5ad0*/  IMAD.U32 R49, R49, 0x10000, RZ ;  /* 0x0001000031317824 */ /* 0x000fe200078e00ff */
[----:B------:R-:W-:Y:S02]  /*5ae0*/  SHF.L.U32 R40, R12, 0x10, RZ ;  /* 0x000000100c287819 */ /* 0x000fe400000006ff */
[----:B------:R-:W-:Y:S01]  /*5af0*/  SHF.L.U32 R87, R46, 0x10, RZ ;  /* 0x000000102e577819 */ /* 0x000fe200000006ff */
[----:B------:R-:W-:Y:S01]  /*5b00*/  FFMA.FTZ R83, R98, R41, R43 ;  /* 0x0000002962537223 */ /* 0x000fe2000001002b */
[----:B------:R-:W-:Y:S01]  /*5b10*/  PRMT R12, R51, 0x7632, R12 ;  /* 0x00007632330c7816 */ /* 0x000fe2000000000c */
[----:B------:R-:W-:Y:S01]  /*5b20*/  FFMA.FTZ R90, R49, R40, R42 ;  /* 0x00000028315a7223 */ /* 0x000fe2000001002a */
[----:B------:R-:W-:Y:S01]  /*5b30*/  SHF.L.U32 R45, R51, 0x10, RZ ;  /* 0x00000010332d7819 */ /* 0x000fe200000006ff */
[----:B------:R-:W4:Y:S01]  /*5b40*/  LDG.E.128 R40, desc[UR6][R92.64+0x6800] ;  /* 0x006800065c287981 */ /* 0x000f22000c1e1d00 */
[----:B------:R-:W-:-:S02]  /*5b50*/  PRMT R46, R13, 0x7632, R46 ;  /* 0x000076320d2e7816 */ /* 0x000fc4000000002e */
        /* <DEDUP_REMOVED lines=11> */
[--C-:B0-----:R-:W-:Y:S01]  /*5c10*/  FFMA.FTZ R94, R50, R87, R89.reuse ;  /* 0x00000057325e7223 */ /* 0x101fe20000010059 */
[----:B------:R-:W-:Y:S01]  /*5c20*/  FFMA.FTZ R100, R100, R13, R44 ;  /* 0x0000000d64647223 */ /* 0x000fe2000001002c */
[----:B------:R-:W-:Y:S01]  /*5c30*/  PRMT R89, R16, 0x7632, R89 ;  /* 0x0000763210597816 */ /* 0x000fe20000000059 */
[----:B------:R-:W-:Y:S01]  /*5c40*/  IMAD.U32 R87, R52, 0x10000, RZ ;  /* 0x0001000034577824 */ /* 0x000fe200078e00ff */
[----:B------:R-:W-:Y:S01]  /*5c50*/  SHF.L.U32 R13, R12, 0x10, RZ ;  /* 0x000000100c0d7819 */ /* 0x000fe200000006ff */
[----:B------:R-:W4:Y:S01]  /*5c60*/  LDG.E.128 R44, desc[UR6][R92.64+0xa000] ;  /* 0x00a000065c2c7981 */ /* 0x000f22000c1e1d00 */
[----:B------:R-:W-:Y:S01]  /*5c70*/  SHF.L.U32 R12, R89, 0x10, RZ ;  /* 0x00000010590c7819 */ /* 0x000fe200000006ff */
[----:B------:R-:W-:Y:S01]  /*5c80*/  FFMA.FTZ R96, R3, R90, R96 ;  /* 0x0000005a03607223 */ /* 0x000fe20000010060 */
[----:B------:R-:W-:Y:S01]  /*5c90*/  SHF.L.U32 R16, R14, 0x10, RZ ;  /* 0x000000100e107819 */ /* 0x000fe200000006ff */
[C---:B------:R-:W-:Y:S01]  /*5ca0*/  FFMA.FTZ R90, R88.reuse, R13, R53 ;  /* 0x0000000d585a7223 */ /* 0x040fe20000010035 */
[----:B------:R-:W-:Y:S01]  /*5cb0*/  FFMA.FTZ R88, R88, R87, R100 ;  /* 0x0000005758587223 */ /* 0x000fe20000010064 */
[----:B------:R-:W-:Y:S01]  /*5cc0*/  SHF.L.U32 R83, R54, 0x10, RZ ;  /* 0x0000001036537819 */ /* 0x000fe200000006ff */
[----:B------:R-:W-:Y:S01]  /*5cd0*/  FFMA.FTZ R96, R49, R12, R96 ;  /* 0x0000000c31607223 */ /* 0x000fe20000010060 */
[----:B------:R-:W-:-:S02]  /*5ce0*/  PRMT R14, R14, 0x7632, R14 ;  /* 0x000076320e0e7816 */ /* 0x000fc4000000000e */
[----:B------:R-:W-:Y:S02]  /*5cf0*/  PRMT R87, R54, 0x7632, R87 ;  /* 0x0000763236577816 */ /* 0x000fe40000000057 */
        /* <DEDUP_REMOVED lines=16> */
[----:B------:R-:W4:Y:S01]  /*5e00*/  LDG.E.128 R12, desc[UR6][R92.64+0xd800] ;  /* 0x00d800065c0c7981 */ /* 0x000f22000c1e1d00 */
[----:B------:R-:W-:Y:S01]  /*5e10*/  IMAD.U32 R18, R18, 0x10000, RZ ;  /* 0x0001000012127824 */ /* 0x000fe200078e00ff */
[----:B------:R-:W-:Y:S02]  /*5e20*/  PRMT R91, R55, 0x7632, R91 ;  /* 0x00007632375b7816 */ /* 0x000fe4000000005b */
[C---:B------:R-:W-:Y:S01]  /*5e30*/  PRMT R17, R32.reuse, 0x7632, R17 ;  /* 0x0000763220117816 */ /* 0x040fe20000000011 */
[----:B------:R-:W-:Y:S01]  /*5e40*/  FFMA.FTZ R52, R87, R18, R52 ;  /* 0x0000001257347223 */ /* 0x000fe20000010034 */
[----:B------:R-:W-:-:S02]  /*5e50*/  SHF.L.U32 R32, R32, 0x10, RZ ;  /* 0x0000001020207819 */ /* 0x000fc400000006ff */
[----:B------:R-:W-:Y:S02]  /*5e60*/  SHF.L.U32 R16, R16, 0x10, RZ ;  /* 0x0000001010107819 */ /* 0x000fe400000006ff */
[----:B------:R-:W-:Y:S02]  /*5e70*/  SHF.L.U32 R91, R91, 0x10, RZ ;  /* 0x000000105b5b7819 */ /* 0x000fe400000006ff */
[----:B------:R-:W-:Y:S01]  /*5e80*/  SHF.L.U32 R18, R19, 0x10, RZ ;  /* 0x0000001013127819 */ /* 0x000fe200000006ff */
[----:B------:R-:W-:Y:S01]  /*5e90*/  FFMA.FTZ R102, R3, R32, R102 ;  /* 0x0000002003667223 */ /* 0x000fe20000010066 */
[----:B------:R-:W-:Y:S02]  /*5ea0*/  IMAD.U32 R54, R17, 0x10000, RZ ;  /* 0x0001000011367824 */ /* 0x000fe400078e00ff */
[----:B------:R-:W-:Y:S01]  /*5eb0*/  FFMA.FTZ R96, R91, R16, R96 ;  /* 0x000000105b607223 */ /* 0x000fe20000010060 */
[----:B------:R-:W-:Y:S01]  /*5ec0*/  PRMT R32, R19, 0x7632, R32 ;  /* 0x0000763213207816 */ /* 0x000fe20000000020 */
[----:B------:R-:W-:-:S02]  /*5ed0*/  FFMA.FTZ R52, R89, R18, R52 ;  /* 0x0000001259347223 */ /* 0x000fc40000010034 */
[----:B------:R-:W4:Y:S01]  /*5ee0*/  LDG.E.128 R16, desc[UR6][R92.64+0x11000] ;  /* 0x011000065c107981 */ /* 0x000f22000c1e1d00 */
[----:B------:R-:W-:Y:S01]  /*5ef0*/  FFMA.FTZ R102, R49, R54, R102 ;  /* 0x0000003631667223 */ /* 0x000fe20000010066 */
[----:B------:R-:W-:Y:S02]  /*5f00*/  SHF.L.U32 R32, R32, 0x10, RZ ;  /* 0x0000001020207819 */ /* 0x000fe400000006ff */
[C---:B------:R-:W-:Y:S02]  /*5f10*/  PRMT R55, R24.reuse, 0x7632, R55 ;  /* 0x0000763218377816 */ /* 0x040fe40000000037 */
[C---:B------:R-:W-:Y:S02]  /*5f20*/  PRMT R53, R33.reuse, 0x7632, R53 ;  /* 0x0000763221357816 */ /* 0x040fe40000000035 */
        /* <DEDUP_REMOVED lines=9> */
[C---:B------:R-:W-:Y:S01]  /*5fc0*/  SHF.L.U32 R24, R34.reuse, 0x10, RZ ;  /* 0x0000001022187819 */ /* 0x040fe200000006ff */
[----:B------:R-:W-:Y:S01]  /*5fd0*/  FFMA.FTZ R52, R49, R52, R94 ;  /* 0x0000003431347223 */ /* 0x000fe2000001005e */
[----:B------:R-:W-:Y:S02]  /*5fe0*/  PRMT R25, R25, 0x7632, R25 ;  /* 0x0000763219197816 */ /* 0x000fe40000000019 */
        /* <DEDUP_REMOVED lines=9> */
[----:B------:R-:W-:Y:S01]  /*6080*/  FFMA.FTZ R54, R87, R34, R32 ;  /* 0x0000002257367223 */ /* 0x000fe20000010020 */
[C---:B------:R-:W-:Y:S01]  /*6090*/  PRMT R25, R8.reuse, 0x7632, R25 ;  /* 0x0000763208197816 */ /* 0x040fe20000000019 */
[----:B------:R-:W4:Y:S01]  /*60a0*/  LDG.E.128 R32, desc[UR6][R92.64+0x14800] ;  /* 0x014800065c207981 */ /* 0x000f22000c1e1d00 */
[----:B------:R-:W-:Y:S01]  /*60b0*/  SHF.L.U32 R8, R8, 0x10, RZ ;  /* 0x0000001008087819 */ /* 0x000fe200000006ff */
[----:B------:R-:W-:Y:S01]  /*60c0*/  FFMA.FTZ R94, R83, R94, R100 ;  /* 0x0000005e535e7223 */ /* 0x000fe20000010064 */
[----:B------:R-:W-:-:S02]  /*60d0*/  SHF.L.U32 R100, R25, 0x10, RZ ;  /* 0x0000001019647819 */ /* 0x000fc400000006ff */
[----:B------:R-:W-:Y:S01]  /*60e0*/  PRMT R26, R26, 0x7632, R26 ;  /* 0x000076321a1a7816 */ /* 0x000fe2000000001a */
[----:B------:R-:W-:Y:S01]  /*60f0*/  FFMA.FTZ R8, R3, R8, R84 ;  /* 0x0000000803087223 */ /* 0x000fe20000010054 */
[C---:B------:R-:W-:Y:S01]  /*6100*/  PRMT R25, R9.reuse, 0x7632, R25 ;  /* 0x0000763209197816 */ /* 0x040fe20000000019 */
[----:B------:R-:W-:Y:S01]  /*6110*/  IMAD.U32 R84, R9, 0x10000, RZ ;  /* 0x0001000009547824 */ /* 0x000fe200078e00ff */
[----:B------:R-:W-:Y:S01]  /*6120*/  SHF.L.U32 R26, R26, 0x10, RZ ;  /* 0x000000101a1a7819 */ /* 0x000fe200000006ff */
[----:B------:R-:W-:Y:S01]  /*6130*/  FFMA.FTZ R100, R49, R100, R8 ;  /* 0x0000006431647223 */ /* 0x000fe20000010008 */
[----:B------:R-:W-:Y:S01]  /*6140*/  FFMA.FTZ R8, R89, R52, R54 ;  /* 0x0000003459087223 */ /* 0x000fe20000010036 */
[----:B------:R-:W-:Y:S01]  /*6150*/  SHF.L.U32 R25, R25, 0x10, RZ ;  /* 0x0000001019197819 */ /* 0x000fe200000006ff */
[----:B------:R-:W4:Y:S01]  /*6160*/  LDG.E.128 R52, desc[UR6][R92.64+0x18000] ;  /* 0x018000065c347981 */ /* 0x000f22000c1e1d00 */
[----:B------:R-:W-:Y:S01]  /*6170*/  FFMA.FTZ R9, R51, R84, R100 ;  /* 0x0000005433097223 */ /* 0x000fe20000010064 */
[----:B------:R-:W-:Y:S01]  /*6180*/  FFMA.FTZ R94, R87, R26, R94 ;  /* 0x0000001a575e7223 */ /* 0x000fe2000001005e */
[----:B------:R-:W-:-:S02]  /*6190*/  SHF.L.U32 R26, R27, 0x10, RZ ;  /* 0x000000101b1a7819 */ /* 0x000fc400000006ff */
[----:B------:R-:W-:Y:S01]  /*61a0*/  SHF.L.U32 R84, R10, 0x10, RZ ;  /* 0x000000100a547819 */ /* 0x000fe200000006ff */
[----:B------:R-:W-:Y:S01]  /*61b0*/  FFMA.FTZ R100, R50, R25, R9 ;  /* 0x0000001932647223 */ /* 0x000fe20000010009 */
[----:B------:R-:W-:Y:S02]  /*61c0*/  PRMT R27, R27, 0x7632, R27 ;  /* 0x000076321b1b7816 */ /* 0x000fe4000000001b */
[----:B------:R-:W-:Y:S02]  /*61d0*/  SHF.L.U32 R24, R24, 0x10, RZ ;  /* 0x0000001018187819 */ /* 0x000fe400000006ff */
[C---:B------:R-:W-:Y:S02]  /*61e0*/  PRMT R25, R4.reuse, 0x7632, R25 ;  /* 0x0000763204197816 */ /* 0x040fe40000000019 */
        /* <DEDUP_REMOVED lines=19> */
[----:B--2---:R-:W-:Y:S01]  /*6320*/  PRMT R11, R28, 0x7632, R11 ;  /* 0x000076321c0b7816 */ /* 0x004fe2000000000b */
[----:B------:R-:W-:Y:S01]  /*6330*/  FFMA.FTZ R10, R50, R9, R5 ;  /* 0x00000009320a7223 */ /* 0x000fe20000010005 */
[----:B------:R-:W-:-:S02]  /*6340*/  SHF.L.U32 R8, R6, 0x10, RZ ;  /* 0x0000001006087819 */ /* 0x000fc400000006ff */
[----:B------:R-:W-:Y:S02]  /*6350*/  SHF.L.U32 R28, R28, 0x10, RZ ;  /* 0x000000101c1c7819 */ /* 0x000fe400000006ff */
[----:B------:R-:W-:Y:S01]  /*6360*/  SHF.L.U32 R94, R11, 0x10, RZ ;  /* 0x000000100b5e7819 */ /* 0x000fe200000006ff */
[----:B------:R-:W-:Y:S01]  /*6370*/  FFMA.FTZ R26, R83, R8, R10 ;  /* 0x00000008531a7223 */ /* 0x000fe2000001000a */
[----:B------:R-:W-:Y:S01]  /*6380*/  PRMT R6, R6, 0x7632, R6 ;  /* 0x0000763206067816 */ /* 0x000fe20000000006 */
[----:B------:R-:W2:Y:S01]  /*6390*/  LDG.E.128 R8, desc[UR6][R92.64+0x1b800] ;  /* 0x01b800065c087981 */ /* 0x000ea2000c1e1d00 */
[----:B------:R-:W-:Y:S01]  /*63a0*/  FFMA.FTZ R86, R3, R28, R86 ;  /* 0x0000001c03567223 */ /* 0x000fe20000010056 */
[C---:B------:R-:W-:Y:S02]  /*63b0*/  SHF.L.U32 R28, R29.reuse, 0x10, RZ ;  /* 0x000000101d1c7819 */ /* 0x040fe400000006ff */
[----:B------:R-:W-:Y:S01]  /*63c0*/  IMAD.U32 R6, R6, 0x10000, RZ ;  /* 0x0001000006067824 */ /* 0x000fe200078e00ff */
        /* <DEDUP_REMOVED lines=22> */
[C---:B------:R-:W-:Y:S02]  /*6530*/  PRMT R27, R36.reuse, 0x7632, R27 ;  /* 0x00007632241b7816 */ /* 0x040fe4000000001b */
[----:B------:R-:W-:Y:S01]  /*6540*/  SHF.L.U32 R36, R36, 0x10, RZ ;  /* 0x0000001024247819 */ /* 0x000fe200000006ff */
[C---:B------:R-:W-:Y:S01]  /*6550*/  FFMA.FTZ R80, R91.reuse, R4, R24 ;  /* 0x000000045b507223 */ /* 0x040fe20000010018 */
[----:B------:R-:W-:Y:S01]  /*6560*/  FFMA.FTZ R85, R91, R6, R85 ;  /* 0x000000065b557223 */ /* 0x000fe20000010055 */
[----:B------:R-:W-:Y:S01]  /*6570*/  SHF.L.U32 R21, R21, 0x10, RZ ;  /* 0x0000001015157819 */ /* 0x000fe200000006ff */
[----:B------:R-:W-:Y:S01]  /*6580*/  FFMA.FTZ R30, R87, R30, R26 ;  /* 0x0000001e571e7223 */ /* 0x000fe2000001001a */
[----:B------:R-:W-:Y:S01]  /*6590*/  FFMA.FTZ R25, R51, R86, R28 ;  /* 0x0000005633197223 */ /* 0x000fe2000001001c */
[----:B------:R-:W2:Y:S01]  /*65a0*/  LDG.E.128 R4, desc[UR6][R92.64+0x1f000] ;  /* 0x01f000065c047981 */ /* 0x000ea2000c1e1d00 */
[----:B------:R-:W-:Y:S01]  /*65b0*/  SHF.L.U32 R26, R27, 0x10, RZ ;  /* 0x000000101b1a7819 */ /* 0x000fe200000006ff */
[----:B------:R-:W-:Y:S01]  /*65c0*/  FFMA.FTZ R36, R3, R36, R81 ;  /* 0x0000002403247223 */ /* 0x000fe20000010051 */
        /* <DEDUP_REMOVED lines=8> */
[----:B------:R-:W-:-:S02]  /*6650*/  FFMA.FTZ R29, R51, R86, R26 ;  /* 0x00000056331d7223 */ /* 0x000fc4000001001a */
[----:B------:R-:W2:Y:S01]  /*6660*/  LDG.E.128 R24, desc[UR6][R92.64+0x22800] ;  /* 0x022800065c187981 */ /* 0x000ea2000c1e1d00 */
[----:B------:R-:W-:Y:S01]  /*6670*/  SHF.L.U32 R37, R37, 0x10, RZ ;  /* 0x0000001025257819 */ /* 0x000fe200000006ff */
[----:B------:R-:W-:Y:S01]  /*6680*/  FFMA.FTZ R21, R87, R36, R22 ;  /* 0x0000002457157223 */ /* 0x000fe20000010016 */
[----:B------:R-:W-:Y:S02]  /*6690*/  SHF.L.U32 R20, R31, 0x10, RZ ;  /* 0x000000101f147819 */ /* 0x000fe400000006ff */
[C---:B------:R-:W-:Y:S01]  /*66a0*/  SHF.L.U32 R22, R23.reuse, 0x10, RZ ;  /* 0x0000001017167819 */ /* 0x040fe200000006ff */
[--C-:B------:R-:W-:Y:S01]  /*66b0*/  FFMA.FTZ R86, R50, R37, R29.reuse ;  /* 0x0000002532567223 */ /* 0x100fe2000001001d */
[----:B------:R-:W-:Y:S01]  /*66c0*/  PRMT R29, R23, 0x7632, R29 ;  /* 0x00007632171d7816 */ /* 0x000fe2000000001d */
[----:B------:R-:W-:Y:S01]  /*66d0*/  FFMA.FTZ R30, R89, R20, R30 ;  /* 0x00000014591e7223 */ /* 0x000fe2000001001e */
[----:B------:R-:W-:Y:S01]  /*66e0*/  PRMT R28, R31, 0x7632, R28 ;  /* 0x000076321f1c7816 */ /* 0x000fe2000000001c */
[----:B------:R-:W-:Y:S01]  /*66f0*/  FFMA.FTZ R37, R89, R22, R21 ;  /* 0x0000001659257223 */ /* 0x000fe20000010015 */
[C---:B------:R-:W-:Y:S01]  /*6700*/  IMAD.U32 R36, R38.reuse, 0x10000, RZ ;  /* 0x0001000026247824 */ /* 0x040fe200078e00ff */
[----:B------:R-:W2:Y:S01]  /*6710*/  LDG.E.128 R20, desc[UR6][R92.64+0x26000] ;  /* 0x026000065c147981 */ /* 0x000ea2000c1e1d00 */
[----:B------:R-:W-:-:S02]  /*6720*/  PRMT R31, R38, 0x7632, R31 ;  /* 0x00007632261f7816 */ /* 0x000fc4000000001f */
[----:B------:R-:W-:Y:S02]  /*6730*/  SHF.L.U32 R38, R29, 0x10, RZ ;  /* 0x000000101d267819 */ /* 0x000fe400000006ff */
[----:B------:R-:W-:Y:S02]  /*6740*/  SHF.L.U32 R28, R28, 0x10, RZ ;  /* 0x000000101c1c7819 */ /* 0x000fe400000006ff */
[C---:B---3--:R-:W-:Y:S02]  /*6750*/  PRMT R29, R60.reuse, 0x7632, R29 ;  /* 0x000076323c1d7816 */ /* 0x048fe4000000001d */
[----:B------:R-:W-:Y:S01]  /*6760*/  SHF.L.U32 R60, R60, 0x10, RZ ;  /* 0x000000103c3c7819 */ /* 0x000fe200000006ff */
[----:B------:R-:W-:Y:S01]  /*6770*/  FFMA.FTZ R94, R83, R36, R86 ;  /* 0x00000024535e7223 */ /* 0x000fe20000010056 */
[----:B------:R-:W-:Y:S01]  /*6780*/  FFMA.FTZ R36, R91, R28, R30 ;  /* 0x0000001c5b247223 */ /* 0x000fe2000001001e */
[----:B------:R-:W-:Y:S02]  /*6790*/  IMAD.U32 R30, R29, 0x10000, RZ ;  /* 0x000100001d1e7824 */ /* 0x000fe400078e00ff */
        /* <DEDUP_REMOVED lines=12> */
[----:B-----5:R-:W-:Y:S01]  /*6860*/  PRMT R60, R64, 0x7632, R60 ;  /* 0x00007632403c7816 */ /* 0x020fe2000000003c */
[----:B------:R-:W-:Y:S01]  /*6870*/  IMAD.U32 R38, R39, 0x10000, RZ ;  /* 0x0001000027267824 */ /* 0x000fe200078e00ff */
[----:B------:R-:W-:Y:S01]  /*6880*/  SHF.L.U32 R30, R62, 0x10, RZ ;  /* 0x000000103e1e7819 */ /* 0x000fe200000006ff */
[----:B------:R-:W-:Y:S01]  /*6890*/  FFMA.FTZ R48, R50, R29, R31 ;  /* 0x0000001d32307223 */ /* 0x000fe2000001001f */
[----:B------:R-:W-:Y:S01]  /*68a0*/  SHF.L.U32 R86, R60, 0x10, RZ ;  /* 0x000000103c567819 */ /* 0x000fe200000006ff */
[----:B------:R-:W-:Y:S02]  /*68b0*/  FFMA.FTZ R38, R91, R38, R28 ;  /* 0x000000265b267223 */ /* 0x000fe4000001001c */
[----:B------:R-:W-:-:S02]  /*68c0*/  FFMA.FTZ R60, R83, R30, R48 ;  /* 0x0000001e533c7223 */ /* 0x000fc40000010030 */
[----:B------:R-:W3:Y:S04]  /*68d0*/  LDG.E.128 R28, desc[UR6][R92.64+0x29800] ;  /* 0x029800065c1c7981 */ /* 0x000ee8000c1e1d00 */
[----:B------:R-:W5:Y:S01]  /*68e0*/  LDG.E.128 R92, desc[UR6][R92.64+0x2d000] ;  /* 0x02d000065c5c7981 */ /* 0x000f62000c1e1d00 */
[----:B------:R-:W-:Y:S01]  /*68f0*/  SHF.L.U32 R64, R64, 0x10, RZ ;  /* 0x0000001040407819 */ /* 0x000fe200000006ff */
[C---:B------:R-:W-:Y:S01]  /*6900*/  IMAD.U32 R48, R63.reuse, 0x10000, RZ ;  /* 0x000100003f307824 */ /* 0x040fe200078e00ff */
[----:B------:R-:W-:Y:S02]  /*6910*/  PRMT R39, R63, 0x7632, R39 ;  /* 0x000076323f277816 */ /* 0x000fe40000000027 */
[C---:B----4-:R-:W-:Y:S01]  /*6920*/  PRMT R63, R68.reuse, 0x7632, R63 ;  /* 0x00007632443f7816 */ /* 0x050fe2000000003f */
[----:B------:R-:W-:Y:S01]  /*6930*/  FFMA.FTZ R64, R3, R64, R82 ;  /* 0x0000004003407223 */ /* 0x000fe20000010052 */
[----:B------:R-:W-:-:S02]  /*6940*/  SHF.L.U32 R68, R68, 0x10, RZ ;  /* 0x0000001044447819 */ /* 0x000fc400000006ff */
[----:B------:R-:W-:Y:S01]  /*6950*/  PRMT R62, R62, 0x7632, R62 ;  /* 0x000076323e3e7816 */ /* 0x000fe2000000003e */
[----:B------:R-:W-:Y:S01]  /*6960*/  FFMA.FTZ R86, R49, R86, R64 ;  /* 0x0000005631567223 */ /* 0x000fe20000010040 */
[----:B------:R-:W-:Y:S01]  /*6970*/  SHF.L.U32 R82, R63, 0x10, RZ ;  /* 0x000000103f527819 */ /* 0x000fe200000006ff */
[----:B------:R-:W-:Y:S01]  /*6980*/  FFMA.FTZ R68, R3, R68, R90 ;  /* 0x0000004403447223 */ /* 0x000fe2000001005a */
[C---:B------:R-:W-:Y:S02]  /*6990*/  SHF.L.U32 R64, R65.reuse, 0x10, RZ ;  /* 0x0000001041407819 */ /* 0x040fe400000006ff */
[----:B------:R-:W-:Y:S02]  /*69a0*/  SHF.L.U32 R62, R62, 0x10, RZ ;  /* 0x000000103e3e7819 */ /* 0x000fe400000006ff */
        /* <DEDUP_REMOVED lines=16> */
[C---:B------:R-:W-:Y:S01]  /*6ab0*/  PRMT R61, R70.reuse, 0x7632, R61 ;  /* 0x00007632463d7816 */ /* 0x040fe2000000003d */
[----:B------:R-:W-:Y:S01]  /*6ac0*/  IMAD.U32 R70, R70, 0x10000, RZ ;  /* 0x0001000046467824 */ /* 0x000fe200078e00ff */
[----:B------:R-:W-:Y:S01]  /*6ad0*/  SHF.L.U32 R72, R72, 0x10, RZ ;  /* 0x0000001048487819 */ /* 0x000fe200000006ff */
[----:B------:R-:W-:Y:S01]  /*6ae0*/  FFMA.FTZ R64, R83, R60, R62 ;  /* 0x0000003c53407223 */ /* 0x000fe2000001003e */
[----:B------:R-:W-:Y:S02]  /*6af0*/  IMAD.U32 R66, R66, 0x10000, RZ ;  /* 0x0001000042427824 */ /* 0x000fe400078e00ff */
[----:B------:R-:W-:Y:S01]  /*6b00*/  FFMA.FTZ R88, R3, R65, R88 ;  /* 0x0000004103587223 */ /* 0x000fe20000010058 */
[----:B------:R-:W-:Y:S01]  /*6b10*/  FFMA.FTZ R68, R83, R70, R68 ;  /* 0x0000004653447223 */ /* 0x000fe20000010044 */
[----:B------:R-:W-:Y:S01]  /*6b20*/  PRMT R3, R73, 0x7632, R3 ;  /* 0x0000763249037816 */ /* 0x000fe20000000003 */
        /* <DEDUP_REMOVED lines=8> */
[----:B------:R-:W-:Y:S01]  /*6bb0*/  SHF.L.U32 R66, R71, 0x10, RZ ;  /* 0x0000001047427819 */ /* 0x000fe200000006ff */
[----:B------:R-:W-:Y:S01]  /*6bc0*/  FFMA.FTZ R3, R89, R62, R64 ;  /* 0x0000003e59037223 */ /* 0x000fe20000010040 */
[----:B------:R-:W-:Y:S01]  /*6bd0*/  PRMT R60, R67, 0x7632, R60 ;  /* 0x00007632433c7816 */ /* 0x000fe2000000003c */
[----:B------:R-:W-:Y:S01]  /*6be0*/  FFMA.FTZ R64, R50, R61, R51 ;  /* 0x0000003d32407223 */ /* 0x000fe20000010033 */
[----:B------:R-:W-:Y:S02]  /*6bf0*/  PRMT R71, R71, 0x7632, R71 ;  /* 0x0000763247477816 */ /* 0x000fe40000000047 */
[----:B------:R-:W-:-:S02]  /*6c00*/  PRMT R51, R74, 0x7632, R51 ;  /* 0x000076324a337816 */ /* 0x000fc40000000033 */
[----:B------:R-:W-:Y:S02]  /*6c10*/  SHF.L.U32 R74, R74, 0x10, RZ ;  /* 0x000000104a4a7819 */ /* 0x000fe400000006ff */
[----:B------:R-:W-:Y:S01]  /*6c20*/  SHF.L.U32 R39, R39, 0x10, RZ ;  /* 0x0000001027277819 */ /* 0x000fe200000006ff */
[----:B------:R-:W-:Y:S01]  /*6c30*/  FFMA.FTZ R49, R89, R66, R49 ;  /* 0x0000004259317223 */ /* 0x000fe20000010031 */
[----:B------:R-:W-:Y:S02]  /*6c40*/  SHF.L.U32 R60, R60, 0x10, RZ ;  /* 0x000000103c3c7819 */ /* 0x000fe400000006ff */
[----:B------:R-:W-:Y:S01]  /*6c50*/  SHF.L.U32 R50, R71, 0x10, RZ ;  /* 0x0000001047327819 */ /* 0x000fe200000006ff */
[----:B------:R-:W-:Y:S02]  /*6c60*/  IMAD.U32 R62, R51, 0x10000, RZ ;  /* 0x00010000333e7824 */ /* 0x000fe400078e00ff */
[----:B------:R-:W-:Y:S01]  /*6c70*/  FFMA.FTZ R64, R83, R74, R64 ;  /* 0x0000004a53407223 */ /* 0x000fe20000010040 */
[C---:B------:R-:W-:Y:S01]  /*6c80*/  FFMA.FTZ R48, R91.reuse, R39, R48 ;  /* 0x000000275b307223 */ /* 0x040fe20000010030 */
[C---:B------:R-:W-:Y:S01]  /*6c90*/  FFMA.FTZ R3, R91.reuse, R60, R3 ;  /* 0x0000003c5b037223 */ /* 0x040fe20000010003 */
[----:B------:R-:W-:Y:S01]  /*6ca0*/  FFMA.FTZ R39, R91, R50, R49 ;  /* 0x000000325b277223 */ /* 0x000fe20000010031 */
[----:B------:R-:W-:Y:S01]  /*6cb0*/  SHF.L.U32 R50, R75, 0x10, RZ ;  /* 0x000000104b327819 */ /* 0x000fe200000006ff */
[----:B------:R-:W-:Y:S01]  /*6cc0*/  FFMA.FTZ R62, R87, R62, R64 ;  /* 0x0000003e573e7223 */ /* 0x000fe20000010040 */
[----:B------:R-:W-:-:S02]  /*6cd0*/  PRMT R60, R56, 0x7632, R60 ;  /* 0x00007632383c7816 */ /* 0x000fc4000000003c */
[----:B------:R-:W-:Y:S02]  /*6ce0*/  SHF.L.U32 R56, R56, 0x10, RZ ;  /* 0x0000001038387819 */ /* 0x000fe400000006ff */
[C---:B------:R-:W-:Y:S02]  /*6cf0*/  PRMT R51, R76.reuse, 0x7632, R51 ;  /* 0x000076324c337816 */ /* 0x040fe40000000033 */
[----:B------:R-:W-:Y:S02]  /*6d00*/  SHF.L.U32 R49, R76, 0x10, RZ ;  /* 0x000000104c317819 */ /* 0x000fe400000006ff */
[----:B------:R-:W-:Y:S01]  /*6d10*/  PRMT R75, R75, 0x7632, R75 ;  /* 0x000076324b4b7816 */ /* 0x000fe2000000004b */
[----:B------:R-:W-:Y:S01]  /*6d20*/  FFMA.FTZ R62, R89, R50, R62 ;  /* 0x00000032593e7223 */ /* 0x000fe2000001003e */
[----:B------:R-:W-:Y:S01]  /*6d30*/  SHF.L.U32 R61, R60, 0x10, RZ ;  /* 0x000000103c3d7819 */ /* 0x000fe200000006ff */
[----:B------:R-:W-:Y:S02]  /*6d40*/  IMAD.U32 R50, R51, 0x10000, RZ ;  /* 0x0001000033327824 */ /* 0x000fe400078e00ff */
[----:B------:R-:W-:Y:S01]  /*6d50*/  FFMA.FTZ R63, R49, R56, R96 ;  /* 0x00000038313f7223 */ /* 0x000fe20000010060 */
[----:B------:R-:W-:-:S02]  /*6d60*/  SHF.L.U32 R56, R75, 0x10, RZ ;  /* 0x000000104b387819 */ /* 0x000fc400000006ff */
[C---:B------:R-:W-:Y:S02]  /*6d70*/  SHF.L.U32 R64, R57.reuse, 0x10, RZ ;  /* 0x0000001039407819 */ /* 0x040fe400000006ff */
[----:B------:R-:W-:Y:S01]  /*6d80*/  PRMT R60, R57, 0x7632, R60 ;  /* 0x00007632393c7816 */ /* 0x000fe2000000003c */
[----:B------:R-:W-:Y:S01]  /*6d90*/  FFMA.FTZ R66, R50, R61, R63 ;  /* 0x0000003d32427223 */ /* 0x000fe2000001003f */
[C---:B------:R-:W-:Y:S02]  /*6da0*/  SHF.L.U32 R51, R77.reuse, 0x10, RZ ;  /* 0x000000104d337819 */ /* 0x040fe400000006ff */
[----:B------:R-:W-:Y:S01]  /*6db0*/  PRMT R57, R77, 0x7632, R57 ;  /* 0x000076324d397816 */ /* 0x000fe20000000039 */
[----:B------:R-:W-:Y:S01]  /*6dc0*/  FFMA.FTZ R56, R91, R56, R62 ;  /* 0x000000385b387223 */ /* 0x000fe2000001003e */
[----:B------:R-:W-:Y:S01]  /*6dd0*/  SHF.L.U32 R62, R60, 0x10, RZ ;  /* 0x000000103c3e7819 */ /* 0x000fe200000006ff */
[----:B------:R-:W-:Y:S02]  /*6de0*/  FFMA.FTZ R64, R51, R64, R66 ;  /* 0x0000004033407223 */ /* 0x000fe40000010042 */
[----:B------:R-:W-:Y:S01]  /*6df0*/  IMAD.U32 R57, R57, 0x10000, RZ ;  /* 0x0001000039397824 */ /* 0x000fe200078e00ff */
[----:B------:R-:W-:-:S03]  /*6e00*/  SHF.L.U32 R66, R40, 0x10, RZ ;  /* 0x0000001028427819 */ /* 0x000fc600000006ff */
[--C-:B------:R-:W-:Y:S01]  /*6e10*/  FFMA.FTZ R65, R57, R62, R64.reuse ;  /* 0x0000003e39417223 */ /* 0x100fe20000010040 */
[----:B------:R-:W-:Y:S01]  /*6e20*/  PRMT R64, R40, 0x7632, R64 ;  /* 0x0000763228407816 */ /* 0x000fe20000000040 */
[C---:B------:R-:W-:Y:S01]  /*6e30*/  IMAD.U32 R62, R59.reuse, 0x10000, RZ ;  /* 0x000100003b3e7824 */ /* 0x040fe200078e00ff */
[C---:B------:R-:W-:Y:S02]  /*6e40*/  PRMT R40, R58.reuse, 0x7632, R40 ;  /* 0x000076323a287816 */ /* 0x040fe40000000028 */
[----:B------:R-:W-:Y:S02]  /*6e50*/  SHF.L.U32 R63, R58, 0x10, RZ ;  /* 0x000000103a3f7819 */ /* 0x000fe400000006ff */
[----:B------:R-:W-:Y:S01]  /*6e60*/  PRMT R58, R59, 0x7632, R58 ;  /* 0x000076323b3a7816 */ /* 0x000fe2000000003a */
[----:B------:R-:W-:Y:S01]  /*6e70*/  FFMA.FTZ R67, R49, R66, R98 ;  /* 0x0000004231437223 */ /* 0x000fe20000010062 */
[----:B------:R-:W-:Y:S02]  /*6e80*/  SHF.L.U32 R59, R64, 0x10, RZ ;  /* 0x00000010403b7819 */ /* 0x000fe400000006ff */
[----:B------:R-:W-:-:S02]  /*6e90*/  PRMT R60, R78, 0x7632, R60 ;  /* 0x000076324e3c7816 */ /* 0x000fc4000000003c */
[----:B------:R-:W-:Y:S01]  /*6ea0*/  SHF.L.U32 R78, R78, 0x10, RZ ;  /* 0x000000104e4e7819 */ /* 0x000fe200000006ff */
[----:B------:R-:W-:Y:S01]  /*6eb0*/  FFMA.FTZ R68, R50, R59, R67 ;  /* 0x0000003b32447223 */ /* 0x000fe20000010043 */
[C---:B------:R-:W-:Y:S02]  /*6ec0*/  PRMT R64, R41.reuse, 0x7632, R64 ;  /* 0x0000763229407816 */ /* 0x040fe40000000040 */
[----:B------:R-:W-:Y:S02]  /*6ed0*/  SHF.L.U32 R66, R41, 0x10, RZ ;  /* 0x0000001029427819 */ /* 0x000fe400000006ff */
[----:B------:R-:W-:Y:S01]  /*6ee0*/  SHF.L.U32 R41, R40, 0x10, RZ ;  /* 0x0000001028297819 */ /* 0x000fe200000006ff */
[----:B------:R-:W-:Y:S01]  /*6ef0*/  FFMA.FTZ R63, R78, R63, R65 ;  /* 0x0000003f4e3f7223 */ /* 0x000fe20000010041 */
[----:B------:R-:W-:Y:S01]  /*6f00*/  SHF.L.U32 R40, R60, 0x10, RZ ;  /* 0x000000103c287819 */ /* 0x000fe200000006ff */
[----:B------:R-:W-:Y:S02]  /*6f10*/  IMAD.U32 R64, R64, 0x10000, RZ ;  /* 0x0001000040407824 */ /* 0x000fe400078e00ff */
[----:B------:R-:W-:Y:S01]  /*6f20*/  FFMA.FTZ R66, R51, R66, R68 ;  /* 0x0000004233427223 */ /* 0x000fe20000010044 */
[----:B------:R-:W-:-:S02]  /*6f30*/  PRMT R60, R44, 0x7632, R60 ;  /* 0x000076322c3c7816 */ /* 0x000fc4000000003c */
[----:B------:R-:W-:Y:S01]  /*6f40*/  SHF.L.U32 R68, R44, 0x10, RZ ;  /* 0x000000102c447819 */ /* 0x000fe200000006ff */
[----:B------:R-:W-:Y:S01]  /*6f50*/  FFMA.FTZ R44, R40, R41, R63 ;  /* 0x00000029282c7223 */ /* 0x000fe2000001003f */
[----:B------:R-:W-:Y:S01]  /*6f60*/  PRMT R61, R79, 0x7632, R61 ;  /* 0x000076324f3d7816 */ /* 0x000fe2000000003d */
[----:B------:R-:W-:Y:S01]  /*6f70*/  FFMA.FTZ R59, R57, R64, R66 ;  /* 0x00000040393b7223 */ /* 0x000fe20000010042 */
[----:B------:R-:W-:Y:S02]  /*6f80*/  SHF.L.U32 R79, R79, 0x10, RZ ;  /* 0x000000104f4f7819 */ /* 0x000fe400000006ff */
[----:B------:R-:W-:Y:S01]  /*6f90*/  SHF.L.U32 R41, R42, 0x10, RZ ;  /* 0x000000102a297819 */ /* 0x000fe200000006ff */
[----:B------:R-:W-:Y:S01]  /*6fa0*/  FFMA.FTZ R97, R49, R68, R97 ;  /* 0x0000004431617223 */ /* 0x000fe20000010061 */
[----:B------:R-:W-:Y:S02]  /*6fb0*/  SHF.L.U32 R65, R60, 0x10, RZ ;  /* 0x000000103c417819 */ /* 0x000fe400000006ff */
[----:B------:R-:W-:Y:S01]  /*6fc0*/  PRMT R42, R42, 0x7632, R42 ;  /* 0x000076322a2a7816 */ /* 0x000fe2000000002a */
[----:B------:R-:W-:Y:S01]  /*6fd0*/  FFMA.FTZ R44, R79, R62, R44 ;  /* 0x0000003e4f2c7223 */ /* 0x000fe2000001002c */
[----:B------:R-:W-:Y:S01]  /*6fe0*/  FFMA.FTZ R63, R78, R41, R59 ;  /* 0x000000294e3f7223 */ /* 0x000fe2000001003b */
        /* <DEDUP_REMOVED lines=24> */
[C---:B------:R-:W-:Y:S02]  /*7170*/  IMAD.U32 R46, R13.reuse, 0x10000, RZ ;  /* 0x000100000d2e7824 */ /* 0x040fe400078e00ff */
        /* <DEDUP_REMOVED lines=12> */
[--C-:B------:R-:W-:Y:S01]  /*7240*/  FFMA.FTZ R58, R50, R43, R13.reuse ;  /* 0x0000002b323a7223 */ /* 0x100fe2000001000d */
[C---:B------:R-:W-:Y:S01]  /*7250*/  PRMT R13, R14.reuse, 0x7632, R13 ;  /* 0x000076320e0d7816 */ /* 0x040fe2000000000d */
[--C-:B------:R-:W-:Y:S01]  /*7260*/  FFMA.FTZ R16, R79, R16, R44.reuse ;  /* 0x000000104f107223 */ /* 0x100fe2000001002c */
[----:B------:R-:W-:Y:S01]  /*7270*/  IMAD.U32 R43, R14, 0x10000, RZ ;  /* 0x000100000e2b7824 */ /* 0x000fe200078e00ff */
[----:B------:R-:W-:-:S02]  /*7280*/  PRMT R44, R17, 0x7632, R44 ;  /* 0x00007632112c7816 */ /* 0x000fc4000000002c */
[----:B------:R-:W-:Y:S02]  /*7290*/  SHF.L.U32 R46, R17, 0x10, RZ ;  /* 0x00000010112e7819 */ /* 0x000fe400000006ff */
[----:B------:R-:W-:Y:S01]  /*72a0*/  SHF.L.U32 R14, R47, 0x10, RZ ;  /* 0x000000102f0e7819 */ /* 0x000fe200000006ff */
[----:B------:R-:W-:Y:S01]  /*72b0*/  FFMA.FTZ R43, R78, R43, R45 ;  /* 0x0000002b4e2b7223 */ /* 0x000fe2000001002d */
[----:B------:R-:W-:Y:S01]  /*72c0*/  SHF.L.U32 R17, R13, 0x10, RZ ;  /* 0x000000100d117819 */ /* 0x000fe200000006ff */
[----:B------:R-:W-:Y:S01]  /*72d0*/  FFMA.FTZ R46, R51, R46, R58 ;  /* 0x0000002e332e7223 */ /* 0x000fe2000001003a */
[----:B------:R-:W-:Y:S01]  /*72e0*/  SHF.L.U32 R44, R44, 0x10, RZ ;  /* 0x000000102c2c7819 */ /* 0x000fe200000006ff */
[----:B------:R-:W-:Y:S02]  /*72f0*/  FFMA.FTZ R13, R41, R14, R16 ;  /* 0x0000000e290d7223 */ /* 0x000fe40000010010 */
[----:B------:R-:W-:Y:S01]  /*7300*/  FFMA.FTZ R16, R40, R17, R43 ;  /* 0x0000001128107223 */ /* 0x000fe2000001002b */
[C---:B------:R-:W-:Y:S01]  /*7310*/  SHF.L.U32 R17, R18.reuse, 0x10, RZ ;  /* 0x0000001012117819 */ /* 0x040fe200000006ff */
[----:B------:R-:W-:Y:S01]  /*7320*/  FFMA.FTZ R43, R57, R44, R46 ;  /* 0x0000002c392b7223 */ /* 0x000fe2000001002e */
[----:B------:R-:W-:Y:S01]  /*7330*/  IMAD.U32 R14, R15, 0x10000, RZ ;  /* 0x000100000f0e7824 */ /* 0x000fe200078e00ff */
[----:B------:R-:W-:-:S02]  /*7340*/  PRMT R18, R18, 0x7632, R18 ;  /* 0x0000763212127816 */ /* 0x000fc40000000012 */
[----:B------:R-:W-:Y:S01]  /*7350*/  FFMA.FTZ R43, R78, R17, R43 ;  /* 0x000000114e2b7223 */ /* 0x000fe2000001002b */
[----:B------:R-:W-:Y:S01]  /*7360*/  FFMA.FTZ R16, R79, R14, R16 ;  /* 0x0000000e4f107223 */ /* 0x000fe20000010010 */
[----:B------:R-:W-:Y:S02]  /*7370*/  SHF.L.U32 R17, R18, 0x10, RZ ;  /* 0x0000001012117819 */ /* 0x000fe400000006ff */
[----:B------:R-:W-:Y:S02]  /*7380*/  PRMT R14, R32, 0x7632, R14 ;  /* 0x00007632200e7816 */ /* 0x000fe4000000000e */
[----:B------:R-:W-:Y:S01]  /*7390*/  PRMT R15, R15, 0x7632, R15 ;  /* 0x000076320f0f7816 */ /* 0x000fe2000000000f */
[----:B------:R-:W-:Y:S01]  /*73a0*/  FFMA.FTZ R44, R40, R17, R43 ;  /* 0x00000011282c7223 */ /* 0x000fe2000001002b */
[----:B------:R-:W-:Y:S01]  /*73b0*/  SHF.L.U32 R46, R32, 0x10, RZ ;  /* 0x00000010202e7819 */ /* 0x000fe200000006ff */
[----:B------:R-:W-:Y:S01]  /*73c0*/  IMAD.U32 R17, R14, 0x10000, RZ ;  /* 0x000100000e117824 */ /* 0x000fe200078e00ff */
[----:B------:R-:W-:-:S02]  /*73d0*/  SHF.L.U32 R32, R19, 0x10, RZ ;  /* 0x0000001013207819 */ /* 0x000fc400000006ff */
[----:B------:R-:W-:Y:S01]  /*73e0*/  SHF.L.U32 R14, R15, 0x10, RZ ;  /* 0x000000100f0e7819 */ /* 0x000fe200000006ff */
[----:B------:R-:W-:Y:S02]  /*73f0*/  FFMA.FTZ R85, R49, R46, R85 ;  /* 0x0000002e31557223 */ /* 0x000fe40000010055 */
[----:B------:R-:W-:Y:S01]  /*7400*/  FFMA.FTZ R15, R79, R32, R44 ;  /* 0x000000204f0f7223 */ /* 0x000fe2000001002c */
[----:B------:R-:W-:Y:S01]  /*7410*/  SHF.L.U32 R32, R33, 0x10, RZ ;  /* 0x0000001021207819 */ /* 0x000fe200000006ff */
[----:B------:R-:W-:Y:S01]  /*7420*/  FFMA.FTZ R14, R41, R14, R16 ;  /* 0x0000000e290e7223 */ /* 0x000fe20000010010 */
[----:B------:R-:W-:Y:S01]  /*7430*/  SHF.L.U32 R16, R52, 0x10, RZ ;  /* 0x0000001034107819 */ /* 0x000fe200000006ff */
[----:B------:R-:W-:Y:S01]  /*7440*/  FFMA.FTZ R44, R50, R17, R85 ;  /* 0x00000011322c7223 */ /* 0x000fe20000010055 */
[----:B------:R-:W-:Y:S02]  /*7450*/  PRMT R33, R33, 0x7632, R33 ;  /* 0x0000763221217816 */ /* 0x000fe40000000021 */
[----:B------:R-:W-:Y:S01]  /*7460*/  PRMT R52, R52, 0x7632, R52 ;  /* 0x0000763234347816 */ /* 0x000fe20000000034 */
[----:B------:R-:W-:Y:S01]  /*7470*/  FFMA.FTZ R45, R49, R16, R36 ;  /* 0x00000010312d7223 */ /* 0x000fe20000010024 */
[----:B------:R-:W-:Y:S01]  /*7480*/  FFMA.FTZ R44, R51, R32, R44 ;  /* 0x00000020332c7223 */ /* 0x000fe2000001002c */
[----:B------:R-:W-:Y:S01]  /*7490*/  IMAD.U32 R16, R33, 0x10000, RZ ;  /* 0x0001000021107824 */ /* 0x000fe200078e00ff */
[----:B------:R-:W-:-:S02]  /*74a0*/  SHF.L.U32 R43, R52, 0x10, RZ ;  /* 0x00000010342b7819 */ /* 0x000fc400000006ff */
[----:B------:R-:W-:Y:S01]  /*74b0*/  PRMT R18, R19, 0x7632, R18 ;  /* 0x0000763213127816 */ /* 0x000fe20000000012 */
[----:B------:R-:W-:Y:S01]  /*74c0*/  FFMA.FTZ R33, R57, R16, R44 ;  /* 0x0000001039217223 */ /* 0x000fe2000001002c */
[C---:B------:R-:W-:Y:S02]  /*74d0*/  PRMT R17, R34.reuse, 0x7632, R17 ;  /* 0x0000763222117816 */ /* 0x040fe40000000011 */
[----:B------:R-:W-:Y:S01]  /*74e0*/  SHF.L.U32 R19, R34, 0x10, RZ ;  /* 0x0000001022137819 */ /* 0x000fe200000006ff */
[----:B------:R-:W-:Y:S01]  /*74f0*/  FFMA.FTZ R44, R50, R43, R45 ;  /* 0x0000002b322c7223 */ /* 0x000fe2000001002d */
[C---:B------:R-:W-:Y:S02]  /*7500*/  PRMT R16, R53.reuse, 0x7632, R16 ;  /* 0x0000763235107816 */ /* 0x040fe40000000010 */
        /* <DEDUP_REMOVED lines=8> */
[C---:B------:R-:W-:Y:S01]  /*7590*/  PRMT R17, R54.reuse, 0x7632, R17 ;  /* 0x0000763236117816 */ /* 0x040fe20000000011 */
[----:B------:R-:W-:Y:S01]  /*75a0*/  FFMA.FTZ R33, R57, R36, R34 ;  /* 0x0000002439217223 */ /* 0x000fe20000010022 */
[----:B------:R-:W-:Y:S02]  /*75b0*/  SHF.L.U32 R19, R54, 0x10, RZ ;  /* 0x0000001036137819 */ /* 0x000fe400000006ff */
[C---:B------:R-:W-:Y:S02]  /*75c0*/  PRMT R18, R35.reuse, 0x7632, R18 ;  /* 0x0000763223127816 */ /* 0x040fe40000000012 */
[----:B------:R-:W-:Y:S02]  /*75d0*/  SHF.L.U32 R32, R35, 0x10, RZ ;  /* 0x0000001023207819 */ /* 0x000fe400000006ff */
[----:B------:R-:W0:Y:S01]  /*75e0*/  SHFL.BFLY PT, R35, R42, 0x10, 0x1f ;  /* 0x0e001f002a237f89 */ /* 0x000e2200000e0000 */
[----:B------:R-:W-:Y:S01]  /*75f0*/  SHF.L.U32 R17, R17, 0x10, RZ ;  /* 0x0000001011117819 */ /* 0x000fe200000006ff */
[----:B------:R-:W-:Y:S01]  /*7600*/  FFMA.FTZ R33, R78, R19, R33 ;  /* 0x000000134e217223 */ /* 0x000fe20000010021 */
[----:B------:R-:W-:Y:S01]  /*7610*/  FFMA.FTZ R16, R79, R32, R16 ;  /* 0x000000204f107223 */ /* 0x000fe20000010010 */
[C---:B------:R-:W-:Y:S01]  /*7620*/  PRMT R19, R55.reuse, 0x7632, R19 ;  /* 0x0000763237137816 */ /* 0x040fe20000000013 */
[----:B------:R-:W1:Y:S01]  /*7630*/  SHFL.BFLY PT, R46, R15, 0x10, 0x1f ;  /* 0x0e001f000f2e7f89 */ /* 0x000e6200000e0000 */
[----:B------:R-:W-:Y:S01]  /*7640*/  SHF.L.U32 R32, R55, 0x10, RZ ;  /* 0x0000001037207819 */ /* 0x000fe200000006ff */
[--C-:B------:R-:W-:Y:S01]  /*7650*/  FFMA.FTZ R34, R40, R17, R33.reuse ;  /* 0x0000001128227223 */ /* 0x100fe20000010021 */
[C---:B--2---:R-:W-:Y:S01]  /*7660*/  PRMT R33, R8.reuse, 0x7632, R33 ;  /* 0x0000763208217816 */ /* 0x044fe20000000021 */
[----:B------:R-:W2:Y:S01]  /*7670*/  SHFL.BFLY PT, R45, R14, 0x10, 0x1f ;  /* 0x0e001f000e2d7f89 */ /* 0x000ea200000e0000 */
        /* <DEDUP_REMOVED lines=11> */
[----:B------:R-:W4:Y:S01]  /*7730*/  SHFL.BFLY PT, R36, R17, 0x10, 0x1f ;  /* 0x0e001f0011247f89 */ /* 0x000f2200000e0000 */
[----:B------:R-:W-:-:S02]  /*7740*/  IMAD.U32 R8, R8, 0x10000, RZ ;  /* 0x0001000008087824 */ /* 0x000fc400078e00ff */
[----:B0-----:R-:W-:Y:S01]  /*7750*/  FADD.FTZ R42, R42, R35 ;  /* 0x000000232a2a7221 */ /* 0x001fe20000010000 */
[----:B------:R-:W-:Y:S01]  /*7760*/  FFMA.FTZ R32, R51, R18, R32 ;  /* 0x0000001233207223 */ /* 0x000fe20000010020 */
[----:B------:R-:W0:Y:S01]  /*7770*/  SHFL.BFLY PT, R35, R16, 0x10, 0x1f ;  /* 0x0e001f0010237f89 */ /* 0x000e2200000e0000 */
[C---:B------:R-:W-:Y:S02]  /*7780*/  PRMT R18, R10.reuse, 0x7632, R18 ;  /* 0x000076320a127816 */ /* 0x040fe40000000012 */
[----:B------:R-:W-:Y:S01]  /*7790*/  SHF.L.U32 R19, R10, 0x10, RZ ;  /* 0x000000100a137819 */ /* 0x000fe200000006ff */
[----:B------:R-:W-:Y:S01]  /*77a0*/  FFMA.FTZ R33, R57, R8, R32 ;  /* 0x0000000839217223 */ /* 0x000fe20000010020 */
[----:B-1----:R-:W-:Y:S01]  /*77b0*/  FADD.FTZ R9, R15, R46 ;  /* 0x0000002e0f097221 */ /* 0x002fe20000010000 */
[----:B------:R-:W-:Y:S01]  /*77c0*/  SHF.L.U32 R15, R18, 0x10, RZ ;  /* 0x00000010120f7819 */ /* 0x000fe200000006ff */
[----:B--2---:R-:W-:Y:S01]  /*77d0*/  FADD.FTZ R8, R14, R45 ;  /* 0x0000002d0e087221 */ /* 0x004fe20000010000 */
[----:B------:R-:W-:Y:S01]  /*77e0*/  FFMA.FTZ R19, R78, R19, R33 ;  /* 0x000000134e137223 */ /* 0x000fe20000010021 */
[----:B------:R-:W-:-:S02]  /*77f0*/  PRMT R14, R4, 0x7632, R14 ;  /* 0x00007632040e7816 */ /* 0x000fc4000000000e */
[----:B------:R-:W-:Y:S02]  /*7800*/  SHF.L.U32 R18, R4, 0x10, RZ ;  /* 0x0000001004127819 */ /* 0x000fe400000006ff */
[C---:B------:R-:W-:Y:S01]  /*7810*/  SHF.L.U32 R4, R11.reuse, 0x10, RZ ;  /* 0x000000100b047819 */ /* 0x040fe200000006ff */
[----:B------:R-:W-:Y:S01]  /*7820*/  FFMA.FTZ R10, R40, R15, R19 ;  /* 0x0000000f280a7223 */ /* 0x000fe20000010013 */
[----:B------:R-:W-:Y:S01]  /*7830*/  PRMT R11, R11, 0x7632, R11 ;  /* 0x000076320b0b7816 */ /* 0x000fe2000000000b */
[----:B------:R-:W-:Y:S02]  /*7840*/  IMAD.U32 R15, R14, 0x10000, RZ ;  /* 0x000100000e0f7824 */ /* 0x000fe400078e00ff */
[----:B------:R-:W-:Y:S01]  /*7850*/  FFMA.FTZ R19, R49, R18, R38 ;  /* 0x0000001231137223 */ /* 0x000fe20000010026 */
[----:B------:R-:W-:Y:S01]  /*7860*/  FFMA.FTZ R18, R79, R4, R10 ;  /* 0x000000044f127223 */ /* 0x000fe2000001000a */
[----:B------:R-:W-:Y:S02]  /*7870*/  SHF.L.U32 R14, R11, 0x10, RZ ;  /* 0x000000100b0e7819 */ /* 0x000fe400000006ff */
[C---:B------:R-:W-:Y:S01]  /*7880*/  SHF.L.U32 R32, R5.reuse, 0x10, RZ ;  /* 0x0000001005207819 */ /* 0x040fe200000006ff */
[----:B------:R-:W-:Y:S01]  /*7890*/  FFMA.FTZ R34, R50, R15, R19 ;  /* 0x0000000f32227223 */ /* 0x000fe20000010013 */
[----:B------:R-:W-:Y:S01]  /*78a0*/  PRMT R5, R5, 0x7632, R5 ;  /* 0x0000763205057816 */ /* 0x000fe20000000005 */
[----:B----4-:R-:W-:Y:S01]  /*78b0*/  FADD.FTZ R10, R17, R36 ;  /* 0x00000024110a7221 */ /* 0x010fe20000010000 */
[----:B------:R-:W-:Y:S01]  /*78c0*/  FFMA.FTZ R11, R41, R14, R18 ;  /* 0x0000000e290b7223 */ /* 0x000fe20000010012 */
[----:B------:R-:W-:Y:S01]  /*78d0*/  PRMT R17, R24, 0x7632, R17 ;  /* 0x0000763218117816 */ /* 0x000fe20000000011 */
[----:B------:R-:W-:Y:S01]  /*78e0*/  FFMA.FTZ R32, R51, R32, R34 ;  /* 0x0000002033207223 */ /* 0x000fe20000010022 */
[----:B------:R-:W-:-:S02]  /*78f0*/  PRMT R14, R6, 0x7632, R14 ;  /* 0x00007632060e7816 */ /* 0x000fc4000000000e */
[----:B------:R-:W-:Y:S01]  /*7900*/  SHF.L.U32 R15, R6, 0x10, RZ ;  /* 0x00000010060f7819 */ /* 0x000fe200000006ff */
[----:B------:R-:W-:Y:S01]  /*7910*/  IMAD.U32 R6, R5, 0x10000, RZ ;  /* 0x0001000005067824 */ /* 0x000fe200078e00ff */
[----:B------:R-:W-:Y:S01]  /*7920*/  SHF.L.U32 R24, R24, 0x10, RZ ;  /* 0x0000001018187819 */ /* 0x000fe200000006ff */
[----:B0-----:R-:W-:Y:S01]  /*7930*/  FADD.FTZ R4, R16, R35 ;  /* 0x0000002310047221 */ /* 0x001fe20000010000 */
        /* <DEDUP_REMOVED lines=9> */
[----:B------:R-:W-:Y:S02]  /*79d0*/  SHF.L.U32 R5, R14, 0x10, RZ ;  /* 0x000000100e057819 */ /* 0x000fe400000006ff */
[C---:B------:R-:W-:Y:S02]  /*79e0*/  PRMT R17, R20.reuse, 0x7632, R17 ;  /* 0x0000763214117816 */ /* 0x040fe40000000011 */
[----:B------:R-:W-:Y:S01]  /*79f0*/  SHF.L.U32 R20, R20, 0x10, RZ ;  /* 0x0000001014147819 */ /* 0x000fe200000006ff */
[----:B------:R-:W-:Y:S02]  /*7a00*/  IMAD.U32 R14, R6, 0x10000, RZ ;  /* 0x00010000060e7824 */ /* 0x000fe400078e00ff */
[----:B------:R-:W-:Y:S01]  /*7a10*/  FFMA.FTZ R24, R51, R24, R32 ;  /* 0x0000001833187223 */ /* 0x000fe20000010020 */
[----:B------:R-:W-:Y:S01]  /*7a20*/  FFMA.FTZ R6, R40, R5, R15 ;  /* 0x0000000528067223 */ /* 0x000fe2000001000f */
[----:B------:R-:W-:Y:S01]  /*7a30*/  SHF.L.U32 R17, R17, 0x10, RZ ;  /* 0x0000001011117819 */ /* 0x000fe200000006ff */
[----:B------:R-:W-:Y:S01]  /*7a40*/  FFMA.FTZ R3, R49, R20, R3 ;  /* 0x0000001431037223 */ /* 0x000fe20000010003 */
[C---:B------:R-:W-:Y:S01]  /*7a50*/  SHF.L.U32 R5, R26.reuse, 0x10, RZ ;  /* 0x000000101a057819 */ /* 0x040fe200000006ff */
[----:B------:R-:W-:Y:S01]  /*7a60*/  FFMA.FTZ R7, R57, R14, R24 ;  /* 0x0000000e39077223 */ /* 0x000fe20000010018 */
[----:B------:R-:W-:Y:S01]  /*7a70*/  PRMT R26, R26, 0x7632, R26 ;  /* 0x000076321a1a7816 */ /* 0x000fe2000000001a */
[----:B------:R-:W-:Y:S01]  /*7a80*/  FFMA.FTZ R6, R79, R18, R6 ;  /* 0x000000124f067223 */ /* 0x000fe20000010006 */
[----:B------:R-:W-:Y:S01]  /*7a90*/  FFMA.FTZ R24, R50, R17, R3 ;  /* 0x0000001132187223 */ /* 0x000fe20000010003 */
[C---:B------:R-:W-:Y:S01]  /*7aa0*/  IMAD.U32 R18, R21.reuse, 0x10000, RZ ;  /* 0x0001000015127824 */ /* 0x040fe200078e00ff */
        /* <DEDUP_REMOVED lines=11> */
[----:B------:R-:W-:Y:S02]  /*7b60*/  SHF.L.U32 R16, R16, 0x10, RZ ;  /* 0x0000001010107819 */ /* 0x000fe400000006ff */
[----:B------:R-:W-:Y:S01]  /*7b70*/  PRMT R22, R22, 0x7632, R22 ;  /* 0x0000763216167816 */ /* 0x000fe20000000016 */
[----:B------:R-:W-:Y:S01]  /*7b80*/  FFMA.FTZ R15, R78, R5, R7 ;  /* 0x000000054e0f7223 */ /* 0x000fe20000010007 */
[----:B------:R-:W-:Y:S01]  /*7b90*/  FFMA.FTZ R3, R79, R14, R20 ;  /* 0x0000000e4f037223 */ /* 0x000fe20000010014 */
[----:B------:R-:W-:Y:S01]  /*7ba0*/  FFMA.FTZ R6, R41, R16, R6 ;  /* 0x0000001029067223 */ /* 0x000fe20000010006 */
[----:B------:R-:W-:-:S02]  /*7bb0*/  SHF.L.U32 R5, R22, 0x10, RZ ;  /* 0x0000001016057819 */ /* 0x000fc400000006ff */
[C---:B---3--:R-:W-:Y:S02]  /*7bc0*/  PRMT R16, R28.reuse, 0x7632, R16 ;  /* 0x000076321c107816 */ /* 0x048fe40000000010 */
        /* <DEDUP_REMOVED lines=12> */
[----:B-----5:R-:W-:-:S02]  /*7c90*/  SHF.L.U32 R5, R92, 0x10, RZ ;  /* 0x000000105c057819 */ /* 0x020fc400000006ff */
[----:B------:R-:W-:Y:S01]  /*7ca0*/  PRMT R92, R92, 0x7632, R92 ;  /* 0x000076325c5c7816 */ /* 0x000fe2000000005c */
[----:B------:R-:W-:Y:S01]  /*7cb0*/  FFMA.FTZ R20, R51, R20, R22 ;  /* 0x0000001433147223 */ /* 0x000fe20000010016 */
[----:B------:R-:W-:Y:S01]  /*7cc0*/  SHF.L.U32 R16, R7, 0x10, RZ ;  /* 0x0000001007107819 */ /* 0x000fe200000006ff */
[----:B------:R-:W0:Y:S01]  /*7cd0*/  SHFL.BFLY PT, R19, R6, 0x10, 0x1f ;  /* 0x0e001f0006137f89 */ /* 0x000e2200000e0000 */
[----:B------:R-:W-:Y:S01]  /*7ce0*/  FFMA.FTZ R49, R49, R5, R56 ;  /* 0x0000000531317223 */ /* 0x000fe20000010038 */
[----:B------:R-:W-:Y:S01]  /*7cf0*/  IMAD.U32 R17, R92, 0x10000, RZ ;  /* 0x000100005c117824 */ /* 0x000fe200078e00ff */
[C---:B------:R-:W-:Y:S01]  /*7d00*/  PRMT R5, R30.reuse, 0x7632, R5 ;  /* 0x000076321e057816 */ /* 0x040fe20000000005 */
[----:B------:R-:W-:Y:S01]  /*7d10*/  FFMA.FTZ R14, R41, R16, R14 ;  /* 0x00000010290e7223 */ /* 0x000fe2000001000e */
        /* <DEDUP_REMOVED lines=8> */
[----:B------:R-:W-:Y:S01]  /*7da0*/  FFMA.FTZ R18, R51, R18, R50 ;  /* 0x0000001233127223 */ /* 0x000fe20000010032 */
[----:B------:R-:W1:Y:S01]  /*7db0*/  SHFL.BFLY PT, R26, R3, 0x10, 0x1f ;  /* 0x0e001f00031a7f89 */ /* 0x000e6200000e0000 */
        /* <DEDUP_REMOVED lines=9> */
[----:B------:R-:W-:-:S02]  /*7e50*/  FFMA.FTZ R15, R78, R15, R57 ;  /* 0x0000000f4e0f7223 */ /* 0x000fc40000010039 */
[----:B------:R-:W-:Y:S01]  /*7e60*/  FFMA.FTZ R16, R41, R18, R16 ;  /* 0x0000001229107223 */ /* 0x000fe20000010010 */
[C---:B------:R-:W-:Y:S01]  /*7e70*/  SHF.L.U32 R18, R95.reuse, 0x10, RZ ;  /* 0x000000105f127819 */ /* 0x040fe200000006ff */
[----:B------:R-:W-:Y:S01]  /*7e80*/  FFMA.FTZ R40, R40, R5, R15 ;  /* 0x0000000528287223 */ /* 0x000fe2000001000f */
[----:B------:R-:W-:Y:S01]  /*7e90*/  PRMT R95, R95, 0x7632, R95 ;  /* 0x000076325f5f7816 */ /* 0x000fe2000000005f */
[----:B0-----:R-:W-:Y:S02]  /*7ea0*/  FADD.FTZ R19, R6, R19 ;  /* 0x0000001306137221 */ /* 0x001fe40000010000 */
[----:B------:R-:W-:Y:S01]  /*7eb0*/  FFMA.FTZ R18, R79, R18, R40 ;  /* 0x000000124f127223 */ /* 0x000fe20000010028 */
[----:B------:R-:W-:Y:S01]  /*7ec0*/  SHF.L.U32 R6, R95, 0x10, RZ ;  /* 0x000000105f067819 */ /* 0x000fe200000006ff */
[----:B------:R-:W0:Y:S04]  /*7ed0*/  SHFL.BFLY PT, R43, R12, 0x10, 0x1f ;  /* 0x0e001f000c2b7f89 */ /* 0x000e2800000e0000 */
[----:B------:R-:W-:Y:S01]  /*7ee0*/  FFMA.FTZ R6, R41, R6, R18 ;  /* 0x0000000629067223 */ /* 0x000fe20000010012 */
[----:B-1----:R-:W-:Y:S01]  /*7ef0*/  FADD.FTZ R26, R3, R26 ;  /* 0x0000001a031a7221 */ /* 0x002fe20000010000 */
[----:B------:R-:W1:Y:S04]  /*7f00*/  SHFL.BFLY PT, R44, R13, 0x10, 0x1f ;  /* 0x0e001f000d2c7f89 */ /* 0x000e6800000e0000 */
[----:B------:R-:W2:Y:S04]  /*7f10*/  SHFL.BFLY PT, R24, R11, 0x10, 0x1f ;  /* 0x0e001f000b187f89 */ /* 0x000ea800000e0000 */
[----:B------:R-:W3:Y:S04]  /*7f20*/  SHFL.BFLY PT, R23, R14, 0x10, 0x1f ;  /* 0x0e001f000e177f89 */ /* 0x000ee800000e0000 */
[----:B------:R-:W4:Y:S04]  /*7f30*/  SHFL.BFLY PT, R25, R16, 0x10, 0x1f ;  /* 0x0e001f0010197f89 */ /* 0x000f2800000e0000 */
        /* <DEDUP_REMOVED lines=99> */
[----:B------:R-:W-:-:S02]  /*8570*/  LOP3.LUT P0, RZ, R2, 0x1f, RZ, 0xc0, !PT ;  /* 0x0000001f02ff7812 */ /* 0x000fc4000780c0ff */
[----:B------:R-:W-:Y:S01]  /*8580*/  SHF.R.S32.HI R3, RZ, 0x1f, R2 ;  /* 0x0000001fff037819 */ /* 0x000fe20000011402 */
[----:B------:R-:W-:-:S03]  /*8590*/  UMOV UR4, 0x400 ;  /* 0x0000040000047882 */ /* 0x000fc60000000000 */
[----:B------:R-:W-:Y:S01]  /*85a0*/  LEA.HI R3, R3, R2, RZ, 0x5 ;  /* 0x0000000203037211 */ /* 0x000fe200078f28ff */
[----:B------:R-:W-:-:S03]  /*85b0*/  ULEA UR4, UR5, UR4, 0x18 ;  /* 0x0000000405047291 */ /* 0x000fc6000f8ec03f */
[----:B------:R-:W-:Y:S01]  /*85c0*/  SHF.R.S32.HI R3, RZ, 0x5, R3 ;  /* 0x00000005ff037819 */ /* 0x000fe20000011403 */
[----:B0-----:R-:W-:Y:S01]  /*85d0*/  FADD.FTZ R6, R6, R7 ;  /* 0x0000000706067221 */ /* 0x001fe20000010000 */
[----:B-1----:R-:W-:Y:S01]  /*85e0*/  FADD.FTZ R8, R8, R9 ;  /* 0x0000000908087221 */ /* 0x002fe20000010000 */
[----:B------:R-:W-:Y:S01]  /*85f0*/  @!P0 FADD.FTZ R4, R4, R5 ;  /* 0x0000000504048221 */ /* 0x000fe20000010000 */
        /* <DEDUP_REMOVED lines=43> */
[----:B------:R-:W-:Y:S01]  /*88b0*/  FADD.FTZ R33, R32, R33 ;  /* 0x0000002120217221 */ /* 0x000fe20000010000 */
[----:B---3--:R-:W-:Y:S02]  /*88c0*/  FADD.FTZ R24, RZ, R24 ;  /* 0x00000018ff187221 */ /* 0x008fe40000010000 */
[----:B------:R-:W-:Y:S01]  /*88d0*/  FADD.FTZ R30, R29, R30 ;  /* 0x0000001e1d1e7221 */ /* 0x000fe20000010000 */
[----:B------:R-:W-:Y:S01]  /*88e0*/  FADD.FTZ R34, R33, R34 ;  /* 0x0000002221227221 */ /* 0x000fe20000010000 */
[----:B------:R-:W-:Y:S02]  /*88f0*/  FADD.FTZ R25, R24, R25 ;  /* 0x0000001918197221 */ /* 0x000fe40000010000 */
[----:B------:R-:W-:Y:S01]  /*8900*/  FADD.FTZ R30, R30, R31 ;  /* 0x0000001f1e1e7221 */ /* 0x000fe20000010000 */
[----:B----4-:R-:W-:Y:S01]  /*8910*/  FADD.FTZ R4, RZ, R4 ;  /* 0x00000004ff047221 */ /* 0x010fe20000010000 */
[----:B------:R-:W-:Y:S01]  /*8920*/  FADD.FTZ R34, R34, R35 ;  /* 0x0000002322227221 */ /* 0x000fe20000010000 */
[----:B------:R-:W-:Y:S01]  /*8930*/  FADD.FTZ R26, R25, R26 ;  /* 0x0000001a191a7221 */ /* 0x000fe20000010000 */
[----:B-----5:R-:W-:Y:S01]  /*8940*/  FADD.FTZ R12, RZ, R12 ;  /* 0x0000000cff0c7221 */ /* 0x020fe20000010000 */
[----:B------:R-:W-:Y:S01]  /*8950*/  F2FP.BF16.F32.PACK_AB R30, RZ, R30 ;  /* 0x0000001eff1e723e */ /* 0x000fe200000010ff */
[----:B------:R-:W-:Y:S01]  /*8960*/  FADD.FTZ R5, R4, R5 ;  /* 0x0000000504057221 */ /* 0x000fe20000010000 */
[----:B------:R-:W-:Y:S01]  /*8970*/  FADD.FTZ R26, R26, R27 ;  /* 0x0000001b1a1a7221 */ /* 0x000fe20000010000 */
[----:B------:R-:W-:Y:S01]  /*8980*/  F2FP.BF16.F32.PACK_AB R34, RZ, R34 ;  /* 0x00000022ff22723e */ /* 0x000fe200000010ff */
[----:B------:R-:W-:Y:S01]  /*8990*/  FADD.FTZ R8, RZ, R8 ;  /* 0x00000008ff087221 */ /* 0x000fe20000010000 */
[----:B------:R-:W-:Y:S01]  /*89a0*/  PRMT R44, R30, 0x7610, R44 ;  /* 0x000076101e2c7816 */ /* 0x000fe2000000002c */
[----:B------:R-:W-:Y:S01]  /*89b0*/  FADD.FTZ R20, RZ, R20 ;  /* 0x00000014ff147221 */ /* 0x000fe20000010000 */
[----:B------:R-:W-:Y:S01]  /*89c0*/  F2FP.BF16.F32.PACK_AB R0, RZ, R26 ;  /* 0x0000001aff00723e */ /* 0x000fe200000010ff */
[----:B------:R-:W0:Y:S01]  /*89d0*/  LDS.128 R28, [UR4+0xa0] ;  /* 0x0000a004ff1c7984 */ /* 0x000e220008000c00 */
[----:B------:R-:W-:Y:S01]  /*89e0*/  PRMT R4, R34, 0x7610, R4 ;  /* 0x0000761022047816 */ /* 0x000fe20000000004 */
[----:B-1----:R-:W-:Y:S01]  /*89f0*/  FADD.FTZ R16, RZ, R16 ;  /* 0x00000010ff107221 */ /* 0x002fe20000010000 */
[----:B------:R-:W-:Y:S01]  /*8a00*/  FADD.FTZ R13, R12, R13 ;  /* 0x0000000d0c0d7221 */ /* 0x000fe20000010000 */
[----:B------:R-:W1:Y:S01]  /*8a10*/  LDS.128 R24, [UR4+0x90] ;  /* 0x00009004ff187984 */ /* 0x000e620008000c00 */
[----:B------:R-:W-:Y:S01]  /*8a20*/  FADD.FTZ R36, RZ, R36 ;  /* 0x00000024ff247221 */ /* 0x000fe20000010000 */
[----:B------:R-:W-:Y:S01]  /*8a30*/  FADD.FTZ R9, R8, R9 ;  /* 0x0000000908097221 */ /* 0x000fe20000010000 */
[----:B------:R-:W-:Y:S01]  /*8a40*/  FADD.FTZ R21, R20, R21 ;  /* 0x0000001514157221 */ /* 0x000fe20000010000 */
[----:B------:R-:W2:Y:S01]  /*8a50*/  LDS.128 R32, [UR4+0xc0] ;  /* 0x0000c004ff207984 */ /* 0x000ea20008000c00 */
[----:B------:R-:W-:Y:S01]  /*8a60*/  FADD.FTZ R40, RZ, R40 ;  /* 0x00000028ff287221 */ /* 0x000fe20000010000 */
        /* <DEDUP_REMOVED lines=25> */
[----:B------:R-:W-:Y:S02]  /*8c00*/  F2FP.BF16.F32.PACK_AB R38, RZ, R38 ;  /* 0x00000026ff26723e */ /* 0x000fe400000010ff */
[----:B------:R-:W-:Y:S01]  /*8c10*/  F2FP.BF16.F32.PACK_AB R42, RZ, R42 ;  /* 0x0000002aff2a723e */ /* 0x000fe200000010ff */
[----:B0-----:R-:W-:Y:S01]  /*8c20*/  FADD.FTZ R28, RZ, R28 ;  /* 0x0000001cff1c7221 */ /* 0x001fe20000010000 */
[----:B------:R3:W-:Y:S01]  /*8c30*/  STG.E.U16 desc[UR6][R2.64+0xc00], R6 ;  /* 0x000c000602007986 */ /* 0x0007e2000c101506 */
[----:B-1----:R-:W-:-:S02]  /*8c40*/  FADD.FTZ R24, RZ, R24 ;  /* 0x00000018ff187221 */ /* 0x002fc40000010000 */
[----:B------:R-:W-:Y:S01]  /*8c50*/  FADD.FTZ R29, R28, R29 ;  /* 0x0000001d1c1d7221 */ /* 0x000fe20000010000 */
[----:B------:R3:W-:Y:S01]  /*8c60*/  STG.E.U16 desc[UR6][R2.64+0xf00], R14 ;  /* 0x000f000e02007986 */ /* 0x0007e2000c101506 */
[----:B--2---:R-:W-:Y:S01]  /*8c70*/  FADD.FTZ R32, RZ, R32 ;  /* 0x00000020ff207221 */ /* 0x004fe20000010000 */
[----:B------:R-:W-:Y:S01]  /*8c80*/  FADD.FTZ R25, R24, R25 ;  /* 0x0000001918197221 */ /* 0x000fe20000010000 */
[----:B------:R-:W-:Y:S01]  /*8c90*/  FADD.FTZ R30, R29, R30 ;  /* 0x0000001e1d1e7221 */ /* 0x000fe20000010000 */
[----:B------:R3:W-:Y:S01]  /*8ca0*/  STG.E.U16 desc[UR6][R2.64+0x1200], R10 ;  /* 0x0012000a02007986 */ /* 0x0007e2000c101506 */
        /* <DEDUP_REMOVED lines=15> */
[----:B------:R3:W-:Y:S02]  /*8da0*/  STG.E.U16 desc[UR6][R2.64+0x2400], R34 ;  /* 0x0024002202007986 */ /* 0x0007e4000c101506 */
.L_x_10:
[----:B------:R-:W-:Y:S05]  /*8db0*/  BSYNC B0 ;  /* 0x0000000000007941 */ /* 0x000fea0003800000 */
.L_x_9:
[----:B------:R-:W-:Y:S01]  /*8dc0*/  PREEXIT ;  /* 0x000000000000782d */ /* 0x000fe20000000000 */
[----:B------:R-:W-:Y:S05]  /*8dd0*/  EXIT ;  /* 0x000000000000794d */ /* 0x000fea0003800000 */
.L_x_11:
        /* <DEDUP_REMOVED lines=10> */
.L_x_103:


//--------------------- .text._Z30router_gemm_kernel_bf16_outputI13__nv_bfloat16Li128ELi8ELi12ELi384ELi7168EEvPS0_PKT_S4_ --------------------------
	.section	.text._Z30router_gemm_kernel_bf16_outputI13__nv_bfloat16Li128ELi8ELi12ELi384ELi7168EEvPS0_PKT_S4_,"ax",@progbits
	.align	128
        .global         _Z30router_gemm_kernel_bf16_outputI13__nv_bfloat16Li128ELi8ELi12ELi384ELi7168EEvPS0_PKT_S4_
        .type           _Z30router_gemm_kernel_bf16_outputI13__nv_bfloat16Li128ELi8ELi12ELi384ELi7168EEvPS0_PKT_S4_,@function
        .size           _Z30router_gemm_kernel_bf16_outputI13__nv_bfloat16Li128ELi8ELi12ELi384ELi7168EEvPS0_PKT_S4_,(.L_x_104 - _Z30router_gemm_kernel_bf16_outputI13__nv_bfloat16Li128ELi8ELi12ELi384ELi7168EEvPS0_PKT_S4_)
        .other          _Z30router_gemm_kernel_bf16_outputI13__nv_bfloat16Li128ELi8ELi12ELi384ELi7168EEvPS0_PKT_S4_,@"STO_CUDA_ENTRY STV_DEFAULT"
_Z30router_gemm_kernel_bf16_outputI13__nv_bfloat16Li128ELi8ELi12ELi384ELi7168EEvPS0_PKT_S4_:
.text._Z30router_gemm_kernel_bf16_outputI13__nv_bfloat16Li128ELi8ELi12ELi384ELi7168EEvPS0_PKT_S4_:
        /* <DEDUP_REMOVED lines=45> */
[----:B------:R-:W-:Y:S02]  /*02d0*/  SHF.L.U32 R87, R87, 0x10, RZ ;  /* 0x0000001057577819 */ /* 0x000fe400000006ff */
[C---:B---3--:R-:W-:Y:S01]  /*02e0*/  PRMT R33, R40.reuse, 0x7632, R33 ;  /* 0x0000763228217816 */ /* 0x048fe20000000021 */
[----:B------:R-:W-:Y:S01]  /*02f0*/  FFMA.FTZ R32, R83, R32, R36 ;  /* 0x0000002053207223 */ /* 0x000fe20000010024 */
[----:B------:R-:W-:Y:S01]  /*0300*/  SHF.L.U32 R40, R40, 0x10, RZ ;  /* 0x0000001028287819 */ /* 0x000fe200000006ff */
[----:B------:R-:W-:Y:S01]  /*0310*/  IMAD.U32 R81, R74, 0x10000, RZ ;  /* 0x000100004a517824 */ /* 0x000fe200078e00ff */
[----:B------:R-:W-:Y:S01]  /*0320*/  SHF.L.U32 R33, R33, 0x10, RZ ;  /* 0x0000001021217819 */ /* 0x000fe200000006ff */
[----:B------:R-:W-:Y:S01]  /*0330*/  FFMA.FTZ R34, R87, R34, R32 ;  /* 0x0000002257227223 */ /* 0x000fe20000010020 */
[C---:B------:R-:W-:Y:S01]  /*0340*/  SHF.L.U32 R32, R38.reuse, 0x10, RZ ;  /* 0x0000001026207819 */ /* 0x040fe200000006ff */
[----:B------:R-:W-:Y:S01]  /*0350*/  FFMA.FTZ R35, R3, R40, RZ ;  /* 0x0000002803237223 */ /* 0x000fe200000100ff */
[----:B------:R-:W-:-:S02]  /*0360*/  PRMT R38, R38, 0x7632, R38 ;  /* 0x0000763226267816 */ /* 0x000fc40000000026 */
[----:B------:R-:W-:Y:S01]  /*0370*/  PRMT R85, R74, 0x7632, R85 ;  /* 0x000076324a557816 */ /* 0x000fe20000000055 */
[----:B------:R-:W-:Y:S01]  /*0380*/  FFMA.FTZ R36, R81, R32, R34 ;  /* 0x0000002051247223 */ /* 0x000fe20000010022 */
[----:B------:R-:W-:Y:S01]  /*0390*/  FFMA.FTZ R80, R82, R33, R35 ;  /* 0x0000002152507223 */ /* 0x000fe20000010023 */
[C---:B------:R-:W-:Y:S01]  /*03a0*/  PRMT R37, R41.reuse, 0x7632, R37 ;  /* 0x0000763229257816 */ /* 0x040fe20000000025 */
[----:B------:R-:W2:Y:S01]  /*03b0*/  LDG.E.128 R32, desc[UR6][R18.64+0xb000] ;  /* 0x00b0000612207981 */ /* 0x000ea2000c1e1d00 */
[----:B------:R-:W-:Y:S01]  /*03c0*/  SHF.L.U32 R40, R41, 0x10, RZ ;  /* 0x0000001029287819 */ /* 0x000fe200000006ff */
[----:B------:R-:W-:Y:S01]  /*03d0*/  IMAD.U32 R85, R85, 0x10000, RZ ;  /* 0x0001000055557824 */ /* 0x000fe200078e00ff */
[----:B------:R-:W-:Y:S02]  /*03e0*/  SHF.L.U32 R38, R38, 0x10, RZ ;  /* 0x0000001026267819 */ /* 0x000fe400000006ff */
[----:B------:R-:W-:Y:S01]  /*03f0*/  SHF.L.U32 R72, R37, 0x10, RZ ;  /* 0x0000001025487819 */ /* 0x000fe200000006ff */
[----:B------:R-:W-:-:S02]  /*0400*/  FFMA.FTZ R40, R83, R40, R80 ;  /* 0x0000002853287223 */ /* 0x000fc40000010050 */
[----:B------:R-:W-:Y:S01]  /*0410*/  FFMA.FTZ R41, R85, R38, R36 ;  /* 0x0000002655297223 */ /* 0x000fe20000010024 */
[C---:B------:R-:W-:Y:S01]  /*0420*/  IMAD.U32 R36, R42.reuse, 0x10000, RZ ;  /* 0x000100002a247824 */ /* 0x040fe200078e00ff */
[----:B------:R-:W-:Y:S01]  /*0430*/  PRMT R42, R42, 0x7632, R42 ;  /* 0x000076322a2a7816 */ /* 0x000fe2000000002a */
[----:B------:R-:W-:Y:S01]  /*0440*/  FFMA.FTZ R72, R87, R72, R40 ;  /* 0x0000004857487223 */ /* 0x000fe20000010028 */
[----:B------:R-:W-:Y:S02]  /*0450*/  SHF.L.U32 R84, R75, 0x10, RZ ;  /* 0x000000104b547819 */ /* 0x000fe400000006ff */
[----:B------:R-:W-:Y:S01]  /*0460*/  SHF.L.U32 R37, R39, 0x10, RZ ;  /* 0x0000001027257819 */ /* 0x000fe200000006ff */
[----:B------:R-:W-:Y:S01]  /*0470*/  FFMA.FTZ R72, R81, R36, R72 ;  /* 0x0000002451487223 */ /* 0x000fe20000010048 */
[----:B------:R-:W-:Y:S02]  /*0480*/  SHF.L.U32 R42, R42, 0x10, RZ ;  /* 0x000000102a2a7819 */ /* 0x000fe400000006ff */
[----:B----4-:R-:W-:Y:S01]  /*0490*/  PRMT R74, R48, 0x7632, R74 ;  /* 0x00007632304a7816 */ /* 0x010fe2000000004a */
[----:B------:R-:W-:Y:S01]  /*04a0*/  FFMA.FTZ R80, R84, R37, R41 ;  /* 0x0000002554507223 */ /* 0x000fe20000010029 */
[----:B------:R-:W-:Y:S01]  /*04b0*/  SHF.L.U32 R41, R43, 0x10, RZ ;  /* 0x000000102b297819 */ /* 0x000fe200000006ff */
[----:B------:R-:W-:Y:S01]  /*04c0*/  FFMA.FTZ R73, R85, R42, R72 ;  /* 0x0000002a55497223 */ /* 0x000fe20000010048 */
[----:B------:R-:W-:-:S02]  /*04d0*/  SHF.L.U32 R48, R48, 0x10, RZ ;  /* 0x0000001030307819 */ /* 0x000fc400000006ff */
[----:B------:R-:W-:Y:S01]  /*04e0*/  PRMT R89, R75, 0x7632, R89 ;  /* 0x000076324b597816 */ /* 0x000fe20000000059 */
[--C-:B------:R-:W-:Y:S01]  /*04f0*/  FFMA.FTZ R86, R84, R41, R73.reuse ;  /* 0x0000002954567223 */ /* 0x100fe20000010049 */
[----:B------:R-:W-:Y:S01]  /*0500*/  SHF.L.U32 R75, R74, 0x10, RZ ;  /* 0x000000104a4b7819 */ /* 0x000fe200000006ff */
[----:B------:R-:W-:Y:S01]  /*0510*/  FFMA.FTZ R91, R3, R48, RZ ;  /* 0x00000030035b7223 */ /* 0x000fe200000100ff */
[----:B------:R-:W-:Y:S02]  /*0520*/  PRMT R40, R39, 0x7632, R40 ;  /* 0x0000763227287816 */ /* 0x000fe40000000028 */
[C---:B------:R-:W-:Y:S01]  /*0530*/  PRMT R73, R44.reuse, 0x7632, R73 ;  /* 0x000076322c497816 */ /* 0x040fe20000000049 */
[----:B------:R-:W3:Y:S01]  /*0540*/  LDG.E.128 R36, desc[UR6][R18.64+0xe800] ;  /* 0x00e8000612247981 */ /* 0x000ee2000c1e1d00 */
[----:B------:R-:W-:Y:S01]  /*0550*/  SHF.L.U32 R74, R44, 0x10, RZ ;  /* 0x000000102c4a7819 */ /* 0x000fe200000006ff */
[----:B------:R-:W-:Y:S01]  /*0560*/  FFMA.FTZ R72, R82, R75, R91 ;  /* 0x0000004b52487223 */ /* 0x000fe2000001005b */
[----:B------:R-:W-:Y:S01]  /*0570*/  PRMT R48, R43, 0x7632, R48 ;  /* 0x000076322b307816 */ /* 0x000fe20000000030 */
[----:B------:R-:W-:Y:S01]  /*0580*/  IMAD.U32 R44, R49, 0x10000, RZ ;  /* 0x00010000312c7824 */ /* 0x000fe200078e00ff */
[----:B------:R-:W-:Y:S01]  /*0590*/  SHF.L.U32 R73, R73, 0x10, RZ ;  /* 0x0000001049497819 */ /* 0x000fe200000006ff */
[----:B------:R-:W-:Y:S01]  /*05a0*/  FFMA.FTZ R75, R3, R74, RZ ;  /* 0x0000004a034b7223 */ /* 0x000fe200000100ff */
[----:B------:R-:W-:Y:S01]  /*05b0*/  PRMT R49, R49, 0x7632, R49 ;  /* 0x0000763231317816 */ /* 0x000fe20000000031 */
[----:B------:R-:W-:Y:S01]  /*05c0*/  IMAD.U32 R89, R89, 0x10000, RZ ;  /* 0x0001000059597824 */ /* 0x000fe200078e00ff */
[----:B------:R-:W-:Y:S01]  /*05d0*/  SHF.L.U32 R40, R40, 0x10, RZ ;  /* 0x0000001028287819 */ /* 0x000fe200000006ff */
[----:B------:R-:W-:Y:S01]  /*05e0*/  FFMA.FTZ R72, R83, R44, R72 ;  /* 0x0000002c53487223 */ /* 0x000fe20000010048 */
[----:B------:R-:W-:Y:S01]  /*05f0*/  SHF.L.U32 R48, R48, 0x10, RZ ;  /* 0x0000001030307819 */ /* 0x000fe200000006ff */
[----:B------:R-:W-:Y:S01]  /*0600*/  IMAD.U32 R74, R45, 0x10000, RZ ;  /* 0x000100002d4a7824 */ /* 0x000fe200078e00ff */
[----:B------:R-:W-:Y:S01]  /*0610*/  SHF.L.U32 R44, R49, 0x10, RZ ;  /* 0x00000010312c7819 */ /* 0x000fe200000006ff */
[----:B------:R-:W-:Y:S01]  /*0620*/  FFMA.FTZ R88, R82, R73, R75 ;  /* 0x0000004952587223 */ /* 0x000fe2000001004b */
[----:B------:R-:W-:Y:S01]  /*0630*/  PRMT R45, R45, 0x7632, R45 ;  /* 0x000076322d2d7816 */ /* 0x000fe2000000002d */
[C---:B------:R-:W-:Y:S01]  /*0640*/  FFMA.FTZ R80, R89.reuse, R40, R80 ;  /* 0x0000002859507223 */ /* 0x040fe20000010050 */
[----:B------:R-:W-:Y:S01]  /*0650*/  FFMA.FTZ R86, R89, R48, R86 ;  /* 0x0000003059567223 */ /* 0x000fe20000010056 */
[----:B------:R-:W4:Y:S01]  /*0660*/  LDG.E.128 R40, desc[UR6][R18.64+0x12000] ;  /* 0x0120000612287981 */ /* 0x000f22000c1e1d00 */
[----:B------:R-:W-:Y:S01]  /*0670*/  FFMA.FTZ R88, R83, R74, R88 ;  /* 0x0000004a53587223 */ /* 0x000fe20000010058 */
[----:B------:R-:W-:Y:S01]  /*0680*/  FFMA.FTZ R48, R87, R44, R72 ;  /* 0x0000002c57307223 */ /* 0x000fe20000010048 */
[----:B------:R-:W-:-:S02]  /*0690*/  SHF.L.U32 R74, R45, 0x10, RZ ;  /* 0x000000102d4a7819 */ /* 0x000fc400000006ff */
[C---:B------:R-:W-:Y:S02]  /*06a0*/  SHF.L.U32 R44, R50.reuse, 0x10, RZ ;  /* 0x00000010322c7819 */ /* 0x040fe400000006ff */
[----:B------:R-:W-:Y:S01]  /*06b0*/  PRMT R50, R50, 0x7632, R50 ;  /* 0x0000763232327816 */ /* 0x000fe20000000032 */
[----:B------:R-:W-:Y:S01]  /*06c0*/  FFMA.FTZ R74, R87, R74, R88 ;  /* 0x0000004a574a7223 */ /* 0x000fe20000010058 */
[C---:B------:R-:W-:Y:S01]  /*06d0*/  PRMT R45, R46.reuse, 0x7632, R45 ;  /* 0x000076322e2d7816 */ /* 0x040fe2000000002d */
[----:B------:R-:W-:Y:S01]  /*06e0*/  IMAD.U32 R46, R46, 0x10000, RZ ;  /* 0x000100002e2e7824 */ /* 0x000fe200078e00ff */
[----:B------:R-:W-:Y:S01]  /*06f0*/  SHF.L.U32 R50, R50, 0x10, RZ ;  /* 0x0000001032327819 */ /* 0x000fe200000006ff */
[C---:B------:R-:W-:Y:S01]  /*0700*/  FFMA.FTZ R44, R81.reuse, R44, R48 ;  /* 0x0000002c512c7223 */ /* 0x040fe20000010030 */
[C---:B------:R-:W-:Y:S01]  /*0710*/  PRMT R73, R52.reuse, 0x7632, R73 ;  /* 0x0000763234497816 */ /* 0x040fe20000000049 */
[----:B------:R-:W-:Y:S01]  /*0720*/  FFMA.FTZ R49, R81, R46, R74 ;  /* 0x0000002e51317223 */ /* 0x000fe2000001004a */
[----:B------:R-:W-:-:S02]  /*0730*/  SHF.L.U32 R52, R52, 0x10, RZ ;  /* 0x0000001034347819 */ /* 0x000fc400000006ff */
[----:B------:R-:W-:Y:S01]  /*0740*/  SHF.L.U32 R48, R45, 0x10, RZ ;  /* 0x000000102d307819 */ /* 0x000fe200000006ff */
[----:B------:R-:W-:Y:S01]  /*0750*/  FFMA.FTZ R45, R85, R50, R44 ;  /* 0x00000032552d7223 */ /* 0x000fe2000001002c */
[----:B------:R-:W-:Y:S01]  /*0760*/  SHF.L.U32 R44, R53, 0x10, RZ ;  /* 0x00000010352c7819 */ /* 0x000fe200000006ff */
[----:B------:R-:W-:Y:S01]  /*0770*/  FFMA.FTZ R75, R3, R52, RZ ;  /* 0x00000034034b7223 */ /* 0x000fe200000100ff */
[----:B------:R-:W-:Y:S01]  /*0780*/  PRMT R53, R53, 0x7632, R53 ;  /* 0x0000763235357816 */ /* 0x000fe20000000035 */
[----:B------:R-:W-:Y:S01]  /*0790*/  FFMA.FTZ R48, R85, R48, R49 ;  /* 0x0000003055307223 */ /* 0x000fe20000010031 */
[----:B------:R-:W-:Y:S01]  /*07a0*/  IMAD.U32 R73, R73, 0x10000, RZ ;  /* 0x0001000049497824 */ /* 0x000fe200078e00ff */
[C---:B------:R-:W-:Y:S02]  /*07b0*/  SHF.L.U32 R49, R47.reuse, 0x10, RZ ;  /* 0x000000102f317819 */ /* 0x040fe400000006ff */
[----:B------:R-:W-:Y:S02]  /*07c0*/  PRMT R52, R47, 0x7632, R52 ;  /* 0x000076322f347816 */ /* 0x000fe40000000034 */
[C---:B------:R-:W-:Y:S01]  /*07d0*/  PRMT R72, R51.reuse, 0x7632, R72 ;  /* 0x0000763233487816 */ /* 0x040fe20000000048 */
[----:B------:R-:W-:Y:S01]  /*07e0*/  FFMA.FTZ R46, R82, R73, R75 ;  /* 0x00000049522e7223 */ /* 0x000fe2000001004b */
[----:B------:R-:W-:-:S02]  /*07f0*/  SHF.L.U32 R51, R51, 0x10, RZ ;  /* 0x0000001033337819 */ /* 0x000fc400000006ff */
        /* <DEDUP_REMOVED lines=9> */
[----:B------:R-:W-:Y:S01]  /*0890*/  SHF.L.U32 R53, R53, 0x10, RZ ;  /* 0x0000001035357819 */ /* 0x000fe200000006ff */
[----:B------:R-:W-:Y:S01]  /*08a0*/  FFMA.FTZ R73, R3, R60, RZ ;  /* 0x0000003c03497223 */ /* 0x000fe200000100ff */
[----:B------:R-:W-:Y:S01]  /*08b0*/  FFMA.FTZ R88, R89, R72, R88 ;  /* 0x0000004859587223 */ /* 0x000fe20000010058 */
[----:B------:R-:W-:Y:S01]  /*08c0*/  FFMA.FTZ R74, R87, R74, R90 ;  /* 0x0000004a574a7223 */ /* 0x000fe2000001005a */
[C---:B------:R-:W-:Y:S01]  /*08d0*/  PRMT R60, R61.reuse, 0x7632, R60 ;  /* 0x000076323d3c7816 */ /* 0x040fe2000000003c */
[----:B------:R-:W-:Y:S01]  /*08e0*/  FFMA.FTZ R90, R82, R53, R73 ;  /* 0x00000035525a7223 */ /* 0x000fe20000010049 */
[----:B------:R-:W-:Y:S01]  /*08f0*/  SHF.L.U32 R72, R61, 0x10, RZ ;  /* 0x000000103d487819 */ /* 0x000fe200000006ff */
[----:B------:R-:W5:Y:S01]  /*0900*/  LDG.E.128 R44, desc[UR6][R18.64+0x15800] ;  /* 0x01580006122c7981 */ /* 0x000f62000c1e1d00 */
[----:B------:R-:W-:Y:S01]  /*0910*/  SHF.L.U32 R60, R60, 0x10, RZ ;  /* 0x000000103c3c7819 */ /* 0x000fe200000006ff */
[----:B------:R-:W-:-:S02]  /*0920*/  IMAD.U32 R52, R54, 0x10000, RZ ;  /* 0x0001000036347824 */ /* 0x000fc400078e00ff */
[----:B------:R-:W-:Y:S01]  /*0930*/  FFMA.FTZ R90, R83, R72, R90 ;  /* 0x00000048535a7223 */ /* 0x000fe2000001005a */
[----:B------:R-:W5:Y:S01]  /*0940*/  LDG.E.128 R48, desc[UR6][R18.64+0x19000] ;  /* 0x0190000612307981 */ /* 0x000f62000c1e1d00 */
[----:B------:R-:W-:Y:S02]  /*0950*/  PRMT R54, R54, 0x7632, R54 ;  /* 0x0000763236367816 */ /* 0x000fe40000000036 */
[C---:B------:R-:W-:Y:S01]  /*0960*/  PRMT R72, R62.reuse, 0x7632, R72 ;  /* 0x000076323e487816 */ /* 0x040fe20000000048 */
[----:B------:R-:W-:Y:S02]  /*0970*/  IMAD.U32 R62, R62, 0x10000, RZ ;  /* 0x000100003e3e7824 */ /* 0x000fe400078e00ff */
[----:B------:R-:W-:Y:S01]  /*0980*/  FFMA.FTZ R60, R87, R60, R90 ;  /* 0x0000003c573c7223 */ /* 0x000fe2000001005a */
[----:B------:R-:W-:Y:S01]  /*0990*/  SHF.L.U32 R54, R54, 0x10, RZ ;  /* 0x0000001036367819 */ /* 0x000fe200000006ff */
[C---:B------:R-:W-:Y:S01]  /*09a0*/  FFMA.FTZ R52, R81.reuse, R52, R74 ;  /* 0x0000003451347223 */ /* 0x040fe2000001004a */
[----:B------:R-:W-:Y:S01]  /*09b0*/  SHF.L.U32 R72, R72, 0x10, RZ ;  /* 0x0000001048487819 */ /* 0x000fe200000006ff */
[----:B------:R-:W-:Y:S01]  /*09c0*/  FFMA.FTZ R62, R81, R62, R60 ;  /* 0x0000003e513e7223 */ /* 0x000fe2000001003c */
[----:B------:R-:W-:Y:S01]  /*09d0*/  SHF.L.U32 R53, R55, 0x10, RZ ;  /* 0x0000001037357819 */ /* 0x000fe200000006ff */
[----:B------:R-:W-:Y:S01]  /*09e0*/  FFMA.FTZ R61, R85, R54, R52 ;  /* 0x00000036553d7223 */ /* 0x000fe20000010034 */
[----:B------:R-:W-:Y:S01]  /*09f0*/  PRMT R60, R55, 0x7632, R60 ;  /* 0x00007632373c7816 */ /* 0x000fe2000000003c */
[--C-:B------:R-:W-:Y:S01]  /*0a00*/  FFMA.FTZ R55, R85, R72, R62.reuse ;  /* 0x0000004855377223 */ /* 0x100fe2000001003e */
[C---:B------:R-:W-:Y:S01]  /*0a10*/  PRMT R62, R56.reuse, 0x7632, R62 ;  /* 0x00007632383e7816 */ /* 0x040fe2000000003e */
[----:B------:R-:W-:-:S02]  /*0a20*/  IMAD.U32 R56, R56, 0x10000, RZ ;  /* 0x0001000038387824 */ /* 0x000fc400078e00ff */
[----:B------:R-:W-:Y:S01]  /*0a30*/  FFMA.FTZ R90, R84, R53, R61 ;  /* 0x00000035545a7223 */ /* 0x000fe2000001003d */
[----:B------:R-:W-:Y:S02]  /*0a40*/  SHF.L.U32 R53, R63, 0x10, RZ ;  /* 0x000000103f357819 */ /* 0x000fe400000006ff */
[----:B------:R-:W-:Y:S01]  /*0a50*/  SHF.L.U32 R73, R62, 0x10, RZ ;  /* 0x000000103e497819 */ /* 0x000fe200000006ff */
[----:B------:R-:W-:Y:S01]  /*0a60*/  FFMA.FTZ R75, R3, R56, RZ ;  /* 0x00000038034b7223 */ /* 0x000fe200000100ff */
[C---:B------:R-:W-:Y:S02]  /*0a70*/  IMAD.U32 R56, R57.reuse, 0x10000, RZ ;  /* 0x0001000039387824 */ /* 0x040fe400078e00ff */
[----:B------:R-:W-:Y:S01]  /*0a80*/  FFMA.FTZ R61, R84, R53, R55 ;  /* 0x00000035543d7223 */ /* 0x000fe20000010037 */
[----:B------:R-:W-:Y:S01]  /*0a90*/  PRMT R57, R57, 0x7632, R57 ;  /* 0x0000763239397816 */ /* 0x000fe20000000039 */
[----:B------:R-:W-:Y:S01]  /*0aa0*/  FFMA.FTZ R62, R82, R73, R75 ;  /* 0x00000049523e7223 */ /* 0x000fe2000001004b */
[----:B------:R-:W5:Y:S01]  /*0ab0*/  LDG.E.128 R52, desc[UR6][R18.64+0x1c800] ;  /* 0x01c8000612347981 */ /* 0x000f62000c1e1d00 */
[----:B------:R-:W-:-:S02]  /*0ac0*/  PRMT R63, R63, 0x7632, R63 ;  /* 0x000076323f3f7816 */ /* 0x000fc4000000003f */
[----:B------:R-:W-:Y:S01]  /*0ad0*/  FFMA.FTZ R62, R83, R56, R62 ;  /* 0x00000038533e7223 */ /* 0x000fe2000001003e */
[----:B------:R-:W-:Y:S02]  /*0ae0*/  SHF.L.U32 R56, R57, 0x10, RZ ;  /* 0x0000001039387819 */ /* 0x000fe400000006ff */
[----:B------:R-:W-:Y:S02]  /*0af0*/  SHF.L.U32 R60, R60, 0x10, RZ ;  /* 0x000000103c3c7819 */ /* 0x000fe400000006ff */
[C---:B------:R-:W-:Y:S01]  /*0b00*/  PRMT R57, R58.reuse, 0x7632, R57 ;  /* 0x000076323a397816 */ /* 0x040fe20000000039 */
        /* <DEDUP_REMOVED lines=8> */
[--C-:B------:R-:W-:Y:S01]  /*0b90*/  FFMA.FTZ R92, R89, R92, R61.reuse ;  /* 0x0000005c595c7223 */ /* 0x100fe2000001003d */
[----:B------:R-:W-:Y:S01]  /*0ba0*/  SHF.L.U32 R75, R72, 0x10, RZ ;  /* 0x00000010484b7819 */ /* 0x000fe200000006ff */
[----:B------:R-:W-:Y:S01]  /*0bb0*/  FFMA.FTZ R91, R3, R64, RZ ;  /* 0x00000040035b7223 */ /* 0x000fe200000100ff */
[----:B------:R-:W-:-:S02]  /*0bc0*/  PRMT R61, R59, 0x7632, R61 ;  /* 0x000076323b3d7816 */ /* 0x000fc4000000003d */
[----:B------:R-:W-:Y:S01]  /*0bd0*/  SHF.L.U32 R63, R59, 0x10, RZ ;  /* 0x000000103b3f7819 */ /* 0x000fe200000006ff */
[--C-:B------:R-:W-:Y:S01]  /*0be0*/  FFMA.FTZ R73, R85, R60, R62.reuse ;  /* 0x0000003c55497223 */ /* 0x100fe2000001003e */
[----:B------:R-:W5:Y:S01]  /*0bf0*/  LDG.E.128 R56, desc[UR6][R18.64+0x20000] ;  /* 0x0200000612387981 */ /* 0x000f62000c1e1d00 */
[C---:B------:R-:W-:Y:S01]  /*0c00*/  PRMT R62, R65.reuse, 0x7632, R62 ;  /* 0x00007632413e7816 */ /* 0x040fe2000000003e */
[----:B------:R-:W-:Y:S01]  /*0c10*/  FFMA.FTZ R72, R82, R75, R91 ;  /* 0x0000004b52487223 */ /* 0x000fe2000001005b */
[----:B------:R-:W-:Y:S02]  /*0c20*/  SHF.L.U32 R64, R65, 0x10, RZ ;  /* 0x0000001041407819 */ /* 0x000fe400000006ff */
[C---:B------:R-:W-:Y:S02]  /*0c30*/  PRMT R65, R12.reuse, 0x7632, R65 ;  /* 0x000076320c417816 */ /* 0x040fe40000000041 */
[----:B------:R-:W-:Y:S01]  /*0c40*/  SHF.L.U32 R12, R12, 0x10, RZ ;  /* 0x000000100c0c7819 */ /* 0x000fe200000006ff */
[----:B------:R-:W-:Y:S01]  /*0c50*/  FFMA.FTZ R64, R83, R64, R72 ;  /* 0x0000004053407223 */ /* 0x000fe20000010048 */
[----:B------:R-:W-:Y:S01]  /*0c60*/  SHF.L.U32 R62, R62, 0x10, RZ ;  /* 0x000000103e3e7819 */ /* 0x000fe200000006ff */
[----:B------:R-:W-:Y:S01]  /*0c70*/  FFMA.FTZ R60, R84, R63, R73 ;  /* 0x0000003f543c7223 */ /* 0x000fe20000010049 */
[----:B------:R-:W-:-:S02]  /*0c80*/  IMAD.U32 R96, R61, 0x10000, RZ ;  /* 0x000100003d607824 */ /* 0x000fc400078e00ff */
[----:B------:R-:W-:Y:S01]  /*0c90*/  FFMA.FTZ R73, R3, R12, RZ ;  /* 0x0000000c03497223 */ /* 0x000fe200000100ff */
[C---:B------:R-:W-:Y:S01]  /*0ca0*/  PRMT R12, R66.reuse, 0x7632, R12 ;  /* 0x00007632420c7816 */ /* 0x040fe2000000000c */
[----:B------:R-:W-:Y:S01]  /*0cb0*/  FFMA.FTZ R64, R87, R62, R64 ;  /* 0x0000003e57407223 */ /* 0x000fe20000010040 */
[----:B------:R-:W-:Y:S02]  /*0cc0*/  IMAD.U32 R66, R66, 0x10000, RZ ;  /* 0x0001000042427824 */ /* 0x000fe400078e00ff */
[----:B------:R-:W-:Y:S01]  /*0cd0*/  FFMA.FTZ R96, R89, R96, R60 ;  /* 0x0000006059607223 */ /* 0x000fe2000001003c */
[----:B------:R-:W-:Y:S01]  /*0ce0*/  SHF.L.U32 R65, R65, 0x10, RZ ;  /* 0x0000001041417819 */ /* 0x000fe200000006ff */
[----:B------:R-:W5:Y:S01]  /*0cf0*/  LDG.E.128 R60, desc[UR6][R18.64+0x23800] ;  /* 0x02380006123c7981 */ /* 0x000f62000c1e1d00 */
[----:B------:R-:W-:Y:S01]  /*0d00*/  SHF.L.U32 R72, R13, 0x10, RZ ;  /* 0x000000100d487819 */ /* 0x000fe200000006ff */
[----:B------:R-:W-:Y:S01]  /*0d10*/  FFMA.FTZ R64, R81, R66, R64 ;  /* 0x0000004251407223 */ /* 0x000fe20000010040 */
[----:B------:R-:W-:-:S02]  /*0d20*/  PRMT R13, R13, 0x7632, R13 ;  /* 0x000076320d0d7816 */ /* 0x000fc4000000000d */
[----:B------:R-:W-:Y:S01]  /*0d30*/  SHF.L.U32 R12, R12, 0x10, RZ ;  /* 0x000000100c0c7819 */ /* 0x000fe200000006ff */
[----:B------:R-:W-:Y:S01]  /*0d40*/  FFMA.FTZ R74, R82, R65, R73 ;  /* 0x00000041524a7223 */ /* 0x000fe20000010049 */
[----:B------:R-:W-:Y:S01]  /*0d50*/  SHF.L.U32 R66, R13, 0x10, RZ ;  /* 0x000000100d427819 */ /* 0x000fe200000006ff */
[----:B------:R-:W-:Y:S02]  /*0d60*/  IMAD.U32 R13, R67, 0x10000, RZ ;  /* 0x00010000430d7824 */ /* 0x000fe400078e00ff */
[----:B------:R-:W-:Y:S01]  /*0d70*/  FFMA.FTZ R65, R85, R12, R64 ;  /* 0x0000000c55417223 */ /* 0x000fe20000010040 */
[----:B------:R-:W-:Y:S01]  /*0d80*/  FFMA.FTZ R72, R83, R72, R74 ;  /* 0x0000004853487223 */ /* 0x000fe2000001004a */
[----:B------:R-:W-:Y:S02]  /*0d90*/  PRMT R67, R67, 0x7632, R67 ;  /* 0x0000763243437816 */ /* 0x000fe40000000043 */
[----:B------:R-:W-:Y:S01]  /*0da0*/  FFMA.FTZ R12, R84, R13, R65 ;  /* 0x0000000d540c7223 */ /* 0x000fe20000010041 */
[----:B------:R-:W-:-:S02]  /*0db0*/  PRMT R13, R68, 0x7632, R13 ;  /* 0x00007632440d7816 */ /* 0x000fc4000000000d */
[----:B------:R-:W-:Y:S01]  /*0dc0*/  SHF.L.U32 R68, R68, 0x10, RZ ;  /* 0x0000001044447819 */ /* 0x000fe200000006ff */
[----:B------:R-:W-:Y:S01]  /*0dd0*/  FFMA.FTZ R66, R87, R66, R72 ;  /* 0x0000004257427223 */ /* 0x000fe20000010048 */
[C---:B------:R-:W-:Y:S01]  /*0de0*/  SHF.L.U32 R64, R14.reuse, 0x10, RZ ;  /* 0x000000100e407819 */ /* 0x040fe200000006ff */
[----:B------:R-:W-:Y:S01]  /*0df0*/  IMAD.U32 R13, R13, 0x10000, RZ ;  /* 0x000100000d0d7824 */ /* 0x000fe200078e00ff */
[----:B------:R-:W-:Y:S01]  /*0e00*/  SHF.L.U32 R98, R67, 0x10, RZ ;  /* 0x0000001043627819 */ /* 0x000fe200000006ff */
[----:B------:R-:W-:Y:S01]  /*0e10*/  FFMA.FTZ R67, R3, R68, RZ ;  /* 0x0000004403437223 */ /* 0x000fe200000100ff */
[----:B------:R-:W-:Y:S01]  /*0e20*/  PRMT R14, R14, 0x7632, R14 ;  /* 0x000076320e0e7816 */ /* 0x000fe2000000000e */
[----:B------:R-:W-:Y:S01]  /*0e30*/  FFMA.FTZ R64, R81, R64, R66 ;  /* 0x0000004051407223 */ /* 0x000fe20000010042 */
[C---:B------:R-:W-:Y:S01]  /*0e40*/  PRMT R65, R69.reuse, 0x7632, R65 ;  /* 0x0000763245417816 */ /* 0x040fe20000000041 */
[----:B------:R-:W-:Y:S01]  /*0e50*/  FFMA.FTZ R68, R82, R13, R67 ;  /* 0x0000000d52447223 */ /* 0x000fe20000010043 */
[----:B------:R-:W-:Y:S01]  /*0e60*/  SHF.L.U32 R66, R69, 0x10, RZ ;  /* 0x0000001045427819 */ /* 0x000fe200000006ff */
[----:B------:R-:W-:Y:S01]  /*0e70*/  IMAD.U32 R91, R71, 0x10000, RZ ;  /* 0x00010000475b7824 */ /* 0x000fe200078e00ff */
[----:B------:R-:W-:Y:S01]  /*0e80*/  SHF.L.U32 R14, R14, 0x10, RZ ;  /* 0x000000100e0e7819 */ /* 0x000fe200000006ff */
[----:B------:R-:W-:Y:S01]  /*0e90*/  FFMA.FTZ R98, R89, R98, R12 ;  /* 0x0000006259627223 */ /* 0x000fe2000001000c */
[----:B------:R-:W-:Y:S01]  /*0ea0*/  SHF.L.U32 R12, R65, 0x10, RZ ;  /* 0x00000010410c7819 */ /* 0x000fe200000006ff */
[----:B------:R-:W-:Y:S01]  /*0eb0*/  FFMA.FTZ R68, R83, R66, R68 ;  /* 0x0000004253447223 */ /* 0x000fe20000010044 */
[----:B------:R-:W5:Y:S01]  /*0ec0*/  LDG.E.128 R72, desc[UR6][R16.64+0x1000] ;  /* 0x0010000610487981 */ /* 0x000f62000c1e1d00 */
[----:B------:R-:W-:Y:S01]  /*0ed0*/  FFMA.FTZ R69, R85, R14, R64 ;  /* 0x0000000e55457223 */ /* 0x000fe20000010040 */
[----:B------:R-:W-:-:S02]  /*0ee0*/  SHF.L.U32 R14, R70, 0x10, RZ ;  /* 0x00000010460e7819 */ /* 0x000fc400000006ff */
[----:B------:R-:W5:Y:S01]  /*0ef0*/  LDG.E.128 R64, desc[UR6][R18.64+0x27000] ;  /* 0x0270000612407981 */ /* 0x000f62000c1e1d00 */
[----:B------:R-:W-:Y:S01]  /*0f00*/  FFMA.FTZ R68, R87, R12, R68 ;  /* 0x0000000c57447223 */ /* 0x000fe20000010044 */
[----:B------:R-:W-:Y:S01]  /*0f10*/  PRMT R70, R70, 0x7632, R70 ;  /* 0x0000763246467816 */ /* 0x000fe20000000046 */
[----:B------:R-:W-:Y:S02]  /*0f20*/  IMAD.U32 R13, R15, 0x10000, RZ ;  /* 0x000100000f0d7824 */ /* 0x000fe400078e00ff */
[--C-:B------:R-:W-:Y:S01]  /*0f30*/  FFMA.FTZ R14, R81, R14, R68.reuse ;  /* 0x0000000e510e7223 */ /* 0x100fe20000010044 */
[----:B------:R-:W-:Y:S02]  /*0f40*/  SHF.L.U32 R70, R70, 0x10, RZ ;  /* 0x0000001046467819 */ /* 0x000fe400000006ff */
[----:B------:R-:W-:Y:S01]  /*0f50*/  PRMT R68, R76, 0x7632, R68 ;  /* 0x000076324c447816 */ /* 0x000fe20000000044 */
[----:B------:R-:W-:Y:S01]  /*0f60*/  FFMA.FTZ R12, R84, R13, R69 ;  /* 0x0000000d540c7223 */ /* 0x000fe20000010045 */
[----:B------:R-:W-:Y:S01]  /*0f70*/  PRMT R13, R71, 0x7632, R13 ;  /* 0x00007632470d7816 */ /* 0x000fe2000000000d */
[----:B------:R-:W-:Y:S01]  /*0f80*/  FFMA.FTZ R93, R85, R70, R14 ;  /* 0x00000046555d7223 */ /* 0x000fe2000001000e */
[----:B------:R-:W-:-:S02]  /*0f90*/  SHF.L.U32 R95, R68, 0x10, RZ ;  /* 0x00000010445f7819 */ /* 0x000fc400000006ff */
[----:B------:R-:W5:Y:S01]  /*0fa0*/  LDG.E.128 R68, desc[UR6][R18.64+0x1000] ;  /* 0x0010000612447981 */ /* 0x000f62000c1e1d00 */
[----:B------:R-:W-:Y:S02]  /*0fb0*/  SHF.L.U32 R76, R76, 0x10, RZ ;  /* 0x000000104c4c7819 */ /* 0x000fe400000006ff */
[----:B------:R-:W-:-:S03]  /*0fc0*/  SHF.L.U32 R14, R77, 0x10, RZ ;  /* 0x000000104d0e7819 */ /* 0x000fc600000006ff */
[----:B------:R-:W-:Y:S01]  /*0fd0*/  FFMA.FTZ R97, R3, R76, RZ ;  /* 0x0000004c03617223 */ /* 0x000fe200000100ff */
        /* <DEDUP_REMOVED lines=9> */
[----:B------:R-:W-:Y:S01]  /*1070*/  FFMA.FTZ R13, R3, R104, RZ ;  /* 0x00000068030d7223 */ /* 0x000fe200000100ff */
[----:B------:R-:W-:Y:S01]  /*1080*/  SHF.L.U32 R3, R4, 0x10, RZ ;  /* 0x0000001004037819 */ /* 0x000fe200000006ff */
[----:B------:R-:W-:Y:S01]  /*1090*/  FFMA.FTZ R94, R89, R94, R12 ;  /* 0x0000005e595e7223 */ /* 0x000fe2000001000c */
[----:B------:R-:W-:-:S02]  /*10a0*/  IMAD.U32 R4, R78, 0x10000, RZ ;  /* 0x000100004e047824 */ /* 0x000fc400078e00ff */
[----:B------:R-:W-:Y:S01]  /*10b0*/  FFMA.FTZ R76, R87, R76, R102 ;  /* 0x0000004c574c7223 */ /* 0x000fe20000010066 */
[----:B------:R-:W-:Y:S01]  /*10c0*/  PRMT R78, R78, 0x7632, R78 ;  /* 0x000076324e4e7816 */ /* 0x000fe2000000004e */
[----:B------:R-:W-:Y:S01]  /*10d0*/  FFMA.FTZ R82, R82, R3, R13 ;  /* 0x0000000352527223 */ /* 0x000fe2000001000d */
[C---:B------:R-:W-:Y:S02]  /*10e0*/  PRMT R12, R5.reuse, 0x7632, R12 ;  /* 0x00007632050c7816 */ /* 0x040fe4000000000c */
[----:B------:R-:W-:Y:S01]  /*10f0*/  SHF.L.U32 R102, R5, 0x10, RZ ;  /* 0x0000001005667819 */ /* 0x000fe200000006ff */
[----:B------:R-:W-:Y:S01]  /*1100*/  FFMA.FTZ R4, R81, R4, R76 ;  /* 0x0000000451047223 */ /* 0x000fe2000001004c */
[----:B------:R-:W-:Y:S02]  /*1110*/  SHF.L.U32 R78, R78, 0x10, RZ ;  /* 0x000000104e4e7819 */ /* 0x000fe400000006ff */
[----:B------:R-:W-:Y:S01]  /*1120*/  SHF.L.U32 R76, R12, 0x10, RZ ;  /* 0x000000100c4c7819 */ /* 0x000fe200000006ff */
[----:B------:R-:W-:Y:S01]  /*1130*/  FFMA.FTZ R82, R83, R102, R82 ;  /* 0x0000006653527223 */ /* 0x000fe20000010052 */
[C---:B------:R-:W-:Y:S01]  /*1140*/  PRMT R12, R79.reuse, 0x7632, R12 ;  /* 0x000076324f0c7816 */ /* 0x040fe2000000000c */
[----:B------:R-:W-:-:S02]  /*1150*/  IMAD.U32 R13, R79, 0x10000, RZ ;  /* 0x000100004f0d7824 */ /* 0x000fc400078e00ff */
[----:B------:R-:W-:Y:S01]  /*1160*/  FFMA.FTZ R15, R85, R78, R4 ;  /* 0x0000004e550f7223 */ /* 0x000fe20000010004 */
[----:B------:R-:W-:Y:S02]  /*1170*/  FFMA.FTZ R82, R87, R76, R82 ;  /* 0x0000004c57527223 */ /* 0x000fe40000010052 */
[----:B------:R-:W5:Y:S01]  /*1180*/  LDG.E.128 R76, desc[UR6][R18.64+0x4800] ;  /* 0x00480006124c7981 */ /* 0x000f62000c1e1d00 */
[----:B------:R-:W-:Y:S02]  /*1190*/  SHF.L.U32 R4, R6, 0x10, RZ ;  /* 0x0000001006047819 */ /* 0x000fe400000006ff */
[C---:B------:R-:W-:Y:S02]  /*11a0*/  PRMT R83, R8.reuse, 0x7632, R83 ;  /* 0x0000763208537816 */ /* 0x040fe40000000053 */
[----:B------:R-:W-:Y:S02]  /*11b0*/  SHF.L.U32 R8, R8, 0x10, RZ ;  /* 0x0000001008087819 */ /* 0x000fe400000006ff */
[----:B------:R-:W-:-:S02]  /*11c0*/  PRMT R3, R20, 0x7632, R3 ;  /* 0x0000763214037816 */ /* 0x000fc40000000003 */
[----:B------:R-:W-:Y:S01]  /*11d0*/  SHF.L.U32 R5, R20, 0x10, RZ ;  /* 0x0000001014057819 */ /* 0x000fe200000006ff */
[----:B------:R-:W-:Y:S01]  /*11e0*/  FFMA.FTZ R20, R81, R4, R82 ;  /* 0x0000000451147223 */ /* 0x000fe20000010052 */
[----:B------:R-:W-:Y:S01]  /*11f0*/  FFMA.FTZ R91, R84, R91, R93 ;  /* 0x0000005b545b7223 */ /* 0x000fe2000001005d */
[----:B------:R-:W-:Y:S01]  /*1200*/  IMAD.U32 R82, R83, 0x10000, RZ ;  /* 0x0001000053527824 */ /* 0x000fe200078e00ff */
[----:B------:R-:W-:Y:S01]  /*1210*/  SHF.L.U32 R3, R3, 0x10, RZ ;  /* 0x0000001003037819 */ /* 0x000fe200000006ff */
[----:B------:R-:W-:Y:S01]  /*1220*/  FFMA.FTZ R8, R5, R8, R80 ;  /* 0x0000000805087223 */ /* 0x000fe20000010050 */
[----:B------:R-:W-:Y:S01]  /*1230*/  FFMA.FTZ R14, R89, R14, R91 ;  /* 0x0000000e590e7223 */ /* 0x000fe2000001005b */
[----:B------:R-:W-:Y:S02]  /*1240*/  PRMT R6, R6, 0x7632, R6 ;  /* 0x0000763206067816 */ /* 0x000fe40000000006 */
[----:B------:R-:W-:Y:S02]  /*1250*/  FFMA.FTZ R91, R3, R82, R8 ;  /* 0x00000052035b7223 */ /* 0x000fe40000010008 */
[----:B------:R-:W5:Y:S01]  /*1260*/  LDG.E.128 R80, desc[UR6][R18.64+0x8000] ;  /* 0x0080000612507981 */ /* 0x000f62000c1e1d00 */
        /* <DEDUP_REMOVED lines=8> */
[----:B------:R-:W-:-:S02]  /*12f0*/  SHF.L.U32 R9, R7, 0x10, RZ ;  /* 0x0000001007097819 */ /* 0x000fc400000006ff */
[----:B------:R-:W-:Y:S01]  /*1300*/  SHF.L.U32 R13, R13, 0x10, RZ ;  /* 0x000000100d0d7819 */ /* 0x000fe200000006ff */
[----:B------:R-:W-:Y:S01]  /*1310*/  IMAD.U32 R6, R6, 0x10000, RZ ;  /* 0x0001000006067824 */ /* 0x000fe200078e00ff */
[----:B------:R-:W-:Y:S02]  /*1320*/  SHF.L.U32 R15, R24, 0x10, RZ ;  /* 0x00000010180f7819 */ /* 0x000fe400000006ff */
[----:B------:R-:W-:Y:S01]  /*1330*/  PRMT R7, R7, 0x7632, R7 ;  /* 0x0000763207077816 */ /* 0x000fe20000000007 */
[----:B------:R-:W-:Y:S01]  /*1340*/  FFMA.FTZ R20, R84, R9, R85 ;  /* 0x0000000954147223 */ /* 0x000fe20000010055 */
[----:B------:R-:W-:Y:S01]  /*1350*/  SHF.L.U32 R12, R12, 0x10, RZ ;  /* 0x000000100c0c7819 */ /* 0x000fe200000006ff */
[----:B------:R-:W-:Y:S01]  /*1360*/  FFMA.FTZ R21, R6, R13, R87 ;  /* 0x0000000d06157223 */ /* 0x000fe20000010057 */
[----:B------:R-:W-:Y:S01]  /*1370*/  PRMT R24, R24, 0x7632, R24 ;  /* 0x0000763218187816 */ /* 0x000fe20000000018 */
[----:B------:R-:W-:Y:S01]  /*1380*/  FFMA.FTZ R104, R5, R15, R86 ;  /* 0x0000000f05687223 */ /* 0x000fe20000010056 */
[C---:B------:R-:W-:Y:S01]  /*1390*/  PRMT R13, R10.reuse, 0x7632, R13 ;  /* 0x000076320a0d7816 */ /* 0x040fe2000000000d */
[----:B------:R-:W5:Y:S01]  /*13a0*/  LDG.E.128 R84, desc[UR6][R18.64+0xb800] ;  /* 0x00b8000612547981 */ /* 0x000f62000c1e1d00 */
        /* <DEDUP_REMOVED lines=14> */
[----:B------:R-:W-:Y:S01]  /*1490*/  PRMT R25, R25, 0x7632, R25 ;  /* 0x0000763219197816 */ /* 0x000fe20000000019 */
[--C-:B------:R-:W-:Y:S01]  /*14a0*/  FFMA.FTZ R15, R4, R9, R13.reuse ;  /* 0x00000009040f7223 */ /* 0x100fe2000001000d */
[----:B------:R-:W-:Y:S01]  /*14b0*/  IMAD.U32 R21, R28, 0x10000, RZ ;  /* 0x000100001c157824 */ /* 0x000fe200078e00ff */
[----:B------:R-:W-:Y:S01]  /*14c0*/  PRMT R13, R11, 0x7632, R13 ;  /* 0x000076320b0d7816 */ /* 0x000fe2000000000d */
        /* <DEDUP_REMOVED lines=9> */
[----:B------:R-:W-:Y:S01]  /*1560*/  PRMT R26, R26, 0x7632, R26 ;  /* 0x000076321a1a7816 */ /* 0x000fe2000000001a */
[----:B------:R-:W5:Y:S01]  /*1570*/  LDG.E.128 R20, desc[UR6][R18.64+0xf000] ;  /* 0x00f0000612147981 */ /* 0x000f62000c1e1d00 */
[----:B------:R-:W-:Y:S01]  /*1580*/  SHF.L.U32 R11, R11, 0x10, RZ ;  /* 0x000000100b0b7819 */ /* 0x000fe200000006ff */
[----:B------:R-:W-:-:S02]  /*1590*/  IMAD.U32 R102, R28, 0x10000, RZ ;  /* 0x000100001c667824 */ /* 0x000fc400078e00ff */
[----:B------:R-:W-:Y:S01]  /*15a0*/  FFMA.FTZ R28, R8, R13, R15 ;  /* 0x0000000d081c7223 */ /* 0x000fe2000001000f */
        /* <DEDUP_REMOVED lines=12> */
[----:B--2---:R-:W-:Y:S01]  /*1670*/  SHF.L.U32 R25, R32, 0x10, RZ ;  /* 0x0000001020197819 */ /* 0x004fe200000006ff */
[----:B------:R-:W-:Y:S01]  /*1680*/  FFMA.FTZ R13, R6, R13, R29 ;  /* 0x0000000d060d7223 */ /* 0x000fe2000001001d */
[----:B------:R-:W-:Y:S02]  /*1690*/  PRMT R30, R30, 0x7632, R30 ;  /* 0x000076321e1e7816 */ /* 0x000fe4000000001e */
[----:B------:R-:W-:Y:S02]  /*16a0*/  PRMT R32, R32, 0x7632, R32 ;  /* 0x0000763220207816 */ /* 0x000fe40000000020 */
[----:B------:R-:W-:Y:S01]  /*16b0*/  SHF.L.U32 R24, R27, 0x10, RZ ;  /* 0x000000101b187819 */ /* 0x000fe200000006ff */
[----:B------:R-:W-:Y:S01]  /*16c0*/  FFMA.FTZ R102, R8, R15, R13 ;  /* 0x0000000f08667223 */ /* 0x000fe2000001000d */
[----:B------:R-:W-:Y:S01]  /*16d0*/  SHF.L.U32 R32, R32, 0x10, RZ ;  /* 0x0000001020207819 */ /* 0x000fe200000006ff */
[----:B------:R-:W-:-:S02]  /*16e0*/  IMAD.U32 R30, R30, 0x10000, RZ ;  /* 0x000100001e1e7824 */ /* 0x000fc400078e00ff */
[----:B------:R-:W-:Y:S01]  /*16f0*/  FFMA.FTZ R100, R5, R25, R100 ;  /* 0x0000001905647223 */ /* 0x000fe20000010064 */
[----:B------:R-:W-:Y:S02]  /*1700*/  FFMA.FTZ R89, R11, R24, R26 ;  /* 0x000000180b597223 */ /* 0x000fe4000001001a */
[----:B------:R-:W2:Y:S01]  /*1710*/  LDG.E.128 R24, desc[UR6][R18.64+0x12800] ;  /* 0x0128000612187981 */ /* 0x000ea2000c1e1d00 */
[----:B------:R-:W-:Y:S01]  /*1720*/  SHF.L.U32 R28, R31, 0x10, RZ ;  /* 0x000000101f1c7819 */ /* 0x000fe200000006ff */
[----:B------:R-:W-:Y:S01]  /*1730*/  FFMA.FTZ R30, R7, R30, R102 ;  /* 0x0000001e071e7223 */ /* 0x000fe20000010066 */
[----:B------:R-:W-:Y:S01]  /*1740*/  SHF.L.U32 R15, R33, 0x10, RZ ;  /* 0x00000010210f7819 */ /* 0x000fe200000006ff */
[----:B------:R-:W-:Y:S01]  /*1750*/  FFMA.FTZ R29, R3, R32, R100 ;  /* 0x00000020031d7223 */ /* 0x000fe20000010064 */
[----:B------:R-:W-:Y:S01]  /*1760*/  PRMT R13, R31, 0x7632, R13 ;  /* 0x000076321f0d7816 */ /* 0x000fe2000000000d */
[----:B------:R-:W-:Y:S02]  /*1770*/  FFMA.FTZ R32, R9, R28, R30 ;  /* 0x0000001c09207223 */ /* 0x000fe4000001001e */
[----:B------:R-:W-:-:S02]  /*1780*/  FFMA.FTZ R15, R4, R15, R29 ;  /* 0x0000000f040f7223 */ /* 0x000fc4000001001d */
[----:B------:R-:W2:Y:S01]  /*1790*/  LDG.E.128 R28, desc[UR6][R18.64+0x16000] ;  /* 0x01600006121c7981 */ /* 0x000ea2000c1e1d00 */
[----:B------:R-:W-:Y:S01]  /*17a0*/  PRMT R33, R33, 0x7632, R33 ;  /* 0x0000763221217816 */ /* 0x000fe20000000021 */
[C---:B---3--:R-:W-:Y:S01]  /*17b0*/  IMAD.U32 R91, R36.reuse, 0x10000, RZ ;  /* 0x00010000245b7824 */ /* 0x048fe200078e00ff */
[----:B------:R-:W-:Y:S02]  /*17c0*/  PRMT R36, R36, 0x7632, R36 ;  /* 0x0000763224247816 */ /* 0x000fe40000000024 */
[----:B------:R-:W-:Y:S01]  /*17d0*/  SHF.L.U32 R33, R33, 0x10, RZ ;  /* 0x0000001021217819 */ /* 0x000fe200000006ff */
[----:B------:R-:W-:Y:S01]  /*17e0*/  FFMA.FTZ R100, R5, R91, R90 ;  /* 0x0000005b05647223 */ /* 0x000fe2000001005a */
[----:B------:R-:W-:Y:S02]  /*17f0*/  SHF.L.U32 R36, R36, 0x10, RZ ;  /* 0x0000001024247819 */ /* 0x000fe400000006ff */
[----:B------:R-:W-:Y:S01]  /*1800*/  SHF.L.U32 R90, R13, 0x10, RZ ;  /* 0x000000100d5a7819 */ /* 0x000fe200000006ff */
[----:B------:R-:W-:-:S02]  /*1810*/  IMAD.U32 R13, R34, 0x10000, RZ ;  /* 0x00010000220d7824 */ /* 0x000fc400078e00ff */
[----:B------:R-:W-:Y:S01]  /*1820*/  FFMA.FTZ R15, R6, R33, R15 ;  /* 0x00000021060f7223 */ /* 0x000fe2000001000f */
[----:B------:R-:W-:Y:S01]  /*1830*/  SHF.L.U32 R33, R37, 0x10, RZ ;  /* 0x0000001025217819 */ /* 0x000fe200000006ff */
[----:B------:R-:W-:Y:S01]  /*1840*/  FFMA.FTZ R91, R3, R36, R100 ;  /* 0x00000024035b7223 */ /* 0x000fe20000010064 */
[----:B------:R-:W-:Y:S01]  /*1850*/  FFMA.FTZ R90, R11, R90, R32 ;  /* 0x0000005a0b5a7223 */ /* 0x000fe20000010020 */
[----:B------:R-:W-:Y:S01]  /*1860*/  PRMT R34, R34, 0x7632, R34 ;  /* 0x0000763222227816 */ /* 0x000fe20000000022 */
[----:B------:R-:W-:Y:S01]  /*1870*/  FFMA.FTZ R32, R8, R13, R15 ;  /* 0x0000000d08207223 */ /* 0x000fe2000001000f */
[----:B------:R-:W-:Y:S02]  /*1880*/  PRMT R37, R37, 0x7632, R37 ;  /* 0x0000763225257816 */ /* 0x000fe40000000025 */
[----:B----4-:R-:W-:Y:S01]  /*1890*/  SHF.L.U32 R13, R40, 0x10, RZ ;  /* 0x00000010280d7819 */ /* 0x010fe200000006ff */
[----:B------:R-:W-:Y:S01]  /*18a0*/  FFMA.FTZ R33, R4, R33, R91 ;  /* 0x0000002104217223 */ /* 0x000fe2000001005b */
        /* <DEDUP_REMOVED lines=8> */
[----:B------:R-:W-:-:S02]  /*1930*/  SHF.L.U32 R36, R35, 0x10, RZ ;  /* 0x0000001023247819 */ /* 0x000fc400000006ff */
[----:B------:R-:W3:Y:S01]  /*1940*/  LDG.E.128 R32, desc[UR6][R18.64+0x19800] ;  /* 0x0198000612207981 */ /* 0x000ee2000c1e1d00 */
[C---:B------:R-:W-:Y:S01]  /*1950*/  PRMT R15, R38.reuse, 0x7632, R15 ;  /* 0x00007632260f7816 */ /* 0x040fe2000000000f */
        /* <DEDUP_REMOVED lines=12> */
[----:B------:R-:W-:Y:S01]  /*1a20*/  FFMA.FTZ R41, R6, R93, R41 ;  /* 0x0000005d06297223 */ /* 0x000fe20000010029 */
[----:B------:R-:W-:Y:S01]  /*1a30*/  IMAD.U32 R36, R13, 0x10000, RZ ;  /* 0x000100000d247824 */ /* 0x000fe200078e00ff */
        /* <DEDUP_REMOVED lines=8> */
[----:B------:R-:W-:Y:S01]  /*1ac0*/  IMAD.U32 R100, R43, 0x10000, RZ ;  /* 0x000100002b647824 */ /* 0x000fe200078e00ff */
[C---:B-----5:R-:W-:Y:S01]  /*1ad0*/  PRMT R15, R44.reuse, 0x7632, R15 ;  /* 0x000076322c0f7816 */ /* 0x060fe2000000000f */
[----:B------:R-:W4:Y:S01]  /*1ae0*/  LDG.E.128 R36, desc[UR6][R18.64+0x1d000] ;  /* 0x01d0000612247981 */ /* 0x000f22000c1e1d00 */
[----:B------:R-:W-:Y:S01]  /*1af0*/  SHF.L.U32 R44, R44, 0x10, RZ ;  /* 0x000000102c2c7819 */ /* 0x000fe200000006ff */
[----:B------:R-:W-:Y:S01]  /*1b00*/  FFMA.FTZ R92, R11, R92, R40 ;  /* 0x0000005c0b5c7223 */ /* 0x000fe20000010028 */
[----:B------:R-:W-:Y:S01]  /*1b10*/  FFMA.FTZ R100, R9, R100, R42 ;  /* 0x0000006409647223 */ /* 0x000fe2000001002a */
[----:B------:R-:W-:-:S02]  /*1b20*/  SHF.L.U32 R40, R15, 0x10, RZ ;  /* 0x000000100f287819 */ /* 0x000fc400000006ff */
[----:B------:R-:W-:Y:S01]  /*1b30*/  FFMA.FTZ R44, R5, R44, R96 ;  /* 0x0000002c052c7223 */ /* 0x000fe20000010060 */
[C---:B------:R-:W-:Y:S01]  /*1b40*/  PRMT R42, R48.reuse, 0x7632, R42 ;  /* 0x00007632302a7816 */ /* 0x040fe2000000002a */
[----:B------:R-:W-:Y:S01]  /*1b50*/  IMAD.U32 R15, R45, 0x10000, RZ ;  /* 0x000100002d0f7824 */ /* 0x000fe200078e00ff */
[----:B------:R-:W-:Y:S01]  /*1b60*/  SHF.L.U32 R48, R48, 0x10, RZ ;  /* 0x0000001030307819 */ /* 0x000fe200000006ff */
        /* <DEDUP_REMOVED lines=11> */
[----:B------:R-:W5:Y:S01]  /*1c20*/  LDG.E.128 R40, desc[UR6][R18.64+0x20800] ;  /* 0x0208000612287981 */ /* 0x000f62000c1e1d00 */
[----:B------:R-:W-:Y:S01]  /*1c30*/  SHF.L.U32 R15, R46, 0x10, RZ ;  /* 0x000000102e0f7819 */ /* 0x000fe200000006ff */
[----:B------:R-:W-:Y:S01]  /*1c40*/  FFMA.FTZ R95, R4, R93, R95 ;  /* 0x0000005d045f7223 */ /* 0x000fe2000001005f */
[----:B------:R-:W-:Y:S01]  /*1c50*/  IMAD.U32 R49, R49, 0x10000, RZ ;  /* 0x0001000031317824 */ /* 0x000fe200078e00ff */
[----:B------:R-:W-:Y:S02]  /*1c60*/  PRMT R46, R46, 0x7632, R46 ;  /* 0x000076322e2e7816 */ /* 0x000fe4000000002e */
[----:B------:R-:W-:Y:S01]  /*1c70*/  PRMT R48, R50, 0x7632, R48 ;  /* 0x0000763232307816 */ /* 0x000fe20000000030 */
[----:B------:R-:W-:Y:S01]  /*1c80*/  FFMA.FTZ R44, R8, R15, R45 ;  /* 0x0000000f082c7223 */ /* 0x000fe2000001002d */
[----:B------:R-:W-:Y:S01]  /*1c90*/  SHF.L.U32 R93, R50, 0x10, RZ ;  /* 0x00000010325d7819 */ /* 0x000fe200000006ff */
[----:B------:R-:W-:Y:S01]  /*1ca0*/  FFMA.FTZ R50, R6, R49, R95 ;  /* 0x0000003106327223 */ /* 0x000fe2000001005f */
[----:B------:R-:W-:-:S02]  /*1cb0*/  SHF.L.U32 R46, R46, 0x10, RZ ;  /* 0x000000102e2e7819 */ /* 0x000fc400000006ff */
[----:B------:R-:W-:Y:S01]  /*1cc0*/  SHF.L.U32 R49, R52, 0x10, RZ ;  /* 0x0000001034317819 */ /* 0x000fe200000006ff */
[----:B------:R-:W-:Y:S01]  /*1cd0*/  IMAD.U32 R96, R48, 0x10000, RZ ;  /* 0x0001000030607824 */ /* 0x000fe200078e00ff */
[----:B------:R-:W-:Y:S01]  /*1ce0*/  PRMT R52, R52, 0x7632, R52 ;  /* 0x0000763234347816 */ /* 0x000fe20000000034 */
[----:B------:R-:W-:Y:S01]  /*1cf0*/  FFMA.FTZ R93, R8, R93, R50 ;  /* 0x0000005d085d7223 */ /* 0x000fe20000010032 */
[----:B------:R-:W-:Y:S01]  /*1d00*/  PRMT R15, R47, 0x7632, R15 ;  /* 0x000076322f0f7816 */ /* 0x000fe2000000000f */
[----:B------:R-:W-:Y:S01]  /*1d10*/  FFMA.FTZ R50, R7, R46, R44 ;  /* 0x0000002e07327223 */ /* 0x000fe2000001002c */
[----:B------:R-:W-:Y:S02]  /*1d20*/  SHF.L.U32 R48, R47, 0x10, RZ ;  /* 0x000000102f307819 */ /* 0x000fe400000006ff */
[----:B------:R-:W5:Y:S01]  /*1d30*/  LDG.E.128 R44, desc[UR6][R18.64+0x24000] ;  /* 0x02400006122c7981 */ /* 0x000f62000c1e1d00 */
[----:B------:R-:W-:Y:S01]  /*1d40*/  FFMA.FTZ R94, R5, R49, R94 ;  /* 0x00000031055e7223 */ /* 0x000fe2000001005e */
[----:B------:R-:W-:-:S02]  /*1d50*/  IMAD.U32 R52, R52, 0x10000, RZ ;  /* 0x0001000034347824 */ /* 0x000fc400078e00ff */
[----:B------:R-:W-:Y:S01]  /*1d60*/  FFMA.FTZ R95, R9, R48, R50 ;  /* 0x00000030095f7223 */ /* 0x000fe20000010032 */
[----:B------:R-:W-:Y:S01]  /*1d70*/  SHF.L.U32 R13, R13, 0x10, RZ ;  /* 0x000000100d0d7819 */ /* 0x000fe200000006ff */
[----:B------:R-:W-:Y:S01]  /*1d80*/  FFMA.FTZ R93, R7, R96, R93 ;  /* 0x00000060075d7223 */ /* 0x000fe2000001005d */
[----:B------:R-:W-:Y:S01]  /*1d90*/  SHF.L.U32 R48, R15, 0x10, RZ ;  /* 0x000000100f307819 */ /* 0x000fe200000006ff */
[----:B------:R-:W-:Y:S02]  /*1da0*/  IMAD.U32 R15, R53, 0x10000, RZ ;  /* 0x00010000350f7824 */ /* 0x000fe400078e00ff */
[----:B------:R-:W-:Y:S01]  /*1db0*/  FFMA.FTZ R49, R3, R52, R94 ;  /* 0x0000003403317223 */ /* 0x000fe2000001005e */
[C---:B------:R-:W-:Y:S02]  /*1dc0*/  SHF.L.U32 R96, R51.reuse, 0x10, RZ ;  /* 0x0000001033607819 */ /* 0x040fe400000006ff */
[----:B------:R-:W-:Y:S01]  /*1dd0*/  PRMT R51, R51, 0x7632, R51 ;  /* 0x0000763233337816 */ /* 0x000fe20000000033 */
[----:B------:R-:W-:Y:S01]  /*1de0*/  FFMA.FTZ R94, R11, R13, R100 ;  /* 0x0000000d0b5e7223 */ /* 0x000fe20000010064 */
[----:B------:R-:W-:Y:S01]  /*1df0*/  FFMA.FTZ R97, R4, R15, R49 ;  /* 0x0000000f04617223 */ /* 0x000fe20000010031 */
[----:B------:R-:W-:-:S02]  /*1e00*/  PRMT R13, R54, 0x7632, R13 ;  /* 0x00007632360d7816 */ /* 0x000fc4000000000d */
[----:B------:R-:W-:Y:S01]  /*1e10*/  SHF.L.U32 R15, R54, 0x10, RZ ;  /* 0x00000010360f7819 */ /* 0x000fe200000006ff */
[----:B------:R-:W-:Y:S01]  /*1e20*/  FFMA.FTZ R93, R9, R96, R93 ;  /* 0x00000060095d7223 */ /* 0x000fe2000001005d */
[----:B------:R-:W-:Y:S02]  /*1e30*/  SHF.L.U32 R50, R51, 0x10, RZ ;  /* 0x0000001033327819 */ /* 0x000fe400000006ff */
        /* <DEDUP_REMOVED lines=8> */
[----:B------:R-:W5:Y:S01]  /*1ec0*/  LDG.E.128 R48, desc[UR6][R18.64+0x27800] ;  /* 0x0278000612307981 */ /* 0x000f62000c1e1d00 */
[----:B------:R-:W-:Y:S01]  /*1ed0*/  PRMT R54, R57, 0x7632, R54 ;  /* 0x0000763239367816 */ /* 0x000fe20000000036 */
[C---:B------:R-:W-:Y:S01]  /*1ee0*/  IMAD.U32 R96, R55.reuse, 0x10000, RZ ;  /* 0x0001000037607824 */ /* 0x040fe200078e00ff */
[----:B------:R-:W-:Y:S01]  /*1ef0*/  PRMT R56, R55, 0x7632, R56 ;  /* 0x0000763237387816 */ /* 0x000fe20000000038 */
[----:B------:R-:W-:Y:S01]  /*1f00*/  FFMA.FTZ R53, R6, R53, R97 ;  /* 0x0000003506357223 */ /* 0x000fe20000010061 */
[----:B------:R-:W-:Y:S01]  /*1f10*/  SHF.L.U32 R57, R57, 0x10, RZ ;  /* 0x0000001039397819 */ /* 0x000fe200000006ff */
[----:B------:R-:W-:-:S02]  /*1f20*/  FFMA.FTZ R55, R3, R52, R14 ;  /* 0x0000003403377223 */ /* 0x000fc4000001000e */
[----:B------:R-:W-:Y:S01]  /*1f30*/  FFMA.FTZ R52, R8, R15, R53 ;  /* 0x0000000f08347223 */ /* 0x000fe20000010035 */
[----:B------:R-:W-:Y:S01]  /*1f40*/  PRMT R15, R60, 0x7632, R15 ;  /* 0x000076323c0f7816 */ /* 0x000fe2000000000f */
[----:B------:R-:W-:Y:S01]  /*1f50*/  FFMA.FTZ R55, R4, R57, R55 ;  /* 0x0000003904377223 */ /* 0x000fe20000010037 */
[----:B------:R-:W-:Y:S02]  /*1f60*/  SHF.L.U32 R57, R60, 0x10, RZ ;  /* 0x000000103c397819 */ /* 0x000fe400000006ff */
[----:B------:R-:W-:-:S03]  /*1f70*/  SHF.L.U32 R98, R15, 0x10, RZ ;  /* 0x000000100f627819 */ /* 0x000fc600000006ff */
[----:B------:R-:W-:Y:S01]  /*1f80*/  FFMA.FTZ R100, R5, R57, R12 ;  /* 0x0000003905647223 */ /* 0x000fe2000001000c */
[----:B------:R-:W-:Y:S01]  /*1f90*/  SHF.L.U32 R14, R13, 0x10, RZ ;  /* 0x000000100d0e7819 */ /* 0x000fe200000006ff */
[----:B------:R-:W-:Y:S01]  /*1fa0*/  IMAD.U32 R13, R54, 0x10000, RZ ;  /* 0x00010000360d7824 */ /* 0x000fe200078e00ff */
[----:B------:R-:W-:Y:S01]  /*1fb0*/  PRMT R99, R61, 0x7632, R99 ;  /* 0x000076323d637816 */ /* 0x000fe20000000063 */
[----:B------:R-:W-:Y:S01]  /*1fc0*/  FFMA.FTZ R101, R3, R98, R100 ;  /* 0x0000006203657223 */ /* 0x000fe20000010064 */
[----:B------:R-:W-:Y:S01]  /*1fd0*/  SHF.L.U32 R61, R61, 0x10, RZ ;  /* 0x000000103d3d7819 */ /* 0x000fe200000006ff */
[----:B------:R-:W-:Y:S02]  /*1fe0*/  IMAD.U32 R57, R58, 0x10000, RZ ;  /* 0x000100003a397824 */ /* 0x000fe400078e00ff */
[----:B------:R-:W-:Y:S01]  /*1ff0*/  FFMA.FTZ R60, R7, R14, R52 ;  /* 0x0000000e073c7223 */ /* 0x000fe20000010034 */
[----:B------:R-:W-:Y:S01]  /*2000*/  FFMA.FTZ R97, R6, R13, R55 ;  /* 0x0000000d06617223 */ /* 0x000fe20000010037 */
[----:B------:R-:W-:Y:S01]  /*2010*/  PRMT R58, R58, 0x7632, R58 ;  /* 0x000076323a3a7816 */ /* 0x000fe2000000003a */
[----:B------:R-:W5:Y:S01]  /*2020*/  LDG.E.128 R52, desc[UR6][R18.64+0x1800] ;  /* 0x0018000612347981 */ /* 0x000f62000c1e1d00 */
[----:B------:R-:W-:Y:S01]  /*2030*/  SHF.L.U32 R99, R99, 0x10, RZ ;  /* 0x0000001063637819 */ /* 0x000fe200000006ff */
[----:B------:R-:W-:-:S02]  /*2040*/  FFMA.FTZ R61, R4, R61, R101 ;  /* 0x0000003d043d7223 */ /* 0x000fc40000010065 */
[----:B------:R-:W5:Y:S01]  /*2050*/  LDG.E.128 R12, desc[UR6][R16.64+0x1800] ;  /* 0x00180006100c7981 */ /* 0x000f62000c1e1d00 */
[----:B------:R-:W-:Y:S01]  /*2060*/  FFMA.FTZ R60, R9, R96, R60 ;  /* 0x00000060093c7223 */ /* 0x000fe2000001003c */
[----:B------:R-:W-:Y:S01]  /*2070*/  SHF.L.U32 R58, R58, 0x10, RZ ;  /* 0x000000103a3a7819 */ /* 0x000fe200000006ff */
[----:B------:R-:W-:Y:S01]  /*2080*/  FFMA.FTZ R96, R8, R57, R97 ;  /* 0x0000003908607223 */ /* 0x000fe20000010061 */
[----:B------:R-:W-:Y:S01]  /*2090*/  FFMA.FTZ R99, R6, R99, R61 ;  /* 0x0000006306637223 */ /* 0x000fe2000001003d */
[C---:B------:R-:W-:Y:S02]  /*20a0*/  PRMT R57, R62.reuse, 0x7632, R57 ;  /* 0x000076323e397816 */ /* 0x040fe40000000039 */
[----:B------:R-:W-:Y:S01]  /*20b0*/  SHF.L.U32 R61, R62, 0x10, RZ ;  /* 0x000000103e3d7819 */ /* 0x000fe200000006ff */
        /* <DEDUP_REMOVED lines=9> */
[C---:B------:R-:W-:Y:S02]  /*2150*/  SHF.L.U32 R61, R64.reuse, 0x10, RZ ;  /* 0x00000010403d7819 */ /* 0x040fe400000006ff */
[----:B------:R-:W-:Y:S02]  /*2160*/  PRMT R58, R63, 0x7632, R58 ;  /* 0x000076323f3a7816 */ /* 0x000fe4000000003a */
[----:B------:R-:W-:Y:S01]  /*2170*/  PRMT R64, R64, 0x7632, R64 ;  /* 0x0000763240407816 */ /* 0x000fe20000000040 */
[----:B------:R-:W-:Y:S02]  /*2180*/  IMAD.U32 R98, R59, 0x10000, RZ ;  /* 0x000100003b627824 */ /* 0x000fe400078e00ff */
[----:B------:R-:W-:Y:S01]  /*2190*/  FFMA.FTZ R97, R11, R56, R60 ;  /* 0x000000380b617223 */ /* 0x000fe2000001003c */
[----:B------:R-:W-:Y:S01]  /*21a0*/  SHF.L.U32 R58, R58, 0x10, RZ ;  /* 0x000000103a3a7819 */ /* 0x000fe200000006ff */
[----:B------:R-:W-:Y:S01]  /*21b0*/  FFMA.FTZ R59, R9, R62, R96 ;  /* 0x0000003e093b7223 */ /* 0x000fe20000010060 */
[----:B------:R-:W-:Y:S01]  /*21c0*/  FFMA.FTZ R56, R5, R61, R10 ;  /* 0x0000003d05387223 */ /* 0x000fe2000001000a */
[----:B------:R-:W-:-:S02]  /*21d0*/  IMAD.U32 R10, R64, 0x10000, RZ ;  /* 0x00010000400a7824 */ /* 0x000fc400078e00ff */
[C---:B------:R-:W-:Y:S01]  /*21e0*/  FFMA.FTZ R98, R11.reuse, R98, R57 ;  /* 0x000000620b627223 */ /* 0x040fe20000010039 */
[----:B------:R-:W-:Y:S01]  /*21f0*/  FFMA.FTZ R96, R11, R58, R59 ;  /* 0x0000003a0b607223 */ /* 0x000fe2000001003b */
[----:B------:R-:W-:Y:S01]  /*2200*/  PRMT R5, R65, 0x7632, R5 ;  /* 0x0000763241057816 */ /* 0x000fe20000000005 */
[----:B------:R-:W-:Y:S01]  /*2210*/  FFMA.FTZ R63, R3, R10, R56 ;  /* 0x0000000a033f7223 */ /* 0x000fe20000010038 */
[----:B------:R-:W-:Y:S01]  /*2220*/  SHF.L.U32 R65, R65, 0x10, RZ ;  /* 0x0000001041417819 */ /* 0x000fe200000006ff */
[----:B------:R-:W5:Y:S01]  /*2230*/  LDG.E.128 R56, desc[UR6][R18.64+0x5000] ;  /* 0x0050000612387981 */ /* 0x000f62000c1e1d00 */
[----:B------:R-:W-:Y:S01]  /*2240*/  PRMT R60, R68, 0x7632, R60 ;  /* 0x00007632443c7816 */ /* 0x000fe2000000003c */
[----:B------:R-:W-:Y:S01]  /*2250*/  IMAD.U32 R3, R72, 0x10000, RZ ;  /* 0x0001000048037824 */ /* 0x000fe200078e00ff */
[----:B------:R-:W-:Y:S02]  /*2260*/  SHF.L.U32 R68, R68, 0x10, RZ ;  /* 0x0000001044447819 */ /* 0x000fe400000006ff */
[----:B------:R-:W-:Y:S01]  /*2270*/  PRMT R10, R72, 0x7632, R10 ;  /* 0x00007632480a7816 */ /* 0x000fe2000000000a */
[----:B------:R-:W-:Y:S01]  /*2280*/  FFMA.FTZ R63, R4, R65, R63 ;  /* 0x00000041043f7223 */ /* 0x000fe2000001003f */
[----:B------:R-:W-:-:S02]  /*2290*/  SHF.L.U32 R5, R5, 0x10, RZ ;  /* 0x0000001005057819 */ /* 0x000fc400000006ff */
[C---:B------:R-:W-:Y:S02]  /*22a0*/  PRMT R100, R66.reuse, 0x7632, R100 ;  /* 0x0000763242647816 */ /* 0x040fe40000000064 */
[----:B------:R-:W-:Y:S02]  /*22b0*/  SHF.L.U32 R61, R66, 0x10, RZ ;  /* 0x00000010423d7819 */ /* 0x000fe400000006ff */
[C---:B------:R-:W-:Y:S02]  /*22c0*/  PRMT R64, R67.reuse, 0x7632, R64 ;  /* 0x0000763243407816 */ /* 0x040fe40000000040 */
[----:B------:R-:W-:Y:S01]  /*22d0*/  SHF.L.U32 R66, R67, 0x10, RZ ;  /* 0x0000001043427819 */ /* 0x000fe200000006ff */
[----:B------:R-:W-:Y:S01]  /*22e0*/  FFMA.FTZ R67, R3, R68, R88 ;  /* 0x0000004403437223 */ /* 0x000fe20000010058 */
[----:B------:R-:W-:Y:S02]  /*22f0*/  SHF.L.U32 R65, R60, 0x10, RZ ;  /* 0x000000103c417819 */ /* 0x000fe400000006ff */
[----:B------:R-:W-:Y:S01]  /*2300*/  SHF.L.U32 R10, R10, 0x10, RZ ;  /* 0x000000100a0a7819 */ /* 0x000fe200000006ff */
[----:B------:R-:W-:Y:S01]  /*2310*/  FFMA.FTZ R5, R6, R5, R63 ;  /* 0x0000000506057223 */ /* 0x000fe2000001003f */
[----:B------:R-:W-:Y:S01]  /*2320*/  IMAD.U32 R63, R69, 0x10000, RZ ;  /* 0x00010000453f7824 */ /* 0x000fe200078e00ff */
[----:B------:R-:W-:-:S02]  /*2330*/  SHF.L.U32 R88, R73, 0x10, RZ ;  /* 0x0000001049587819 */ /* 0x000fc400000006ff */
[----:B------:R-:W-:Y:S01]  /*2340*/  FFMA.FTZ R65, R10, R65, R67 ;  /* 0x000000410a417223 */ /* 0x000fe20000010043 */
[----:B------:R-:W-:Y:S02]  /*2350*/  PRMT R69, R69, 0x7632, R69 ;  /* 0x0000763245457816 */ /* 0x000fe40000000045 */
[----:B------:R-:W-:Y:S01]  /*2360*/  PRMT R99, R73, 0x7632, R99 ;  /* 0x0000763249637816 */ /* 0x000fe20000000063 */
[----:B------:R-:W-:Y:S01]  /*2370*/  FFMA.FTZ R4, R8, R61, R5 ;  /* 0x0000003d08047223 */ /* 0x000fe20000010005 */
[----:B------:R-:W-:Y:S01]  /*2380*/  FFMA.FTZ R68, R88, R63, R65 ;  /* 0x0000003f58447223 */ /* 0x000fe20000010041 */
[----:B------:R-:W-:Y:S01]  /*2390*/  SHF.L.U32 R100, R100, 0x10, RZ ;  /* 0x0000001064647819 */ /* 0x000fe200000006ff */
[----:B------:R-:W5:Y:S01]  /*23a0*/  LDG.E.128 R60, desc[UR6][R18.64+0x8800] ;  /* 0x00880006123c7981 */ /* 0x000f62000c1e1d00 */
[----:B------:R-:W-:Y:S02]  /*23b0*/  SHF.L.U32 R6, R69, 0x10, RZ ;  /* 0x0000001045067819 */ /* 0x000fe400000006ff */
[----:B------:R-:W-:Y:S01]  /*23c0*/  SHF.L.U32 R99, R99, 0x10, RZ ;  /* 0x0000001063637819 */ /* 0x000fe200000006ff */
[----:B------:R-:W-:Y:S01]  /*23d0*/  IMAD.U32 R5, R70, 0x10000, RZ ;  /* 0x0001000046057824 */ /* 0x000fe200078e00ff */
[----:B------:R-:W-:Y:S01]  /*23e0*/  SHF.L.U32 R8, R74, 0x10, RZ ;  /* 0x000000104a087819 */ /* 0x000fe200000006ff */
[----:B------:R-:W-:-:S02]  /*23f0*/  FFMA.FTZ R4, R7, R100, R4 ;  /* 0x0000006407047223 */ /* 0x000fc40000010004 */
[----:B------:R-:W-:Y:S02]  /*2400*/  FFMA.FTZ R65, R99, R6, R68 ;  /* 0x0000000663417223 */ /* 0x000fe40000010044 */
[----:B------:R-:W-:Y:S02]  /*2410*/  FFMA.FTZ R66, R9, R66, R4 ;  /* 0x0000004209427223 */ /* 0x000fe40000010004 */
[----:B------:R-:W-:Y:S02]  /*2420*/  FFMA.FTZ R67, R8, R5, R65 ;  /* 0x0000000508437223 */ /* 0x000fe40000010041 */
[----:B------:R-:W5:Y:S01]  /*2430*/  LDG.E.128 R4, desc[UR6][R18.64+0xc000] ;  /* 0x00c0000612047981 */ /* 0x000f62000c1e1d00 */
[----:B------:R-:W-:Y:S02]  /*2440*/  PRMT R70, R70, 0x7632, R70 ;  /* 0x0000763246467816 */ /* 0x000fe40000000046 */
[----:B------:R-:W-:Y:S02]  /*2450*/  PRMT R74, R74, 0x7632, R74 ;  /* 0x000076324a4a7816 */ /* 0x000fe4000000004a */
[----:B------:R-:W-:-:S02]  /*2460*/  SHF.L.U32 R65, R70, 0x10, RZ ;  /* 0x0000001046417819 */ /* 0x000fc400000006ff */
[----:B------:R-:W-:Y:S01]  /*2470*/  PRMT R68, R76, 0x7632, R68 ;  /* 0x000076324c447816 */ /* 0x000fe20000000044 */
[----:B------:R-:W-:Y:S01]  /*2480*/  IMAD.U32 R100, R74, 0x10000, RZ ;  /* 0x000100004a647824 */ /* 0x000fe200078e00ff */
[----:B------:R-:W-:-:S03]  /*2490*/  SHF.L.U32 R76, R76, 0x10, RZ ;  /* 0x000000104c4c7819 */ /* 0x000fc600000006ff */
[----:B------:R-:W-:Y:S01]  /*24a0*/  FFMA.FTZ R70, R100, R65, R67 ;  /* 0x0000004164467223 */ /* 0x000fe20000010043 */
[----:B------:R-:W-:Y:S01]  /*24b0*/  SHF.L.U32 R65, R68, 0x10, RZ ;  /* 0x0000001044417819 */ /* 0x000fe200000006ff */
[----:B------:R-:W-:Y:S01]  /*24c0*/  FFMA.FTZ R89, R3, R76, R89 ;  /* 0x0000004c03597223 */ /* 0x000fe20000010059 */
[----:B------:R-:W-:Y:S01]  /*24d0*/  SHF.L.U32 R68, R71, 0x10, RZ ;  /* 0x0000001047447819 */ /* 0x000fe200000006ff */
[----:B------:R-:W-:Y:S01]  /*24e0*/  IMAD.U32 R9, R75, 0x10000, RZ ;  /* 0x000100004b097824 */ /* 0x000fe200078e00ff */
[----:B------:R-:W-:Y:S01]  /*24f0*/  SHF.L.U32 R67, R77, 0x10, RZ ;  /* 0x000000104d437819 */ /* 0x000fe200000006ff */
[----:B------:R-:W-:Y:S02]  /*2500*/  FFMA.FTZ R89, R10, R65, R89 ;  /* 0x000000410a597223 */ /* 0x000fe40000010059 */
[----:B------:R-:W-:Y:S01]  /*2510*/  FFMA.FTZ R65, R9, R68, R70 ;  /* 0x0000004409417223 */ /* 0x000fe20000010046 */
[----:B------:R-:W-:Y:S01]  /*2520*/  SHF.L.U32 R69, R80, 0x10, RZ ;  /* 0x0000001050457819 */ /* 0x000fe200000006ff */
[----:B------:R-:W-:Y:S01]  /*2530*/  FFMA.FTZ R70, R88, R67, R89 ;  /* 0x0000004358467223 */ /* 0x000fe20000010059 */
[----:B------:R-:W-:-:S02]  /*2540*/  PRMT R67, R80, 0x7632, R67 ;  /* 0x0000763250437816 */ /* 0x000fc40000000043 */
[----:B------:R-:W-:Y:S02]  /*2550*/  PRMT R75, R75, 0x7632, R75 ;  /* 0x000076324b4b7816 */ /* 0x000fe4000000004b */
[----:B------:R-:W-:Y:S02]  /*2560*/  PRMT R71, R71, 0x7632, R71 ;  /* 0x0000763247477816 */ /* 0x000fe40000000047 */
[----:B------:R-:W-:Y:S01]  /*2570*/  PRMT R77, R77, 0x7632, R77 ;  /* 0x000076324d4d7816 */ /* 0x000fe2000000004d */
[----:B------:R-:W-:Y:S01]  /*2580*/  FFMA.FTZ R69, R3, R69, R90 ;  /* 0x0000004503457223 */ /* 0x000fe2000001005a */
[----:B------:R-:W-:Y:S02]  /*2590*/  SHF.L.U32 R64, R64, 0x10, RZ ;  /* 0x0000001040407819 */ /* 0x000fe400000006ff */
[----:B------:R-:W-:Y:S01]  /*25a0*/  SHF.L.U32 R73, R67, 0x10, RZ ;  /* 0x0000001043497819 */ /* 0x000fe200000006ff */
[----:B------:R-:W-:Y:S01]  /*25b0*/  IMAD.U32 R71, R71, 0x10000, RZ ;  /* 0x0001000047477824 */ /* 0x000fe200078e00ff */
[----:B------:R-:W-:-:S02]  /*25c0*/  SHF.L.U32 R80, R75, 0x10, RZ ;  /* 0x000000104b507819 */ /* 0x000fc400000006ff */
[----:B------:R-:W-:Y:S01]  /*25d0*/  SHF.L.U32 R68, R77, 0x10, RZ ;  /* 0x000000104d447819 */ /* 0x000fe200000006ff */
[----:B------:R-:W-:Y:S01]  /*25e0*/  FFMA.FTZ R90, R11, R64, R66 ;  /* 0x000000400b5a7223 */ /* 0x000fe20000010042 */
[----:B------:R-:W-:Y:S01]  /*25f0*/  FFMA.FTZ R73, R10, R73, R69 ;  /* 0x000000490a497223 */ /* 0x000fe20000010045 */
[----:B------:R-:W-:Y:S01]  /*2600*/  FFMA.FTZ R11, R80, R71, R65 ;  /* 0x00000047500b7223 */ /* 0x000fe20000010041 */
[----:B------:R-:W-:Y:S01]  /*2610*/  SHF.L.U32 R69, R81, 0x10, RZ ;  /* 0x0000001051457819 */ /* 0x000fe200000006ff */
[----:B------:R-:W-:Y:S01]  /*2620*/  FFMA.FTZ R67, R99, R68, R70 ;  /* 0x0000004463437223 */ /* 0x000fe20000010046 */
[C---:B------:R-:W-:Y:S01]  /*2630*/  PRMT R64, R78.reuse, 0x7632, R64 ;  /* 0x000076324e407816 */ /* 0x040fe20000000040 */
[----:B------:R-:W-:Y:S01]  /*2640*/  IMAD.U32 R65, R78, 0x10000, RZ ;  /* 0x000100004e417824 */ /* 0x000fe200078e00ff */
[----:B------:R-:W-:Y:S01]  /*2650*/  PRMT R81, R81, 0x7632, R81 ;  /* 0x0000763251517816 */ /* 0x000fe20000000051 */
[----:B------:R-:W-:Y:S01]  /*2660*/  FFMA.FTZ R76, R88, R69, R73 ;  /* 0x00000045584c7223 */ /* 0x000fe20000010049 */
[----:B------:R-:W-:Y:S01]  /*2670*/  SHF.L.U32 R69, R64, 0x10, RZ ;  /* 0x0000001040457819 */ /* 0x000fe200000006ff */
[----:B------:R-:W-:-:S02]  /*2680*/  FFMA.FTZ R71, R8, R65, R67 ;  /* 0x0000004108477223 */ /* 0x000fc40000010043 */
[----:B------:R-:W5:Y:S01]  /*2690*/  LDG.E.128 R64, desc[UR6][R18.64+0xf800] ;  /* 0x00f8000612407981 */ /* 0x000f62000c1e1d00 */
[----:B------:R-:W-:Y:S01]  /*26a0*/  IMAD.U32 R74, R81, 0x10000, RZ ;  /* 0x00010000514a7824 */ /* 0x000fe200078e00ff */
        /* <DEDUP_REMOVED lines=8> */
[----:B------:R-:W-:Y:S01]  /*2730*/  FFMA.FTZ R73, R9, R68, R70 ;  /* 0x0000004409497223 */ /* 0x000fe20000010046 */
[----:B------:R-:W-:Y:S01]  /*2740*/  FFMA.FTZ R77, R8, R69, R71 ;  /* 0x00000045084d7223 */ /* 0x000fe20000010047 */
[----:B------:R-:W-:Y:S01]  /*2750*/  PRMT R82, R82, 0x7632, R82 ;  /* 0x0000763252527816 */ /* 0x000fe20000000052 */
[----:B------:R-:W5:Y:S01]  /*2760*/  LDG.E.128 R68, desc[UR6][R18.64+0x13000] ;  /* 0x0130000612447981 */ /* 0x000f62000c1e1d00 */
[C---:B------:R-:W-:Y:S01]  /*2770*/  PRMT R76, R85.reuse, 0x7632, R76 ;  /* 0x00007632554c7816 */ /* 0x040fe2000000004c */
[----:B------:R-:W-:Y:S01]  /*2780*/  FFMA.FTZ R91, R10, R75, R91 ;  /* 0x0000004b0a5b7223 */ /* 0x000fe2000001005b */
[----:B------:R-:W-:Y:S01]  /*2790*/  SHF.L.U32 R85, R85, 0x10, RZ ;  /* 0x0000001055557819 */ /* 0x000fe200000006ff */
[----:B------:R-:W-:Y:S01]  /*27a0*/  IMAD.U32 R75, R82, 0x10000, RZ ;  /* 0x00010000524b7824 */ /* 0x000fe200078e00ff */
[----:B------:R-:W-:Y:S01]  /*27b0*/  PRMT R72, R79, 0x7632, R72 ;  /* 0x000076324f487816 */ /* 0x000fe20000000048 */
[----:B------:R-:W-:-:S02]  /*27c0*/  IMAD.U32 R76, R76, 0x10000, RZ ;  /* 0x000100004c4c7824 */ /* 0x000fc400078e00ff */
        /* <DEDUP_REMOVED lines=11> */
[----:B------:R-:W5:Y:S01]  /*2880*/  LDG.E.128 R72, desc[UR6][R18.64+0x16800] ;  /* 0x0168000612487981 */ /* 0x000f62000c1e1d00 */
[----:B------:R-:W-:Y:S01]  /*2890*/  SHF.L.U32 R79, R86, 0x10, RZ ;  /* 0x00000010564f7819 */ /* 0x000fe200000006ff */
[----:B------:R-:W-:Y:S01]  /*28a0*/  IMAD.U32 R89, R76, 0x10000, RZ ;  /* 0x000100004c597824 */ /* 0x000fe200078e00ff */
[----:B------:R-:W-:Y:S01]  /*28b0*/  PRMT R86, R86, 0x7632, R86 ;  /* 0x0000763256567816 */ /* 0x000fe20000000056 */
[----:B------:R-:W-:Y:S01]  /*28c0*/  FFMA.FTZ R91, R3, R20, R92 ;  /* 0x00000014035b7223 */ /* 0x000fe2000001005c */
[----:B------:R-:W-:Y:S01]  /*28d0*/  FFMA.FTZ R82, R80, R83, R77 ;  /* 0x0000005350527223 */ /* 0x000fe2000001004d */
[C---:B------:R-:W-:Y:S01]  /*28e0*/  PRMT R83, R21.reuse, 0x7632, R83 ;  /* 0x0000763215537816 */ /* 0x040fe20000000053 */
[----:B------:R-:W-:Y:S01]  /*28f0*/  FFMA.FTZ R79, R8, R79, R85 ;  /* 0x0000004f084f7223 */ /* 0x000fe20000010055 */
[----:B------:R-:W-:Y:S01]  /*2900*/  SHF.L.U32 R77, R86, 0x10, RZ ;  /* 0x00000010564d7819 */ /* 0x000fe200000006ff */
[----:B------:R-:W-:Y:S01]  /*2910*/  FFMA.FTZ R89, R10, R89, R91 ;  /* 0x000000590a597223 */ /* 0x000fe2000001005b */
[----:B------:R-:W-:Y:S01]  /*2920*/  SHF.L.U32 R21, R21, 0x10, RZ ;  /* 0x0000001015157819 */ /* 0x000fe200000006ff */
[----:B------:R-:W-:Y:S01]  /*2930*/  IMAD.U32 R84, R83, 0x10000, RZ ;  /* 0x0001000053547824 */ /* 0x000fe200078e00ff */
[C---:B------:R-:W-:Y:S01]  /*2940*/  PRMT R20, R87.reuse, 0x7632, R20 ;  /* 0x0000763257147816 */ /* 0x040fe20000000014 */
[----:B------:R-:W-:Y:S01]  /*2950*/  FFMA.FTZ R78, R100, R77, R79 ;  /* 0x0000004d644e7223 */ /* 0x000fe2000001004f */
[----:B------:R-:W-:Y:S01]  /*2960*/  SHF.L.U32 R76, R87, 0x10, RZ ;  /* 0x00000010574c7819 */ /* 0x000fe200000006ff */
[----:B------:R-:W-:Y:S01]  /*2970*/  FFMA.FTZ R86, R88, R21, R89 ;  /* 0x0000001558567223 */ /* 0x000fe20000010059 */
[----:B------:R-:W-:-:S02]  /*2980*/  SHF.L.U32 R83, R20, 0x10, RZ ;  /* 0x0000001014537819 */ /* 0x000fc400000006ff */
[C---:B------:R-:W-:Y:S01]  /*2990*/  SHF.L.U32 R77, R22.reuse, 0x10, RZ ;  /* 0x00000010164d7819 */ /* 0x040fe200000006ff */
[----:B------:R-:W-:Y:S01]  /*29a0*/  FFMA.FTZ R21, R9, R76, R78 ;  /* 0x0000004c09157223 */ /* 0x000fe2000001004e */
[----:B------:R-:W-:Y:S01]  /*29b0*/  FFMA.FTZ R79, R99, R84, R86 ;  /* 0x00000054634f7223 */ /* 0x000fe20000010056 */
[----:B------:R-:W-:Y:S02]  /*29c0*/  PRMT R22, R22, 0x7632, R22 ;  /* 0x0000763216167816 */ /* 0x000fe40000000016 */
[----:B--2---:R-:W-:Y:S01]  /*29d0*/  SHF.L.U32 R20, R24, 0x10, RZ ;  /* 0x0000001018147819 */ /* 0x004fe200000006ff */
[----:B------:R-:W-:Y:S01]  /*29e0*/  FFMA.FTZ R83, R80, R83, R21 ;  /* 0x0000005350537223 */ /* 0x000fe20000010015 */
[----:B------:R-:W-:Y:S01]  /*29f0*/  PRMT R24, R24, 0x7632, R24 ;  /* 0x0000763218187816 */ /* 0x000fe20000000018 */
[----:B------:R-:W-:Y:S01]  /*2a00*/  FFMA.FTZ R85, R8, R77, R79 ;  /* 0x0000004d08557223 */ /* 0x000fe2000001004f */
[----:B------:R-:W-:Y:S01]  /*2a10*/  IMAD.U32 R21, R22, 0x10000, RZ ;  /* 0x0001000016157824 */ /* 0x000fe200078e00ff */
[----:B------:R-:W2:Y:S01]  /*2a20*/  LDG.E.128 R76, desc[UR6][R18.64+0x1a000] ;  /* 0x01a00006124c7981 */ /* 0x000ea2000c1e1d00 */
[----:B------:R-:W-:Y:S01]  /*2a30*/  SHF.L.U32 R87, R24, 0x10, RZ ;  /* 0x0000001018577819 */ /* 0x000fe200000006ff */
[----:B------:R-:W-:Y:S01]  /*2a40*/  FFMA.FTZ R89, R3, R20, R94 ;  /* 0x0000001403597223 */ /* 0x000fe2000001005e */
        /* <DEDUP_REMOVED lines=10> */
[C---:B------:R-:W-:Y:S02]  /*2af0*/  PRMT R84, R23.reuse, 0x7632, R84 ;  /* 0x0000763217547816 */ /* 0x040fe40000000054 */
[----:B------:R-:W-:-:S02]  /*2b00*/  SHF.L.U32 R24, R23, 0x10, RZ ;  /* 0x0000001017187819 */ /* 0x000fc400000006ff */
[----:B------:R-:W2:Y:S01]  /*2b10*/  LDG.E.128 R20, desc[UR6][R18.64+0x1d800] ;  /* 0x01d8000612147981 */ /* 0x000ea2000c1e1d00 */
[C---:B------:R-:W-:Y:S01]  /*2b20*/  PRMT R87, R29.reuse, 0x7632, R87 ;  /* 0x000076321d577816 */ /* 0x040fe20000000057 */
[----:B------:R-:W-:Y:S01]  /*2b30*/  FFMA.FTZ R95, R10, R85, R95 ;  /* 0x000000550a5f7223 */ /* 0x000fe2000001005f */
[----:B------:R-:W-:Y:S01]  /*2b40*/  SHF.L.U32 R29, R29, 0x10, RZ ;  /* 0x000000101d1d7819 */ /* 0x000fe200000006ff */
[----:B------:R-:W-:Y:S01]  /*2b50*/  FFMA.FTZ R85, R99, R28, R92 ;  /* 0x0000001c63557223 */ /* 0x000fe2000001005c */
[C---:B------:R-:W-:Y:S01]  /*2b60*/  IMAD.U32 R25, R26.reuse, 0x10000, RZ ;  /* 0x000100001a197824 */ /* 0x040fe200078e00ff */
[----:B------:R-:W-:Y:S02]  /*2b70*/  PRMT R26, R26, 0x7632, R26 ;  /* 0x000076321a1a7816 */ /* 0x000fe4000000001a */
[----:B------:R-:W-:Y:S01]  /*2b80*/  SHF.L.U32 R28, R87, 0x10, RZ ;  /* 0x00000010571c7819 */ /* 0x000fe200000006ff */
[----:B------:R-:W-:Y:S01]  /*2b90*/  FFMA.FTZ R92, R88, R29, R95 ;  /* 0x0000001d585c7223 */ /* 0x000fe2000001005f */
[----:B------:R-:W-:Y:S01]  /*2ba0*/  FFMA.FTZ R85, R8, R25, R85 ;  /* 0x0000001908557223 */ /* 0x000fe20000010055 */
[----:B------:R-:W-:-:S02]  /*2bb0*/  SHF.L.U32 R25, R26, 0x10, RZ ;  /* 0x000000101a197819 */ /* 0x000fc400000006ff */
[C---:B------:R-:W-:Y:S01]  /*2bc0*/  SHF.L.U32 R87, R30.reuse, 0x10, RZ ;  /* 0x000000101e577819 */ /* 0x040fe200000006ff */
[----:B------:R-:W-:Y:S01]  /*2bd0*/  FFMA.FTZ R89, R99, R28, R92 ;  /* 0x0000001c63597223 */ /* 0x000fe2000001005c */
[----:B------:R-:W-:Y:S01]  /*2be0*/  PRMT R30, R30, 0x7632, R30 ;  /* 0x000076321e1e7816 */ /* 0x000fe2000000001e */
[----:B------:R-:W-:Y:S01]  /*2bf0*/  FFMA.FTZ R29, R9, R24, R86 ;  /* 0x00000018091d7223 */ /* 0x000fe20000010056 */
[----:B------:R-:W-:Y:S01]  /*2c00*/  FFMA.FTZ R26, R100, R25, R85 ;  /* 0x00000019641a7223 */ /* 0x000fe20000010055 */
[C---:B------:R-:W-:Y:S01]  /*2c10*/  IMAD.U32 R24, R27.reuse, 0x10000, RZ ;  /* 0x000100001b187824 */ /* 0x040fe200078e00ff */
[----:B------:R-:W-:Y:S01]  /*2c20*/  SHF.L.U32 R25, R30, 0x10, RZ ;  /* 0x000000101e197819 */ /* 0x000fe200000006ff */
[----:B------:R-:W-:Y:S01]  /*2c30*/  FFMA.FTZ R87, R8, R87, R89 ;  /* 0x0000005708577223 */ /* 0x000fe20000010059 */
[----:B------:R-:W-:Y:S01]  /*2c40*/  PRMT R28, R27, 0x7632, R28 ;  /* 0x000076321b1c7816 */ /* 0x000fe2000000001c */
[----:B------:R-:W-:Y:S01]  /*2c50*/  FFMA.FTZ R30, R9, R24, R26 ;  /* 0x00000018091e7223 */ /* 0x000fe2000001001a */
[----:B---3--:R-:W-:Y:S01]  /*2c60*/  PRMT R27, R32, 0x7632, R27 ;  /* 0x00007632201b7816 */ /* 0x008fe2000000001b */
[----:B------:R-:W-:Y:S01]  /*2c70*/  FFMA.FTZ R26, R100, R25, R87 ;  /* 0x00000019641a7223 */ /* 0x000fe20000010057 */
[----:B------:R-:W-:-:S03]  /*2c80*/  SHF.L.U32 R24, R31, 0x10, RZ ;  /* 0x000000101f187819 */ /* 0x000fc600000006ff */
[----:B------:R-:W-:Y:S02]  /*2c90*/  IMAD.U32 R85, R27, 0x10000, RZ ;  /* 0x000100001b557824 */ /* 0x000fe400078e00ff */
[----:B------:R-:W-:Y:S01]  /*2ca0*/  FFMA.FTZ R92, R9, R24, R26 ;  /* 0x00000018095c7223 */ /* 0x000fe2000001001a */
[----:B------:R-:W-:Y:S01]  /*2cb0*/  SHF.L.U32 R32, R32, 0x10, RZ ;  /* 0x0000001020207819 */ /* 0x000fe200000006ff */
[----:B------:R-:W3:Y:S01]  /*2cc0*/  LDG.E.128 R24, desc[UR6][R18.64+0x21000] ;  /* 0x0210000612187981 */ /* 0x000ee2000c1e1d00 */
[----:B------:R-:W-:-:S03]  /*2cd0*/  PRMT R31, R31, 0x7632, R31 ;  /* 0x000076321f1f7816 */ /* 0x000fc6000000001f */
[----:B------:R-:W-:Y:S01]  /*2ce0*/  FFMA.FTZ R93, R3, R32, R93 ;  /* 0x00000020035d7223 */ /* 0x000fe2000001005d */
        /* <DEDUP_REMOVED lines=10> */
[----:B------:R-:W-:Y:S01]  /*2d90*/  FFMA.FTZ R91, R80, R91, R30 ;  /* 0x0000005b505b7223 */ /* 0x000fe2000001001e */
[----:B------:R-:W-:Y:S01]  /*2da0*/  SHF.L.U32 R29, R34, 0x10, RZ ;  /* 0x00000010221d7819 */ /* 0x000fe200000006ff */
[----:B------:R-:W-:Y:S01]  /*2db0*/  FFMA.FTZ R31, R99, R32, R28 ;  /* 0x00000020631f7223 */ /* 0x000fe2000001001c */
[----:B----4-:R-:W-:-:S02]  /*2dc0*/  PRMT R30, R36, 0x7632, R30 ;  /* 0x00007632241e7816 */ /* 0x010fc4000000001e */
[----:B------:R-:W-:Y:S02]  /*2dd0*/  PRMT R28, R34, 0x7632, R28 ;  /* 0x00007632221c7816 */ /* 0x000fe4000000001c */
[----:B------:R-:W-:Y:S01]  /*2de0*/  SHF.L.U32 R32, R36, 0x10, RZ ;  /* 0x0000001024207819 */ /* 0x000fe200000006ff */
[C---:B------:R-:W-:Y:S01]  /*2df0*/  IMAD.U32 R84, R35.reuse, 0x10000, RZ ;  /* 0x0001000023547824 */ /* 0x040fe200078e00ff */
[----:B------:R-:W-:Y:S01]  /*2e00*/  PRMT R36, R35, 0x7632, R36 ;  /* 0x0000763223247816 */ /* 0x000fe20000000024 */
[----:B------:R-:W-:Y:S01]  /*2e10*/  FFMA.FTZ R35, R8, R29, R31 ;  /* 0x0000001d08237223 */ /* 0x000fe2000001001f */
[----:B------:R-:W-:Y:S01]  /*2e20*/  SHF.L.U32 R33, R28, 0x10, RZ ;  /* 0x000000101c217819 */ /* 0x000fe200000006ff */
[----:B------:R-:W-:Y:S01]  /*2e30*/  FFMA.FTZ R97, R3, R32, R97 ;  /* 0x0000002003617223 */ /* 0x000fe20000010061 */
[----:B------:R-:W-:Y:S02]  /*2e40*/  SHF.L.U32 R85, R30, 0x10, RZ ;  /* 0x000000101e557819 */ /* 0x000fe400000006ff */
[----:B------:R-:W4:Y:S01]  /*2e50*/  LDG.E.128 R28, desc[UR6][R18.64+0x24800] ;  /* 0x02480006121c7981 */ /* 0x000f22000c1e1d00 */
[C---:B------:R-:W-:Y:S01]  /*2e60*/  SHF.L.U32 R87, R37.reuse, 0x10, RZ ;  /* 0x0000001025577819 */ /* 0x040fe200000006ff */
[----:B------:R-:W-:Y:S01]  /*2e70*/  FFMA.FTZ R86, R100, R33, R35 ;  /* 0x0000002164567223 */ /* 0x000fe20000010023 */
[----:B------:R-:W-:Y:S01]  /*2e80*/  FFMA.FTZ R85, R10, R85, R97 ;  /* 0x000000550a557223 */ /* 0x000fe20000010061 */
[----:B------:R-:W4:Y:S01]  /*2e90*/  LDG.E.128 R32, desc[UR6][R18.64+0x28000] ;  /* 0x0280000612207981 */ /* 0x000f22000c1e1d00 */
[----:B------:R-:W-:-:S02]  /*2ea0*/  PRMT R37, R37, 0x7632, R37 ;  /* 0x0000763225257816 */ /* 0x000fc40000000025 */
[----:B------:R-:W-:Y:S01]  /*2eb0*/  FFMA.FTZ R102, R88, R87, R85 ;  /* 0x0000005758667223 */ /* 0x000fe20000010055 */
[C---:B-----5:R-:W-:Y:S02]  /*2ec0*/  SHF.L.U32 R87, R40.reuse, 0x10, RZ ;  /* 0x0000001028577819 */ /* 0x060fe400000006ff */
[----:B------:R-:W-:Y:S01]  /*2ed0*/  IMAD.U32 R94, R37, 0x10000, RZ ;  /* 0x00010000255e7824 */ /* 0x000fe200078e00ff */
[----:B------:R-:W-:Y:S02]  /*2ee0*/  PRMT R40, R40, 0x7632, R40 ;  /* 0x0000763228287816 */ /* 0x000fe40000000028 */
[C---:B------:R-:W-:Y:S01]  /*2ef0*/  PRMT R37, R38.reuse, 0x7632, R37 ;  /* 0x0000763226257816 */ /* 0x040fe20000000025 */
[----:B------:R-:W-:Y:S01]  /*2f00*/  FFMA.FTZ R93, R99, R94, R102 ;  /* 0x0000005e635d7223 */ /* 0x000fe20000010066 */
[----:B------:R-:W-:Y:S01]  /*2f10*/  SHF.L.U32 R85, R38, 0x10, RZ ;  /* 0x0000001026557819 */ /* 0x000fe200000006ff */
[----:B------:R-:W-:Y:S01]  /*2f20*/  FFMA.FTZ R101, R3, R87, R98 ;  /* 0x0000005703657223 */ /* 0x000fe20000010062 */
[----:B------:R-:W-:-:S02]  /*2f30*/  SHF.L.U32 R95, R40, 0x10, RZ ;  /* 0x00000010285f7819 */ /* 0x000fc400000006ff */
[C---:B------:R-:W-:Y:S02]  /*2f40*/  SHF.L.U32 R97, R41.reuse, 0x10, RZ ;  /* 0x0000001029617819 */ /* 0x040fe400000006ff */
[----:B------:R-:W-:Y:S01]  /*2f50*/  PRMT R41, R41, 0x7632, R41 ;  /* 0x0000763229297816 */ /* 0x000fe20000000029 */
[----:B------:R-:W-:Y:S02]  /*2f60*/  IMAD.U32 R87, R37, 0x10000, RZ ;  /* 0x0001000025577824 */ /* 0x000fe400078e00ff */
[----:B------:R-:W-:Y:S01]  /*2f70*/  FFMA.FTZ R85, R8, R85, R93 ;  /* 0x0000005508557223 */ /* 0x000fe2000001005d */
        /* <DEDUP_REMOVED lines=11> */
[----:B------:R-:W-:Y:S01]  /*3030*/  FFMA.FTZ R95, R9, R36, R38 ;  /* 0x00000024095f7223 */ /* 0x000fe20000010026 */
[----:B------:R-:W-:Y:S01]  /*3040*/  SHF.L.U32 R41, R39, 0x10, RZ ;  /* 0x0000001027297819 */ /* 0x000fe200000006ff */
[----:B------:R-:W-:Y:S01]  /*3050*/  FFMA.FTZ R101, R99, R40, R84 ;  /* 0x0000002863657223 */ /* 0x000fe20000010054 */
[----:B------:R-:W5:Y:S01]  /*3060*/  LDG.E.128 R36, desc[UR6][R18.64+0x2000] ;  /* 0x0020000612247981 */ /* 0x000f62000c1e1d00 */
[----:B------:R-:W-:-:S03]  /*3070*/  PRMT R44, R44, 0x7632, R44 ;  /* 0x000076322c2c7816 */ /* 0x000fc6000000002c */
[----:B------:R-:W5:Y:S01]  /*3080*/  LDG.E.128 R84, desc[UR6][R16.64+0x2000] ;  /* 0x0020000610547981 */ /* 0x000f62000c1e1d00 */
[C---:B------:R-:W-:Y:S02]  /*3090*/  SHF.L.U32 R97, R42.reuse, 0x10, RZ ;  /* 0x000000102a617819 */ /* 0x040fe400000006ff */
[----:B------:R-:W-:Y:S01]  /*30a0*/  PRMT R42, R42, 0x7632, R42 ;  /* 0x000076322a2a7816 */ /* 0x000fe2000000002a */
[----:B------:R-:W-:Y:S02]  /*30b0*/  IMAD.U32 R103, R44, 0x10000, RZ ;  /* 0x000100002c677824 */ /* 0x000fe400078e00ff */
[----:B------:R-:W-:Y:S01]  /*30c0*/  FFMA.FTZ R94, R80, R41, R95 ;  /* 0x00000029505e7223 */ /* 0x000fe2000001005f */
[C---:B------:R-:W-:Y:S01]  /*30d0*/  PRMT R40, R45.reuse, 0x7632, R40 ;  /* 0x000076322d287816 */ /* 0x040fe20000000028 */
[----:B------:R-:W-:Y:S01]  /*30e0*/  FFMA.FTZ R97, R8, R97, R101 ;  /* 0x0000006108617223 */ /* 0x000fe20000010065 */
[----:B------:R-:W-:Y:S01]  /*30f0*/  SHF.L.U32 R41, R42, 0x10, RZ ;  /* 0x000000102a297819 */ /* 0x000fe200000006ff */
[----:B------:R-:W-:Y:S01]  /*3100*/  FFMA.FTZ R103, R10, R103, R105 ;  /* 0x000000670a677223 */ /* 0x000fe20000010069 */
[----:B------:R-:W-:-:S02]  /*3110*/  SHF.L.U32 R45, R45, 0x10, RZ ;  /* 0x000000102d2d7819 */ /* 0x000fc400000006ff */
[C---:B------:R-:W-:Y:S02]  /*3120*/  PRMT R95, R48.reuse, 0x7632, R95 ;  /* 0x00007632305f7816 */ /* 0x040fe4000000005f */
[----:B------:R-:W-:Y:S01]  /*3130*/  SHF.L.U32 R48, R48, 0x10, RZ ;  /* 0x0000001030307819 */ /* 0x000fe200000006ff */
[----:B------:R-:W-:Y:S02]  /*3140*/  IMAD.U32 R42, R40, 0x10000, RZ ;  /* 0x00010000282a7824 */ /* 0x000fe400078e00ff */
[----:B------:R-:W-:Y:S01]  /*3150*/  FFMA.FTZ R40, R100, R41, R97 ;  /* 0x0000002964287223 */ /* 0x000fe20000010061 */
[----:B------:R-:W-:Y:S01]  /*3160*/  FFMA.FTZ R44, R88, R45, R103 ;  /* 0x0000002d582c7223 */ /* 0x000fe20000010067 */
[----:B------:R-:W-:Y:S01]  /*3170*/  SHF.L.U32 R41, R95, 0x10, RZ ;  /* 0x000000105f297819 */ /* 0x000fe200000006ff */
[----:B------:R-:W-:Y:S01]  /*3180*/  FFMA.FTZ R45, R3, R48, R90 ;  /* 0x00000030032d7223 */ /* 0x000fe2000001005a */
        /* <DEDUP_REMOVED lines=11> */
[----:B------:R-:W-:-:S02]  /*3240*/  FFMA.FTZ R101, R99, R42, R88 ;  /* 0x0000002a63657223 */ /* 0x000fc40000010058 */
[----:B------:R-:W5:Y:S01]  /*3250*/  LDG.E.128 R40, desc[UR6][R18.64+0x5800] ;  /* 0x0058000612287981 */ /* 0x000f62000c1e1d00 */
[----:B------:R-:W-:Y:S02]  /*3260*/  PRMT R46, R46, 0x7632, R46 ;  /* 0x000076322e2e7816 */ /* 0x000fe4000000002e */
[C---:B------:R-:W-:Y:S02]  /*3270*/  PRMT R44, R52.reuse, 0x7632, R44 ;  /* 0x00007632342c7816 */ /* 0x040fe4000000002c */
[----:B------:R-:W-:Y:S02]  /*3280*/  SHF.L.U32 R52, R52, 0x10, RZ ;  /* 0x0000001034347819 */ /* 0x000fe400000006ff */
[C---:B------:R-:W-:Y:S01]  /*3290*/  PRMT R10, R12.reuse, 0x7632, R10 ;  /* 0x000076320c0a7816 */ /* 0x040fe2000000000a */
[----:B------:R-:W-:Y:S01]  /*32a0*/  IMAD.U32 R12, R12, 0x10000, RZ ;  /* 0x000100000c0c7824 */ /* 0x000fe200078e00ff */
[----:B------:R-:W-:Y:S02]  /*32b0*/  SHF.L.U32 R95, R46, 0x10, RZ ;  /* 0x000000102e5f7819 */ /* 0x000fe400000006ff */
[----:B------:R-:W-:Y:S01]  /*32c0*/  SHF.L.U32 R99, R50, 0x10, RZ ;  /* 0x0000001032637819 */ /* 0x000fe200000006ff */
[----:B------:R-:W-:Y:S01]  /*32d0*/  FFMA.FTZ R52, R12, R52, R11 ;  /* 0x000000340c347223 */ /* 0x000fe2000001000b */
[----:B------:R-:W-:Y:S01]  /*32e0*/  SHF.L.U32 R49, R3, 0x10, RZ ;  /* 0x0000001003317819 */ /* 0x000fe200000006ff */
[----:B------:R-:W-:Y:S01]  /*32f0*/  IMAD.U32 R3, R10, 0x10000, RZ ;  /* 0x000100000a037824 */ /* 0x000fe200078e00ff */
[----:B------:R-:W-:-:S02]  /*3300*/  SHF.L.U32 R46, R44, 0x10, RZ ;  /* 0x000000102c2e7819 */ /* 0x000fc400000006ff */
[----:B------:R-:W-:Y:S01]  /*3310*/  PRMT R50, R50, 0x7632, R50 ;  /* 0x0000763232327816 */ /* 0x000fe20000000032 */
[----:B------:R-:W-:Y:S01]  /*3320*/  FFMA.FTZ R99, R8, R99, R101 ;  /* 0x0000006308637223 */ /* 0x000fe20000010065 */
[----:B------:R-:W-:Y:S01]  /*3330*/  PRMT R48, R13, 0x7632, R48 ;  /* 0x000076320d307816 */ /* 0x000fe20000000030 */
[----:B------:R-:W-:Y:S01]  /*3340*/  FFMA.FTZ R52, R3, R46, R52 ;  /* 0x0000002e03347223 */ /* 0x000fe20000010034 */
[C---:B------:R-:W-:Y:S01]  /*3350*/  PRMT R8, R53.reuse, 0x7632, R8 ;  /* 0x0000763235087816 */ /* 0x040fe20000000008 */
        /* <DEDUP_REMOVED lines=11> */
[----:B------:R-:W-:-:S02]  /*3410*/  FFMA.FTZ R100, R100, R45, R99 ;  /* 0x0000002d64647223 */ /* 0x000fc40000010063 */
[----:B------:R-:W5:Y:S01]  /*3420*/  LDG.E.128 R44, desc[UR6][R18.64+0x9000] ;  /* 0x00900006122c7981 */ /* 0x000f62000c1e1d00 */
[----:B------:R-:W-:Y:S01]  /*3430*/  FFMA.FTZ R99, R48, R53, R95 ;  /* 0x0000003530637223 */ /* 0x000fe2000001005f */
[C---:B------:R-:W-:Y:S02]  /*3440*/  PRMT R10, R54.reuse, 0x7632, R10 ;  /* 0x00007632360a7816 */ /* 0x040fe4000000000a */
[----:B------:R-:W-:Y:S02]  /*3450*/  SHF.L.U32 R53, R54, 0x10, RZ ;  /* 0x0000001036357819 */ /* 0x000fe400000006ff */
[C---:B------:R-:W-:Y:S01]  /*3460*/  PRMT R50, R14.reuse, 0x7632, R50 ;  /* 0x000076320e327816 */ /* 0x040fe20000000032 */
[----:B------:R-:W-:Y:S01]  /*3470*/  IMAD.U32 R14, R14, 0x10000, RZ ;  /* 0x000100000e0e7824 */ /* 0x000fe200078e00ff */
[----:B------:R-:W-:Y:S02]  /*3480*/  SHF.L.U32 R95, R8, 0x10, RZ ;  /* 0x00000010085f7819 */ /* 0x000fe400000006ff */
[----:B------:R-:W-:-:S02]  /*3490*/  SHF.L.U32 R8, R51, 0x10, RZ ;  /* 0x0000001033087819 */ /* 0x000fc400000006ff */
        /* <DEDUP_REMOVED lines=8> */
[----:B------:R-:W-:Y:S01]  /*3520*/  FFMA.FTZ R88, R50, R97, R99 ;  /* 0x0000006132587223 */ /* 0x000fe20000010063 */
[----:B------:R-:W5:Y:S01]  /*3530*/  LDG.E.128 R8, desc[UR6][R18.64+0xc800] ;  /* 0x00c8000612087981 */ /* 0x000f62000c1e1d00 */
[----:B------:R-:W-:Y:S01]  /*3540*/  FFMA.FTZ R90, R12, R90, R81 ;  /* 0x0000005a0c5a7223 */ /* 0x000fe20000010051 */
[----:B------:R-:W-:Y:S01]  /*3550*/  IMAD.U32 R56, R56, 0x10000, RZ ;  /* 0x0001000038387824 */ /* 0x000fe200078e00ff */
[----:B------:R-:W-:-:S02]  /*3560*/  SHF.L.U32 R54, R55, 0x10, RZ ;  /* 0x0000001037367819 */ /* 0x000fc400000006ff */
[----:B------:R-:W-:Y:S02]  /*3570*/  SHF.L.U32 R51, R15, 0x10, RZ ;  /* 0x000000100f337819 */ /* 0x000fe400000006ff */
        /* <DEDUP_REMOVED lines=13> */
[----:B------:R-:W-:Y:S01]  /*3650*/  SHF.L.U32 R15, R15, 0x10, RZ ;  /* 0x000000100f0f7819 */ /* 0x000fe200000006ff */
[----:B------:R-:W-:Y:S01]  /*3660*/  IMAD.U32 R81, R60, 0x10000, RZ ;  /* 0x000100003c517824 */ /* 0x000fe200078e00ff */
        /* <DEDUP_REMOVED lines=9> */
[----:B------:R-:W5:Y:S01]  /*3700*/  LDG.E.128 R52, desc[UR6][R18.64+0x10000] ;  /* 0x0100000612347981 */ /* 0x000f62000c1e1d00 */
[--C-:B------:R-:W-:Y:S01]  /*3710*/  FFMA.FTZ R56, R3, R56, R82.reuse ;  /* 0x0000003803387223 */ /* 0x100fe20000010052 */
[----:B------:R-:W-:Y:S01]  /*3720*/  PRMT R82, R4, 0x7632, R82 ;  /* 0x0000763204527816 */ /* 0x000fe20000000052 */
[----:B------:R-:W-:Y:S01]  /*3730*/  FFMA.FTZ R60, R50, R57, R59 ;  /* 0x00000039323c7223 */ /* 0x000fe2000001003b */
[C---:B------:R-:W-:Y:S01]  /*3740*/  PRMT R57, R61.reuse, 0x7632, R57 ;  /* 0x000076323d397816 */ /* 0x040fe20000000039 */
[----:B------:R-:W-:Y:S01]  /*3750*/  IMAD.U32 R4, R4, 0x10000, RZ ;  /* 0x0001000004047824 */ /* 0x000fe200078e00ff */
[----:B------:R-:W-:-:S02]  /*3760*/  SHF.L.U32 R58, R61, 0x10, RZ ;  /* 0x000000103d3a7819 */ /* 0x000fc400000006ff */
        /* <DEDUP_REMOVED lines=19> */
[----:B------:R-:W-:Y:S01]  /*38a0*/  IMAD.U32 R4, R63, 0x10000, RZ ;  /* 0x000100003f047824 */ /* 0x000fe200078e00ff */
[----:B------:R-:W-:Y:S02]  /*38b0*/  SHF.L.U32 R5, R62, 0x10, RZ ;  /* 0x000000103e057819 */ /* 0x000fe400000006ff */
[----:B------:R-:W-:Y:S01]  /*38c0*/  FFMA.FTZ R81, R14, R81, R83 ;  /* 0x000000510e517223 */ /* 0x000fe20000010053 */
[----:B------:R-:W-:Y:S01]  /*38d0*/  FFMA.FTZ R61, R51, R4, R6 ;  /* 0x00000004333d7223 */ /* 0x000fe20000010006 */
[C---:B------:R-:W-:Y:S02]  /*38e0*/  PRMT R62, R7.reuse, 0x7632, R62 ;  /* 0x00007632073e7816 */ /* 0x040fe4000000003e */
[----:B------:R-:W-:Y:S01]  /*38f0*/  SHF.L.U32 R82, R7, 0x10, RZ ;  /* 0x0000001007527819 */ /* 0x000fe200000006ff */
[----:B------:R-:W-:-:S02]  /*3900*/  FFMA.FTZ R96, R50, R5, R81 ;  /* 0x0000000532607223 */ /* 0x000fc40000010051 */
[----:B------:R-:W5:Y:S01]  /*3910*/  LDG.E.128 R4, desc[UR6][R18.64+0x17000] ;  /* 0x0170000612047981 */ /* 0x000f62000c1e1d00 */
[----:B------:R-:W-:Y:S02]  /*3920*/  PRMT R63, R63, 0x7632, R63 ;  /* 0x000076323f3f7816 */ /* 0x000fe4000000003f */
[C---:B------:R-:W-:Y:S02]  /*3930*/  SHF.L.U32 R81, R64.reuse, 0x10, RZ ;  /* 0x0000001040517819 */ /* 0x040fe400000006ff */
[----:B------:R-:W-:Y:S01]  /*3940*/  PRMT R64, R64, 0x7632, R64 ;  /* 0x0000763240407816 */ /* 0x000fe20000000040 */
[----:B------:R-:W-:Y:S01]  /*3950*/  FFMA.FTZ R60, R51, R90, R60 ;  /* 0x0000005a333c7223 */ /* 0x000fe2000001003c */
[----:B------:R-:W-:Y:S02]  /*3960*/  IMAD.U32 R90, R63, 0x10000, RZ ;  /* 0x000100003f5a7824 */ /* 0x000fe400078e00ff */
[----:B------:R-:W-:Y:S01]  /*3970*/  FFMA.FTZ R63, R51, R82, R96 ;  /* 0x00000052333f7223 */ /* 0x000fe20000010060 */
[----:B------:R-:W-:Y:S01]  /*3980*/  SHF.L.U32 R80, R80, 0x10, RZ ;  /* 0x0000001050507819 */ /* 0x000fe200000006ff */
[----:B------:R-:W-:Y:S01]  /*3990*/  FFMA.FTZ R82, R12, R81, R89 ;  /* 0x000000510c527223 */ /* 0x000fe20000010059 */
[----:B------:R-:W-:Y:S01]  /*39a0*/  SHF.L.U32 R62, R62, 0x10, RZ ;  /* 0x000000103e3e7819 */ /* 0x000fe200000006ff */
[----:B------:R-:W-:-:S02]  /*39b0*/  IMAD.U32 R64, R64, 0x10000, RZ ;  /* 0x0001000040407824 */ /* 0x000fc400078e00ff */
[----:B------:R-:W-:Y:S02]  /*39c0*/  FFMA.FTZ R98, R15, R80, R60 ;  /* 0x000000500f627223 */ /* 0x000fe4000001003c */
[--C-:B------:R-:W-:Y:S01]  /*39d0*/  FFMA.FTZ R64, R3, R64, R82.reuse ;  /* 0x0000004003407223 */ /* 0x100fe20000010052 */
[----:B------:R-:W-:Y:S01]  /*39e0*/  FFMA.FTZ R96, R15, R62, R63 ;  /* 0x0000003e0f607223 */ /* 0x000fe2000001003f */
[C---:B------:R-:W-:Y:S02]  /*39f0*/  PRMT R82, R68.reuse, 0x7632, R82 ;  /* 0x0000763244527816 */ /* 0x040fe40000000052 */
[C---:B------:R-:W-:Y:S02]  /*3a00*/  PRMT R60, R65.reuse, 0x7632, R60 ;  /* 0x00007632413c7816 */ /* 0x040fe4000000003c */
[----:B------:R-:W-:Y:S02]  /*3a10*/  SHF.L.U32 R62, R65, 0x10, RZ ;  /* 0x00000010413e7819 */ /* 0x000fe400000006ff */
[----:B------:R-:W-:-:S02]  /*3a20*/  SHF.L.U32 R68, R68, 0x10, RZ ;  /* 0x0000001044447819 */ /* 0x000fc400000006ff */
[C---:B------:R-:W-:Y:S02]  /*3a30*/  PRMT R81, R66.reuse, 0x7632, R81 ;  /* 0x0000763242517816 */ /* 0x040fe40000000051 */
        /* <DEDUP_REMOVED lines=8> */
[----:B------:R-:W5:Y:S01]  /*3ac0*/  LDG.E.128 R60, desc[UR6][R18.64+0x1a800] ;  /* 0x01a80006123c7981 */ /* 0x000f62000c1e1d00 */
[----:B------:R-:W-:Y:S01]  /*3ad0*/  SHF.L.U32 R68, R69, 0x10, RZ ;  /* 0x0000001045447819 */ /* 0x000fe200000006ff */
[----:B------:R-:W-:Y:S01]  /*3ae0*/  FFMA.FTZ R65, R48, R65, R67 ;  /* 0x0000004130417223 */ /* 0x000fe20000010043 */
[----:B------:R-:W-:Y:S01]  /*3af0*/  FFMA.FTZ R82, R3, R82, R100 ;  /* 0x0000005203527223 */ /* 0x000fe20000010064 */
[----:B------:R-:W-:-:S02]  /*3b00*/  PRMT R64, R69, 0x7632, R64 ;  /* 0x0000763245407816 */ /* 0x000fc40000000040 */
[----:B------:R-:W-:Y:S01]  /*3b10*/  SHF.L.U32 R81, R81, 0x10, RZ ;  /* 0x0000001051517819 */ /* 0x000fe200000006ff */
[----:B------:R-:W-:Y:S01]  /*3b20*/  FFMA.FTZ R65, R14, R83, R65 ;  /* 0x000000530e417223 */ /* 0x000fe20000010041 */
[----:B------:R-:W-:Y:S01]  /*3b30*/  FFMA.FTZ R69, R13, R68, R82 ;  /* 0x000000440d457223 */ /* 0x000fe20000010052 */
[C---:B------:R-:W-:Y:S02]  /*3b40*/  PRMT R68, R72.reuse, 0x7632, R68 ;  /* 0x0000763248447816 */ /* 0x040fe40000000044 */
[----:B------:R-:W-:Y:S01]  /*3b50*/  SHF.L.U32 R83, R72, 0x10, RZ ;  /* 0x0000001048537819 */ /* 0x000fe200000006ff */
[----:B------:R-:W-:Y:S02]  /*3b60*/  IMAD.U32 R67, R64, 0x10000, RZ ;  /* 0x0001000040437824 */ /* 0x000fe400078e00ff */
[----:B------:R-:W-:Y:S01]  /*3b70*/  FFMA.FTZ R64, R50, R81, R65 ;  /* 0x0000005132407223 */ /* 0x000fe20000010041 */
[----:B------:R-:W-:Y:S02]  /*3b80*/  SHF.L.U32 R65, R70, 0x10, RZ ;  /* 0x0000001046417819 */ /* 0x000fe400000006ff */
[----:B------:R-:W-:Y:S01]  /*3b90*/  SHF.L.U32 R72, R68, 0x10, RZ ;  /* 0x0000001044487819 */ /* 0x000fe200000006ff */
[----:B------:R-:W-:Y:S01]  /*3ba0*/  FFMA.FTZ R92, R12, R83, R92 ;  /* 0x000000530c5c7223 */ /* 0x000fe2000001005c */
[----:B------:R-:W-:Y:S01]  /*3bb0*/  PRMT R70, R70, 0x7632, R70 ;  /* 0x0000763246467816 */ /* 0x000fe20000000046 */
[----:B------:R-:W-:-:S02]  /*3bc0*/  FFMA.FTZ R67, R48, R67, R69 ;  /* 0x0000004330437223 */ /* 0x000fc40000010045 */
[----:B------:R-:W-:Y:S01]  /*3bd0*/  FFMA.FTZ R100, R3, R72, R92 ;  /* 0x0000004803647223 */ /* 0x000fe2000001005c */
[C---:B------:R-:W-:Y:S01]  /*3be0*/  PRMT R72, R73.reuse, 0x7632, R72 ;  /* 0x0000763249487816 */ /* 0x040fe20000000048 */
[----:B------:R-:W-:Y:S01]  /*3bf0*/  FFMA.FTZ R81, R14, R65, R67 ;  /* 0x000000410e517223 */ /* 0x000fe20000010043 */
[----:B------:R-:W-:Y:S01]  /*3c00*/  IMAD.U32 R69, R70, 0x10000, RZ ;  /* 0x0001000046457824 */ /* 0x000fe200078e00ff */
[----:B------:R-:W-:Y:S01]  /*3c10*/  SHF.L.U32 R92, R73, 0x10, RZ ;  /* 0x00000010495c7819 */ /* 0x000fe200000006ff */
[----:B------:R-:W-:Y:S02]  /*3c20*/  FFMA.FTZ R68, R51, R66, R64 ;  /* 0x0000004233447223 */ /* 0x000fe40000010040 */
[----:B------:R-:W-:Y:S01]  /*3c30*/  FFMA.FTZ R82, R50, R69, R81 ;  /* 0x0000004532527223 */ /* 0x000fe20000010051 */
[----:B------:R-:W5:Y:S01]  /*3c40*/  LDG.E.128 R64, desc[UR6][R18.64+0x1e000] ;  /* 0x01e0000612407981 */ /* 0x000f62000c1e1d00 */
[----:B------:R-:W-:Y:S02]  /*3c50*/  IMAD.U32 R69, R72, 0x10000, RZ ;  /* 0x0001000048457824 */ /* 0x000fe400078e00ff */
[----:B------:R-:W-:Y:S01]  /*3c60*/  FFMA.FTZ R73, R13, R92, R100 ;  /* 0x0000005c0d497223 */ /* 0x000fe20000010064 */
[----:B------:R-:W-:-:S02]  /*3c70*/  SHF.L.U32 R80, R80, 0x10, RZ ;  /* 0x0000001050507819 */ /* 0x000fc400000006ff */
[----:B------:R-:W-:Y:S01]  /*3c80*/  SHF.L.U32 R70, R71, 0x10, RZ ;  /* 0x0000001047467819 */ /* 0x000fe200000006ff */
[--C-:B------:R-:W-:Y:S01]  /*3c90*/  FFMA.FTZ R83, R48, R69, R73.reuse ;  /* 0x0000004530537223 */ /* 0x100fe20000010049 */
[C---:B------:R-:W-:Y:S02]  /*3ca0*/  PRMT R73, R74.reuse, 0x7632, R73 ;  /* 0x000076324a497816 */ /* 0x040fe40000000049 */
[----:B------:R-:W-:Y:S02]  /*3cb0*/  SHF.L.U32 R81, R74, 0x10, RZ ;  /* 0x000000104a517819 */ /* 0x000fe400000006ff */
[C---:B--2---:R-:W-:Y:S02]  /*3cc0*/  PRMT R74, R76.reuse, 0x7632, R74 ;  /* 0x000076324c4a7816 */ /* 0x044fe4000000004a */
[----:B------:R-:W-:Y:S01]  /*3cd0*/  SHF.L.U32 R76, R76, 0x10, RZ ;  /* 0x000000104c4c7819 */ /* 0x000fe200000006ff */
[----:B------:R-:W-:Y:S01]  /*3ce0*/  FFMA.FTZ R89, R15, R80, R68 ;  /* 0x000000500f597223 */ /* 0x000fe20000010044 */
[----:B------:R-:W-:Y:S01]  /*3cf0*/  PRMT R72, R71, 0x7632, R72 ;  /* 0x0000763247487816 */ /* 0x000fe20000000048 */
[----:B------:R-:W-:Y:S01]  /*3d00*/  FFMA.FTZ R82, R51, R70, R82 ;  /* 0x0000004633527223 */ /* 0x000fe20000010052 */
[----:B------:R-:W-:Y:S01]  /*3d10*/  SHF.L.U32 R80, R74, 0x10, RZ ;  /* 0x000000104a507819 */ /* 0x000fe200000006ff */
[----:B------:R-:W2:Y:S01]  /*3d20*/  LDG.E.128 R68, desc[UR6][R18.64+0x21800] ;  /* 0x0218000612447981 */ /* 0x000ea2000c1e1d00 */
[----:B------:R-:W-:-:S02]  /*3d30*/  IMAD.U32 R73, R73, 0x10000, RZ ;  /* 0x0001000049497824 */ /* 0x000fc400078e00ff */
[----:B------:R-:W-:Y:S01]  /*3d40*/  FFMA.FTZ R81, R14, R81, R83 ;  /* 0x000000510e517223 */ /* 0x000fe20000010053 */
[----:B------:R-:W-:Y:S01]  /*3d50*/  FFMA.FTZ R76, R12, R76, R93 ;  /* 0x0000004c0c4c7223 */ /* 0x000fe2000001005d */
[----:B------:R-:W-:Y:S02]  /*3d60*/  SHF.L.U32 R72, R72, 0x10, RZ ;  /* 0x0000001048487819 */ /* 0x000fe400000006ff */
[----:B------:R-:W-:Y:S01]  /*3d70*/  FFMA.FTZ R74, R50, R73, R81 ;  /* 0x00000049324a7223 */ /* 0x000fe20000010051 */
[----:B------:R-:W-:Y:S01]  /*3d80*/  FFMA.FTZ R76, R3, R80, R76 ;  /* 0x00000050034c7223 */ /* 0x000fe2000001004c */
[C---:B------:R-:W-:Y:S01]  /*3d90*/  PRMT R80, R20.reuse, 0x7632, R80 ;  /* 0x0000763214507816 */ /* 0x040fe20000000050 */
[----:B------:R-:W-:Y:S01]  /*3da0*/  FFMA.FTZ R91, R15, R72, R82 ;  /* 0x000000480f5b7223 */ /* 0x000fe20000010052 */
[----:B------:R-:W-:Y:S02]  /*3db0*/  SHF.L.U32 R81, R20, 0x10, RZ ;  /* 0x0000001014517819 */ /* 0x000fe400000006ff */
[----:B------:R-:W-:-:S02]  /*3dc0*/  SHF.L.U32 R72, R77, 0x10, RZ ;  /* 0x000000104d487819 */ /* 0x000fc400000006ff */
[----:B------:R-:W-:Y:S01]  /*3dd0*/  PRMT R77, R77, 0x7632, R77 ;  /* 0x000076324d4d7816 */ /* 0x000fe2000000004d */
[----:B------:R-:W-:Y:S01]  /*3de0*/  FFMA.FTZ R94, R12, R81, R94 ;  /* 0x000000510c5e7223 */ /* 0x000fe2000001005e */
[----:B------:R-:W-:Y:S01]  /*3df0*/  SHF.L.U32 R80, R80, 0x10, RZ ;  /* 0x0000001050507819 */ /* 0x000fe200000006ff */
[--C-:B------:R-:W-:Y:S01]  /*3e00*/  FFMA.FTZ R73, R13, R72, R76.reuse ;  /* 0x000000480d497223 */ /* 0x100fe2000001004c */
        /* <DEDUP_REMOVED lines=10> */
[----:B------:R-:W2:Y:S01]  /*3eb0*/  LDG.E.128 R72, desc[UR6][R18.64+0x25000] ;  /* 0x0250000612487981 */ /* 0x000ea2000c1e1d00 */
[----:B------:R-:W-:Y:S01]  /*3ec0*/  SHF.L.U32 R81, R76, 0x10, RZ ;  /* 0x000000104c517819 */ /* 0x000fe200000006ff */
[----:B------:R-:W-:Y:S01]  /*3ed0*/  FFMA.FTZ R77, R14, R21, R77 ;  /* 0x000000150e4d7223 */ /* 0x000fe2000001004d */
[----:B------:R-:W-:Y:S01]  /*3ee0*/  FFMA.FTZ R83, R13, R80, R94 ;  /* 0x000000500d537223 */ /* 0x000fe2000001005e */
[----:B------:R-:W-:Y:S01]  /*3ef0*/  SHF.L.U32 R21, R78, 0x10, RZ ;  /* 0x000000104e157819 */ /* 0x000fe200000006ff */
[----:B------:R-:W-:Y:S01]  /*3f00*/  IMAD.U32 R20, R20, 0x10000, RZ ;  /* 0x0001000014147824 */ /* 0x000fe200078e00ff */
[----:B------:R-:W-:Y:S01]  /*3f10*/  PRMT R76, R22, 0x7632, R76 ;  /* 0x00007632164c7816 */ /* 0x000fe2000000004c */
[----:B------:R-:W-:Y:S01]  /*3f20*/  FFMA.FTZ R83, R48, R81, R83 ;  /* 0x0000005130537223 */ /* 0x000fe20000010053 */
[----:B------:R-:W-:Y:S02]  /*3f30*/  IMAD.U32 R81, R22, 0x10000, RZ ;  /* 0x0001000016517824 */ /* 0x000fe400078e00ff */
[----:B------:R-:W-:Y:S01]  /*3f40*/  FFMA.FTZ R92, R15, R20, R92 ;  /* 0x000000140f5c7223 */ /* 0x000fe2000001005c */
[----:B------:R-:W-:Y:S01]  /*3f50*/  FFMA.FTZ R80, R50, R21, R77 ;  /* 0x0000001532507223 */ /* 0x000fe2000001004d */
[----:B------:R-:W-:-:S02]  /*3f60*/  PRMT R20, R79, 0x7632, R20 ;  /* 0x000076324f147816 */ /* 0x000fc40000000014 */
[----:B------:R-:W-:Y:S02]  /*3f70*/  SHF.L.U32 R22, R79, 0x10, RZ ;  /* 0x000000104f167819 */ /* 0x000fe400000006ff */
[----:B------:R-:W-:Y:S02]  /*3f80*/  SHF.L.U32 R21, R76, 0x10, RZ ;  /* 0x000000104c157819 */ /* 0x000fe400000006ff */
[----:B------:R-:W2:Y:S01]  /*3f90*/  LDG.E.128 R76, desc[UR6][R18.64+0x28800] ;  /* 0x02880006124c7981 */ /* 0x000ea2000c1e1d00 */
[C---:B---3--:R-:W-:Y:S02]  /*3fa0*/  PRMT R82, R24.reuse, 0x7632, R82 ;  /* 0x0000763218527816 */ /* 0x048fe40000000052 */
[----:B------:R-:W-:Y:S01]  /*3fb0*/  SHF.L.U32 R24, R24, 0x10, RZ ;  /* 0x0000001018187819 */ /* 0x000fe200000006ff */
[----:B------:R-:W-:Y:S01]  /*3fc0*/  FFMA.FTZ R81, R14, R81, R83 ;  /* 0x000000510e517223 */ /* 0x000fe20000010053 */
[----:B------:R-:W-:Y:S01]  /*3fd0*/  FFMA.FTZ R22, R51, R22, R80 ;  /* 0x0000001633167223 */ /* 0x000fe20000010050 */
[----:B------:R-:W-:-:S02]  /*3fe0*/  IMAD.U32 R82, R82, 0x10000, RZ ;  /* 0x0001000052527824 */ /* 0x000fc400078e00ff */
[----:B------:R-:W-:Y:S01]  /*3ff0*/  FFMA.FTZ R100, R12, R24, R49 ;  /* 0x000000180c647223 */ /* 0x000fe20000010031 */
        /* <DEDUP_REMOVED lines=15> */
[----:B----4-:R-:W-:Y:S01]  /*40f0*/  PRMT R94, R28, 0x7632, R94 ;  /* 0x000076321c5e7816 */ /* 0x010fe2000000005e */
[----:B------:R-:W-:Y:S01]  /*4100*/  FFMA.FTZ R99, R14, R23, R21 ;  /* 0x000000170e637223 */ /* 0x000fe20000010015 */
[----:B------:R-:W-:Y:S01]  /*4110*/  SHF.L.U32 R25, R26, 0x10, RZ ;  /* 0x000000101a197819 */ /* 0x000fe200000006ff */
[----:B------:R-:W3:Y:S01]  /*4120*/  LDG.E.128 R20, desc[UR6][R18.64+0x2800] ;  /* 0x0028000612147981 */ /* 0x000ee2000c1e1d00 */
[----:B------:R-:W-:-:S02]  /*4130*/  IMAD.U32 R28, R28, 0x10000, RZ ;  /* 0x000100001c1c7824 */ /* 0x000fc400078e00ff */
[----:B------:R-:W-:Y:S01]  /*4140*/  FFMA.FTZ R93, R15, R24, R93 ;  /* 0x000000180f5d7223 */ /* 0x000fe2000001005d */
[----:B------:R-:W4:Y:S01]  /*4150*/  LDG.E.128 R80, desc[UR6][R16.64+0x2800] ;  /* 0x0028000610507981 */ /* 0x000f22000c1e1d00 */
[----:B------:R-:W-:Y:S01]  /*4160*/  FFMA.FTZ R26, R50, R25, R99 ;  /* 0x00000019321a7223 */ /* 0x000fe20000010063 */
[----:B------:R-:W-:Y:S01]  /*4170*/  SHF.L.U32 R24, R27, 0x10, RZ ;  /* 0x000000101b187819 */ /* 0x000fe200000006ff */
[----:B------:R-:W-:Y:S01]  /*4180*/  FFMA.FTZ R28, R12, R28, R95 ;  /* 0x0000001c0c1c7223 */ /* 0x000fe2000001005f */
[----:B------:R-:W-:Y:S02]  /*4190*/  SHF.L.U32 R94, R94, 0x10, RZ ;  /* 0x000000105e5e7819 */ /* 0x000fe400000006ff */
[C---:B------:R-:W-:Y:S02]  /*41a0*/  SHF.L.U32 R25, R32.reuse, 0x10, RZ ;  /* 0x0000001020197819 */ /* 0x040fe400000006ff */
        /* <DEDUP_REMOVED lines=12> */
[----:B------:R-:W-:-:S02]  /*4270*/  PRMT R33, R33, 0x7632, R33 ;  /* 0x0000763221217816 */ /* 0x000fc40000000021 */
[----:B------:R-:W-:Y:S01]  /*4280*/  SHF.L.U32 R12, R27, 0x10, RZ ;  /* 0x000000101b0c7819 */ /* 0x000fe200000006ff */
[----:B------:R-:W-:Y:S01]  /*4290*/  FFMA.FTZ R27, R13, R26, R32 ;  /* 0x0000001a0d1b7223 */ /* 0x000fe20000010020 */
[----:B------:R-:W-:Y:S01]  /*42a0*/  FFMA.FTZ R25, R48, R29, R25 ;  /* 0x0000001d30197223 */ /* 0x000fe20000010019 */
[----:B------:R-:W-:Y:S02]  /*42b0*/  SHF.L.U32 R13, R30, 0x10, RZ ;  /* 0x000000101e0d7819 */ /* 0x000fe400000006ff */
[----:B------:R-:W-:Y:S01]  /*42c0*/  SHF.L.U32 R33, R33, 0x10, RZ ;  /* 0x0000001021217819 */ /* 0x000fe200000006ff */
[----:B------:R-:W-:Y:S02]  /*42d0*/  FFMA.FTZ R3, R15, R12, R24 ;  /* 0x0000000c0f037223 */ /* 0x000fe40000010018 */
[----:B------:R-:W-:Y:S02]  /*42e0*/  FFMA.FTZ R29, R14, R13, R25 ;  /* 0x0000000d0e1d7223 */ /* 0x000fe40000010019 */
[----:B------:R-:W-:-:S02]  /*42f0*/  FFMA.FTZ R33, R48, R33, R27 ;  /* 0x0000002130217223 */ /* 0x000fc4000001001b */
[----:B------:R-:W3:Y:S01]  /*4300*/  LDG.E.128 R24, desc[UR6][R18.64+0x6000] ;  /* 0x0060000612187981 */ /* 0x000ee2000c1e1d00 */
[C---:B-----5:R-:W-:Y:S01]  /*4310*/  PRMT R28, R36.reuse, 0x7632, R28 ;  /* 0x00007632241c7816 */ /* 0x060fe2000000001c */
[----:B------:R-:W-:Y:S01]  /*4320*/  IMAD.U32 R95, R36, 0x10000, RZ ;  /* 0x00010000245f7824 */ /* 0x000fe200078e00ff */
[C---:B------:R-:W-:Y:S02]  /*4330*/  PRMT R36, R84.reuse, 0x7632, R36 ;  /* 0x0000763254247816 */ /* 0x040fe40000000024 */
[----:B------:R-:W-:Y:S02]  /*4340*/  SHF.L.U32 R84, R84, 0x10, RZ ;  /* 0x0000001054547819 */ /* 0x000fe400000006ff */
[----:B------:R-:W-:Y:S02]  /*4350*/  PRMT R30, R30, 0x7632, R30 ;  /* 0x000076321e1e7816 */ /* 0x000fe4000000001e */
[C---:B------:R-:W-:Y:S02]  /*4360*/  PRMT R12, R31.reuse, 0x7632, R12 ;  /* 0x000076321f0c7816 */ /* 0x040fe4000000000c */
[----:B------:R-:W-:Y:S01]  /*4370*/  SHF.L.U32 R32, R31, 0x10, RZ ;  /* 0x000000101f207819 */ /* 0x000fe200000006ff */
        /* <DEDUP_REMOVED lines=8> */
[C---:B------:R-:W-:Y:S01]  /*4400*/  SHF.L.U32 R95, R37.reuse, 0x10, RZ ;  /* 0x00000010255f7819 */ /* 0x040fe200000006ff */
[----:B------:R-:W-:Y:S01]  /*4410*/  FFMA.FTZ R88, R50, R13, R29 ;  /* 0x0000000d32587223 */ /* 0x000fe2000001001d */
[----:B------:R-:W-:Y:S01]  /*4420*/  PRMT R14, R37, 0x7632, R14 ;  /* 0x00007632250e7816 */ /* 0x000fe2000000000e */
[C---:B------:R-:W-:Y:S01]  /*4430*/  IMAD.U32 R48, R85.reuse, 0x10000, RZ ;  /* 0x0001000055307824 */ /* 0x040fe200078e00ff */
[----:B------:R-:W-:Y:S01]  /*4440*/  PRMT R37, R85, 0x7632, R37 ;  /* 0x0000763255257816 */ /* 0x000fe20000000025 */
[----:B------:R-:W5:Y:S01]  /*4450*/  LDG.E.128 R28, desc[UR6][R18.64+0x9800] ;  /* 0x00980006121c7981 */ /* 0x000f62000c1e1d00 */
[----:B------:R-:W-:Y:S01]  /*4460*/  SHF.L.U32 R13, R34, 0x10, RZ ;  /* 0x00000010220d7819 */ /* 0x000fe200000006ff */
[----:B------:R-:W-:Y:S01]  /*4470*/  FFMA.FTZ R34, R48, R95, R97 ;  /* 0x0000005f30227223 */ /* 0x000fe20000010061 */
[----:B------:R-:W-:-:S02]  /*4480*/  SHF.L.U32 R14, R14, 0x10, RZ ;  /* 0x000000100e0e7819 */ /* 0x000fc400000006ff */
[----:B------:R-:W-:Y:S01]  /*4490*/  SHF.L.U32 R37, R37, 0x10, RZ ;  /* 0x0000001025257819 */ /* 0x000fe200000006ff */
[----:B------:R-:W-:Y:S01]  /*44a0*/  FFMA.FTZ R33, R50, R13, R33 ;  /* 0x0000000d32217223 */ /* 0x000fe20000010021 */
[C---:B------:R-:W-:Y:S02]  /*44b0*/  PRMT R13, R38.reuse, 0x7632, R13 ;  /* 0x00007632260d7816 */ /* 0x040fe4000000000d */
[----:B------:R-:W-:Y:S01]  /*44c0*/  SHF.L.U32 R85, R38, 0x10, RZ ;  /* 0x0000001026557819 */ /* 0x000fe200000006ff */
[----:B------:R-:W-:Y:S01]  /*44d0*/  FFMA.FTZ R97, R37, R14, R34 ;  /* 0x0000000e25617223 */ /* 0x000fe20000010022 */
[C---:B------:R-:W-:Y:S01]  /*44e0*/  PRMT R38, R86.reuse, 0x7632, R38 ;  /* 0x0000763256267816 */ /* 0x040fe20000000026 */
[----:B------:R-:W-:Y:S01]  /*44f0*/  IMAD.U32 R86, R86, 0x10000, RZ ;  /* 0x0001000056567824 */ /* 0x000fe200078e00ff */
[----:B------:R-:W-:Y:S02]  /*4500*/  SHF.L.U32 R14, R35, 0x10, RZ ;  /* 0x00000010230e7819 */ /* 0x000fe400000006ff */
[----:B------:R-:W-:Y:S01]  /*4510*/  SHF.L.U32 R95, R13, 0x10, RZ ;  /* 0x000000100d5f7819 */ /* 0x000fe200000006ff */
        /* <DEDUP_REMOVED lines=8> */
[----:B------:R-:W-:Y:S01]  /*45a0*/  IMAD.U32 R97, R40, 0x10000, RZ ;  /* 0x0001000028617824 */ /* 0x000fe200078e00ff */
[----:B------:R-:W-:-:S02]  /*45b0*/  SHF.L.U32 R51, R39, 0x10, RZ ;  /* 0x0000001027337819 */ /* 0x000fc400000006ff */
[C---:B------:R-:W-:Y:S01]  /*45c0*/  SHF.L.U32 R50, R87.reuse, 0x10, RZ ;  /* 0x0000001057327819 */ /* 0x040fe200000006ff */
[----:B------:R-:W-:Y:S01]  /*45d0*/  FFMA.FTZ R97, R84, R97, R98 ;  /* 0x0000006154617223 */ /* 0x000fe20000010062 */
[----:B------:R-:W-:Y:S02]  /*45e0*/  SHF.L.U32 R99, R14, 0x10, RZ ;  /* 0x000000100e637819 */ /* 0x000fe400000006ff */
[----:B------:R-:W-:Y:S01]  /*45f0*/  PRMT R39, R87, 0x7632, R39 ;  /* 0x0000763257277816 */ /* 0x000fe20000000027 */
[----:B------:R-:W-:Y:S01]  /*4600*/  FFMA.FTZ R94, R50, R51, R95 ;  /* 0x00000033325e7223 */ /* 0x000fe2000001005f */
[C---:B------:R-:W-:Y:S01]  /*4610*/  PRMT R51, R41.reuse, 0x7632, R51 ;  /* 0x0000763229337816 */ /* 0x040fe20000000033 */
[----:B------:R-:W-:Y:S01]  /*4620*/  FFMA.FTZ R97, R36, R99, R97 ;  /* 0x0000006324617223 */ /* 0x000fe20000010061 */
[----:B------:R-:W-:Y:S01]  /*4630*/  IMAD.U32 R41, R41, 0x10000, RZ ;  /* 0x0001000029297824 */ /* 0x000fe200078e00ff */
[----:B------:R-:W-:Y:S02]  /*4640*/  PRMT R40, R39, 0x7632, R40 ;  /* 0x0000763227287816 */ /* 0x000fe40000000028 */
[----:B------:R-:W-:Y:S01]  /*4650*/  SHF.L.U32 R98, R51, 0x10, RZ ;  /* 0x0000001033627819 */ /* 0x000fe200000006ff */
[----:B------:R-:W-:Y:S01]  /*4660*/  FFMA.FTZ R100, R48, R41, R97 ;  /* 0x0000002930647223 */ /* 0x000fe20000010061 */
[----:B------:R-:W-:-:S02]  /*4670*/  SHF.L.U32 R12, R12, 0x10, RZ ;  /* 0x000000100c0c7819 */ /* 0x000fc400000006ff */
[----:B------:R-:W-:Y:S01]  /*4680*/  SHF.L.U32 R14, R13, 0x10, RZ ;  /* 0x000000100d0e7819 */ /* 0x000fe200000006ff */
[----:B------:R-:W-:Y:S01]  /*4690*/  IMAD.U32 R39, R39, 0x10000, RZ ;  /* 0x0001000027277824 */ /* 0x000fe200078e00ff */
[----:B------:R-:W-:Y:S01]  /*46a0*/  SHF.L.U32 R40, R40, 0x10, RZ ;  /* 0x0000001028287819 */ /* 0x000fe200000006ff */
[----:B------:R-:W-:Y:S01]  /*46b0*/  FFMA.FTZ R95, R37, R98, R100 ;  /* 0x00000062255f7223 */ /* 0x000fe20000010064 */
[C---:B------:R-:W-:Y:S01]  /*46c0*/  SHF.L.U32 R41, R42.reuse, 0x10, RZ ;  /* 0x000000102a297819 */ /* 0x040fe200000006ff */
[C---:B------:R-:W-:Y:S01]  /*46d0*/  FFMA.FTZ R51, R15.reuse, R12, R88 ;  /* 0x0000000c0f337223 */ /* 0x040fe20000010058 */
[----:B------:R-:W-:Y:S01]  /*46e0*/  PRMT R42, R42, 0x7632, R42 ;  /* 0x000076322a2a7816 */ /* 0x000fe2000000002a */
[----:B------:R-:W-:Y:S01]  /*46f0*/  FFMA.FTZ R87, R15, R14, R85 ;  /* 0x0000000e0f577223 */ /* 0x000fe20000010055 */
[----:B------:R-:W-:Y:S01]  /*4700*/  FFMA.FTZ R85, R39, R40, R94 ;  /* 0x0000002827557223 */ /* 0x000fe2000001005e */
[----:B------:R-:W5:Y:S01]  /*4710*/  LDG.E.128 R12, desc[UR6][R18.64+0x10800] ;  /* 0x01080006120c7981 */ /* 0x000f62000c1e1d00 */
[----:B------:R-:W-:Y:S01]  /*4720*/  PRMT R40, R44, 0x7632, R40 ;  /* 0x000076322c287816 */ /* 0x000fe20000000028 */
[----:B------:R-:W-:Y:S01]  /*4730*/  FFMA.FTZ R95, R86, R41, R95 ;  /* 0x00000029565f7223 */ /* 0x000fe2000001005f */
[----:B------:R-:W-:Y:S01]  /*4740*/  SHF.L.U32 R97, R44, 0x10, RZ ;  /* 0x000000102c617819 */ /* 0x000fe200000006ff */
[----:B------:R-:W-:Y:S01]  /*4750*/  IMAD.U32 R41, R42, 0x10000, RZ ;  /* 0x000100002a297824 */ /* 0x000fe200078e00ff */
[----:B------:R-:W-:-:S02]  /*4760*/  PRMT R44, R43, 0x7632, R44 ;  /* 0x000076322b2c7816 */ /* 0x000fc4000000002c */
[----:B------:R-:W-:Y:S01]  /*4770*/  SHF.L.U32 R99, R40, 0x10, RZ ;  /* 0x0000001028637819 */ /* 0x000fe200000006ff */
[----:B------:R-:W-:Y:S01]  /*4780*/  FFMA.FTZ R97, R84, R97, R90 ;  /* 0x0000006154617223 */ /* 0x000fe2000001005a */
[----:B------:R-:W-:Y:S01]  /*4790*/  SHF.L.U32 R43, R43, 0x10, RZ ;  /* 0x000000102b2b7819 */ /* 0x000fe200000006ff */
[----:B------:R-:W-:Y:S01]  /*47a0*/  FFMA.FTZ R41, R38, R41, R95 ;  /* 0x0000002926297223 */ /* 0x000fe2000001005f */
[C---:B------:R-:W-:Y:S01]  /*47b0*/  PRMT R40, R45.reuse, 0x7632, R40 ;  /* 0x000076322d287816 */ /* 0x040fe20000000028 */
[----:B------:R-:W-:Y:S01]  /*47c0*/  FFMA.FTZ R97, R36, R99, R97 ;  /* 0x0000006324617223 */ /* 0x000fe20000010061 */
[----:B------:R-:W-:Y:S01]  /*47d0*/  SHF.L.U32 R45, R45, 0x10, RZ ;  /* 0x000000102d2d7819 */ /* 0x000fe200000006ff */
[--C-:B------:R-:W-:Y:S01]  /*47e0*/  FFMA.FTZ R94, R50, R43, R41.reuse ;  /* 0x0000002b325e7223 */ /* 0x100fe20000010029 */
[C---:B------:R-:W-:Y:S02]  /*47f0*/  PRMT R41, R8.reuse, 0x7632, R41 ;  /* 0x0000763208297816 */ /* 0x040fe40000000029 */
[----:B------:R-:W-:Y:S01]  /*4800*/  SHF.L.U32 R95, R8, 0x10, RZ ;  /* 0x00000010085f7819 */ /* 0x000fe200000006ff */
[----:B------:R-:W-:-:S02]  /*4810*/  IMAD.U32 R40, R40, 0x10000, RZ ;  /* 0x0001000028287824 */ /* 0x000fc400078e00ff */
[----:B------:R-:W-:Y:S01]  /*4820*/  FFMA.FTZ R8, R48, R45, R97 ;  /* 0x0000002d30087223 */ /* 0x000fe20000010061 */
[----:B------:R-:W-:Y:S02]  /*4830*/  SHF.L.U32 R45, R41, 0x10, RZ ;  /* 0x00000010292d7819 */ /* 0x000fe400000006ff */
[----:B------:R-:W-:Y:S01]  /*4840*/  SHF.L.U32 R41, R46, 0x10, RZ ;  /* 0x000000102e297819 */ /* 0x000fe200000006ff */
[----:B------:R-:W-:Y:S01]  /*4850*/  FFMA.FTZ R97, R84, R95, R96 ;  /* 0x0000005f54617223 */ /* 0x000fe20000010060 */
[----:B------:R-:W-:Y:S01]  /*4860*/  PRMT R46, R46, 0x7632, R46 ;  /* 0x000076322e2e7816 */ /* 0x000fe2000000002e */
[--C-:B------:R-:W-:Y:S01]  /*4870*/  FFMA.FTZ R43, R37, R40, R8.reuse ;  /* 0x00000028252b7223 */ /* 0x100fe20000010008 */
[C---:B------:R-:W-:Y:S01]  /*4880*/  SHF.L.U32 R95, R9.reuse, 0x10, RZ ;  /* 0x00000010095f7819 */ /* 0x040fe200000006ff */
[----:B------:R-:W-:Y:S01]  /*4890*/  FFMA.FTZ R97, R36, R45, R97 ;  /* 0x0000002d24617223 */ /* 0x000fe20000010061 */
[----:B------:R-:W-:Y:S01]  /*48a0*/  PRMT R8, R9, 0x7632, R8 ;  /* 0x0000763209087816 */ /* 0x000fe20000000008 */
[----:B------:R-:W-:Y:S01]  /*48b0*/  FFMA.FTZ R45, R86, R41, R43 ;  /* 0x00000029562d7223 */ /* 0x000fe2000001002b */
[----:B------:R-:W-:Y:S01]  /*48c0*/  SHF.L.U32 R9, R46, 0x10, RZ ;  /* 0x000000102e097819 */ /* 0x000fe200000006ff */
[----:B------:R-:W-:Y:S01]  /*48d0*/  FFMA.FTZ R46, R48, R95, R97 ;  /* 0x0000005f302e7223 */ /* 0x000fe20000010061 */
[----:B------:R-:W5:Y:S01]  /*48e0*/  LDG.E.128 R40, desc[UR6][R18.64+0x14000] ;  /* 0x0140000612287981 */ /* 0x000f62000c1e1d00 */
[----:B------:R-:W-:-:S02]  /*48f0*/  IMAD.U32 R8, R8, 0x10000, RZ ;  /* 0x0001000008087824 */ /* 0x000fc400078e00ff */
[----:B------:R-:W-:Y:S01]  /*4900*/  FFMA.FTZ R45, R38, R9, R45 ;  /* 0x00000009262d7223 */ /* 0x000fe2000001002d */
[----:B------:R-:W-:Y:S02]  /*4910*/  SHF.L.U32 R9, R47, 0x10, RZ ;  /* 0x000000102f097819 */ /* 0x000fe400000006ff */
[C---:B------:R-:W-:Y:S01]  /*4920*/  SHF.L.U32 R95, R10.reuse, 0x10, RZ ;  /* 0x000000100a5f7819 */ /* 0x040fe200000006ff */
[----:B------:R-:W-:Y:S01]  /*4930*/  FFMA.FTZ R97, R37, R8, R46 ;  /* 0x0000000825617223 */ /* 0x000fe2000001002e */
[----:B------:R-:W-:Y:S02]  /*4940*/  PRMT R10, R10, 0x7632, R10 ;  /* 0x000076320a0a7816 */ /* 0x000fe4000000000a */
        /* <DEDUP_REMOVED lines=10> */
[----:B------:R-:W-:Y:S01]  /*49f0*/  IMAD.U32 R8, R47, 0x10000, RZ ;  /* 0x000100002f087824 */ /* 0x000fe200078e00ff */
[C---:B------:R-:W-:Y:S01]  /*4a00*/  SHF.L.U32 R9, R53.reuse, 0x10, RZ ;  /* 0x0000001035097819 */ /* 0x040fe200000006ff */
[----:B------:R-:W-:Y:S01]  /*4a10*/  FFMA.FTZ R89, R36, R99, R89 ;  /* 0x0000006324597223 */ /* 0x000fe20000010059 */
[----:B------:R-:W-:Y:S02]  /*4a20*/  PRMT R53, R53, 0x7632, R53 ;  /* 0x0000763235357816 */ /* 0x000fe40000000035 */
[----:B------:R-:W-:-:S02]  /*4a30*/  PRMT R52, R56, 0x7632, R52 ;  /* 0x0000763238347816 */ /* 0x000fc40000000034 */
[----:B------:R-:W-:Y:S01]  /*4a40*/  SHF.L.U32 R56, R56, 0x10, RZ ;  /* 0x0000001038387819 */ /* 0x000fe200000006ff */
[C---:B------:R-:W-:Y:S01]  /*4a50*/  FFMA.FTZ R94, R39.reuse, R44, R94 ;  /* 0x0000002c275e7223 */ /* 0x040fe2000001005e */
[----:B------:R-:W-:Y:S01]  /*4a60*/  FFMA.FTZ R95, R39, R8, R88 ;  /* 0x00000008275f7223 */ /* 0x000fe20000010058 */
[----:B------:R-:W5:Y:S01]  /*4a70*/  LDG.E.128 R44, desc[UR6][R18.64+0x17800] ;  /* 0x01780006122c7981 */ /* 0x000f62000c1e1d00 */
[----:B------:R-:W-:Y:S01]  /*4a80*/  FFMA.FTZ R10, R48, R9, R89 ;  /* 0x00000009300a7223 */ /* 0x000fe20000010059 */
[----:B------:R-:W-:Y:S01]  /*4a90*/  SHF.L.U32 R8, R53, 0x10, RZ ;  /* 0x0000001035087819 */ /* 0x000fe200000006ff */
[C---:B------:R-:W-:Y:S01]  /*4aa0*/  IMAD.U32 R9, R11.reuse, 0x10000, RZ ;  /* 0x000100000b097824 */ /* 0x040fe200078e00ff */
[----:B------:R-:W-:Y:S01]  /*4ab0*/  SHF.L.U32 R53, R52, 0x10, RZ ;  /* 0x0000001034357819 */ /* 0x000fe200000006ff */
[----:B------:R-:W-:Y:S01]  /*4ac0*/  FFMA.FTZ R89, R84, R56, R91 ;  /* 0x0000003854597223 */ /* 0x000fe2000001005b */
[----:B------:R-:W-:Y:S01]  /*4ad0*/  PRMT R52, R11, 0x7632, R52 ;  /* 0x000076320b347816 */ /* 0x000fe20000000034 */
[----:B------:R-:W-:-:S02]  /*4ae0*/  FFMA.FTZ R96, R50, R9, R97 ;  /* 0x0000000932607223 */ /* 0x000fc40000010061 */
[----:B------:R-:W-:Y:S01]  /*4af0*/  FFMA.FTZ R97, R36, R53, R89 ;  /* 0x0000003524617223 */ /* 0x000fe20000010059 */
[C---:B------:R-:W-:Y:S02]  /*4b00*/  PRMT R53, R54.reuse, 0x7632, R53 ;  /* 0x0000763236357816 */ /* 0x040fe40000000035 */
[----:B------:R-:W-:Y:S02]  /*4b10*/  SHF.L.U32 R89, R54, 0x10, RZ ;  /* 0x0000001036597819 */ /* 0x000fe400000006ff */
[----:B------:R-:W-:Y:S02]  /*4b20*/  SHF.L.U32 R52, R52, 0x10, RZ ;  /* 0x0000001034347819 */ /* 0x000fe400000006ff */
[C---:B------:R-:W-:Y:S01]  /*4b30*/  PRMT R54, R57.reuse, 0x7632, R54 ;  /* 0x0000763239367816 */ /* 0x040fe20000000036 */
[----:B------:R-:W-:Y:S02]  /*4b40*/  IMAD.U32 R57, R57, 0x10000, RZ ;  /* 0x0001000039397824 */ /* 0x000fe400078e00ff */
[----:B------:R-:W-:Y:S01]  /*4b50*/  FFMA.FTZ R91, R37, R8, R10 ;  /* 0x00000008255b7223 */ /* 0x000fe2000001000a */
[----:B------:R-:W-:Y:S01]  /*4b60*/  FFMA.FTZ R96, R39, R52, R96 ;  /* 0x0000003427607223 */ /* 0x000fe20000010060 */
[----:B------:R-:W-:Y:S01]  /*4b70*/  SHF.L.U32 R54, R54, 0x10, RZ ;  /* 0x0000001036367819 */ /* 0x000fe200000006ff */
[----:B------:R-:W-:Y:S01]  /*4b80*/  FFMA.FTZ R52, R48, R57, R97 ;  /* 0x0000003930347223 */ /* 0x000fe20000010061 */
[----:B------:R-:W-:Y:S01]  /*4b90*/  SHF.L.U32 R53, R53, 0x10, RZ ;  /* 0x0000001035357819 */ /* 0x000fe200000006ff */
[----:B------:R-:W-:Y:S01]  /*4ba0*/  FFMA.FTZ R89, R86, R89, R91 ;  /* 0x0000005956597223 */ /* 0x000fe2000001005b */
[----:B------:R-:W5:Y:S01]  /*4bb0*/  LDG.E.128 R8, desc[UR6][R18.64+0x1b000] ;  /* 0x01b0000612087981 */ /* 0x000f62000c1e1d00 */
[----:B------:R-:W-:Y:S01]  /*4bc0*/  SHF.L.U32 R57, R58, 0x10, RZ ;  /* 0x000000103a397819 */ /* 0x000fe200000006ff */
[----:B------:R-:W-:Y:S01]  /*4bd0*/  FFMA.FTZ R91, R37, R54, R52 ;  /* 0x00000036255b7223 */ /* 0x000fe20000010034 */
[----:B------:R-:W-:Y:S01]  /*4be0*/  IMAD.U32 R97, R4, 0x10000, RZ ;  /* 0x0001000004617824 */ /* 0x000fe200078e00ff */
[C---:B------:R-:W-:Y:S01]  /*4bf0*/  PRMT R4, R55.reuse, 0x7632, R4 ;  /* 0x0000763237047816 */ /* 0x040fe20000000004 */
        /* <DEDUP_REMOVED lines=8> */
[----:B------:R-:W-:Y:S01]  /*4c80*/  SHF.L.U32 R57, R58, 0x10, RZ ;  /* 0x000000103a397819 */ /* 0x000fe200000006ff */
[----:B------:R-:W5:Y:S01]  /*4c90*/  LDG.E.128 R52, desc[UR6][R18.64+0x1e800] ;  /* 0x01e8000612347981 */ /* 0x000f62000c1e1d00 */
[----:B------:R-:W-:Y:S01]  /*4ca0*/  SHF.L.U32 R4, R4, 0x10, RZ ;  /* 0x0000001004047819 */ /* 0x000fe200000006ff */
[----:B------:R-:W-:Y:S01]  /*4cb0*/  FFMA.FTZ R89, R36, R89, R97 ;  /* 0x0000005924597223 */ /* 0x000fe20000010061 */
[C---:B------:R-:W-:Y:S02]  /*4cc0*/  PRMT R58, R5.reuse, 0x7632, R58 ;  /* 0x00007632053a7816 */ /* 0x040fe4000000003a */
[----:B------:R-:W-:Y:S01]  /*4cd0*/  SHF.L.U32 R5, R5, 0x10, RZ ;  /* 0x0000001005057819 */ /* 0x000fe200000006ff */
[----:B------:R-:W-:Y:S01]  /*4ce0*/  FFMA.FTZ R92, R39, R4, R56 ;  /* 0x00000004275c7223 */ /* 0x000fe20000010038 */
[----:B------:R-:W-:-:S03]  /*4cf0*/  FFMA.FTZ R57, R38, R57, R91 ;  /* 0x0000003926397223 */ /* 0x000fc6000001005b */
[----:B------:R-:W-:Y:S02]  /*4d00*/  FFMA.FTZ R4, R48, R5, R89 ;  /* 0x0000000530047223 */ /* 0x000fe40000010059 */
[----:B------:R-:W5:Y:S01]  /*4d10*/  LDG.E.128 R88, desc[UR6][R18.64+0x22000] ;  /* 0x0220000612587981 */ /* 0x000f62000c1e1d00 */
[----:B------:R-:W-:Y:S01]  /*4d20*/  IMAD.U32 R58, R58, 0x10000, RZ ;  /* 0x000100003a3a7824 */ /* 0x000fe200078e00ff */
[----:B------:R-:W-:Y:S02]  /*4d30*/  SHF.L.U32 R97, R6, 0x10, RZ ;  /* 0x0000001006617819 */ /* 0x000fe400000006ff */
[C---:B------:R-:W-:Y:S01]  /*4d40*/  SHF.L.U32 R56, R60.reuse, 0x10, RZ ;  /* 0x000000103c387819 */ /* 0x040fe200000006ff */
[----:B------:R-:W-:Y:S01]  /*4d50*/  FFMA.FTZ R99, R37, R58, R4 ;  /* 0x0000003a25637223 */ /* 0x000fe20000010004 */
[C---:B------:R-:W-:Y:S02]  /*4d60*/  SHF.L.U32 R5, R59.reuse, 0x10, RZ ;  /* 0x000000103b057819 */ /* 0x040fe400000006ff */
[----:B------:R-:W-:Y:S01]  /*4d70*/  PRMT R60, R60, 0x7632, R60 ;  /* 0x000076323c3c7816 */ /* 0x000fe2000000003c */
        /* <DEDUP_REMOVED lines=8> */
[C---:B------:R-:W-:Y:S01]  /*4e00*/  PRMT R6, R61.reuse, 0x7632, R6 ;  /* 0x000076323d067816 */ /* 0x040fe20000000006 */
[----:B------:R-:W5:Y:S01]  /*4e10*/  LDG.E.128 R56, desc[UR6][R18.64+0x25800] ;  /* 0x0258000612387981 */ /* 0x000f62000c1e1d00 */
[----:B------:R-:W-:Y:S01]  /*4e20*/  SHF.L.U32 R61, R61, 0x10, RZ ;  /* 0x000000103d3d7819 */ /* 0x000fe200000006ff */
[----:B------:R-:W-:Y:S01]  /*4e30*/  IMAD.U32 R4, R4, 0x10000, RZ ;  /* 0x0001000004047824 */ /* 0x000fe200078e00ff */
[----:B------:R-:W-:Y:S01]  /*4e40*/  SHF.L.U32 R6, R6, 0x10, RZ ;  /* 0x0000001006067819 */ /* 0x000fe200000006ff */
[----:B------:R-:W-:Y:S01]  /*4e50*/  FFMA.FTZ R97, R38, R5, R97 ;  /* 0x0000000526617223 */ /* 0x000fe20000010061 */
[----:B------:R-:W-:Y:S01]  /*4e60*/  SHF.L.U32 R5, R7, 0x10, RZ ;  /* 0x0000001007057819 */ /* 0x000fe200000006ff */
[----:B------:R-:W-:Y:S01]  /*4e70*/  FFMA.FTZ R60, R48, R61, R99 ;  /* 0x0000003d303c7223 */ /* 0x000fe20000010063 */
[----:B------:R-:W-:Y:S01]  /*4e80*/  FFMA.FTZ R49, R39, R4, R98 ;  /* 0x0000000427317223 */ /* 0x000fe20000010062 */
[C---:B------:R-:W-:Y:S01]  /*4e90*/  PRMT R4, R62.reuse, 0x7632, R4 ;  /* 0x000076323e047816 */ /* 0x040fe20000000004 */
[----:B------:R-:W-:-:S02]  /*4ea0*/  IMAD.U32 R61, R62, 0x10000, RZ ;  /* 0x000100003e3d7824 */ /* 0x000fc400078e00ff */
[----:B------:R-:W-:Y:S01]  /*4eb0*/  FFMA.FTZ R99, R37, R6, R60 ;  /* 0x0000000625637223 */ /* 0x000fe2000001003c */
[----:B------:R-:W-:Y:S01]  /*4ec0*/  FFMA.FTZ R6, R50, R5, R97 ;  /* 0x0000000532067223 */ /* 0x000fe20000010061 */
[----:B------:R-:W-:Y:S02]  /*4ed0*/  SHF.L.U32 R5, R4, 0x10, RZ ;  /* 0x0000001004057819 */ /* 0x000fe400000006ff */
[----:B------:R-:W-:Y:S01]  /*4ee0*/  FFMA.FTZ R99, R86, R61, R99 ;  /* 0x0000003d56637223 */ /* 0x000fe20000010063 */
[C---:B------:R-:W-:Y:S02]  /*4ef0*/  PRMT R4, R64.reuse, 0x7632, R4 ;  /* 0x0000763240047816 */ /* 0x040fe40000000004 */
[----:B------:R-:W-:Y:S01]  /*4f00*/  SHF.L.U32 R64, R64, 0x10, RZ ;  /* 0x0000001040407819 */ /* 0x000fe200000006ff */
[----:B------:R-:W-:Y:S01]  /*4f10*/  FFMA.FTZ R5, R38, R5, R99 ;  /* 0x0000000526057223 */ /* 0x000fe20000010063 */
[----:B------:R-:W-:Y:S02]  /*4f20*/  SHF.L.U32 R61, R63, 0x10, RZ ;  /* 0x000000103f3d7819 */ /* 0x000fe400000006ff */
[----:B------:R-:W-:Y:S01]  /*4f30*/  SHF.L.U32 R97, R4, 0x10, RZ ;  /* 0x0000001004617819 */ /* 0x000fe200000006ff */
[----:B------:R-:W-:Y:S01]  /*4f40*/  FFMA.FTZ R93, R84, R64, R93 ;  /* 0x00000040545d7223 */ /* 0x000fe2000001005d */
[----:B------:R-:W-:Y:S01]  /*4f50*/  PRMT R7, R7, 0x7632, R7 ;  /* 0x0000763207077816 */ /* 0x000fe20000000007 */
[----:B------:R-:W-:Y:S01]  /*4f60*/  FFMA.FTZ R5, R50, R61, R5 ;  /* 0x0000003d32057223 */ /* 0x000fe20000010005 */
[C---:B------:R-:W-:Y:S01]  /*4f70*/  PRMT R61, R65.reuse, 0x7632, R61 ;  /* 0x00007632413d7816 */ /* 0x040fe2000000003d */
[----:B------:R-:W-:-:S02]  /*4f80*/  IMAD.U32 R65, R65, 0x10000, RZ ;  /* 0x0001000041417824 */ /* 0x000fc400078e00ff */
[----:B------:R-:W-:Y:S01]  /*4f90*/  FFMA.FTZ R93, R36, R97, R93 ;  /* 0x00000061245d7223 */ /* 0x000fe2000001005d */
[----:B------:R-:W-:Y:S02]  /*4fa0*/  SHF.L.U32 R4, R7, 0x10, RZ ;  /* 0x0000001007047819 */ /* 0x000fe400000006ff */
[C---:B--2---:R-:W-:Y:S02]  /*4fb0*/  SHF.L.U32 R7, R68.reuse, 0x10, RZ ;  /* 0x0000001044077819 */ /* 0x044fe400000006ff */
[----:B------:R-:W-:Y:S01]  /*4fc0*/  PRMT R68, R68, 0x7632, R68 ;  /* 0x0000763244447816 */ /* 0x000fe20000000044 */
[----:B------:R-:W-:Y:S01]  /*4fd0*/  FFMA.FTZ R64, R48, R65, R93 ;  /* 0x0000004130407223 */ /* 0x000fe2000001005d */
[----:B------:R-:W-:Y:S02]  /*4fe0*/  PRMT R63, R63, 0x7632, R63 ;  /* 0x000076323f3f7816 */ /* 0x000fe4000000003f */
[----:B------:R-:W-:Y:S01]  /*4ff0*/  SHF.L.U32 R62, R61, 0x10, RZ ;  /* 0x000000103d3e7819 */ /* 0x000fe200000006ff */
[----:B------:R-:W-:Y:S01]  /*5000*/  FFMA.FTZ R103, R84, R7, R3 ;  /* 0x0000000754677223 */ /* 0x000fe20000010003 */
[----:B------:R-:W-:Y:S01]  /*5010*/  SHF.L.U32 R65, R68, 0x10, RZ ;  /* 0x0000001044417819 */ /* 0x000fe200000006ff */
[C---:B------:R-:W-:Y:S01]  /*5020*/  IMAD.U32 R61, R66.reuse, 0x10000, RZ ;  /* 0x00010000423d7824 */ /* 0x040fe200078e00ff */
[----:B------:R-:W-:Y:S01]  /*5030*/  SHF.L.U32 R60, R63, 0x10, RZ ;  /* 0x000000103f3c7819 */ /* 0x000fe200000006ff */
[----:B------:R-:W-:Y:S01]  /*5040*/  FFMA.FTZ R63, R37, R62, R64 ;  /* 0x0000003e253f7223 */ /* 0x000fe20000010040 */
[----:B------:R-:W-:-:S02]  /*5050*/  PRMT R66, R66, 0x7632, R66 ;  /* 0x0000763242427816 */ /* 0x000fc40000000042 */
[----:B------:R-:W-:Y:S01]  /*5060*/  PRMT R64, R69, 0x7632, R64 ;  /* 0x0000763245407816 */ /* 0x000fe20000000040 */
[----:B------:R-:W-:Y:S01]  /*5070*/  FFMA.FTZ R105, R36, R65, R103 ;  /* 0x0000004124697223 */ /* 0x000fe20000010067 */
[C---:B------:R-:W-:Y:S01]  /*5080*/  FFMA.FTZ R97, R39.reuse, R4, R6 ;  /* 0x0000000427617223 */ /* 0x040fe20000010006 */
[----:B------:R-:W-:Y:S01]  /*5090*/  FFMA.FTZ R93, R39, R60, R5 ;  /* 0x0000003c275d7223 */ /* 0x000fe20000010005 */
[----:B------:R-:W-:Y:S01]  /*50a0*/  SHF.L.U32 R103, R69, 0x10, RZ ;  /* 0x0000001045677819 */ /* 0x000fe200000006ff */
[----:B------:R-:W2:Y:S01]  /*50b0*/  LDG.E.128 R4, desc[UR6][R18.64+0x29000] ;  /* 0x0290000612047981 */ /* 0x000ea2000c1e1d00 */
[C---:B------:R-:W-:Y:S01]  /*50c0*/  PRMT R3, R67.reuse, 0x7632, R3 ;  /* 0x0000763243037816 */ /* 0x040fe20000000003 */
[----:B------:R-:W-:Y:S01]  /*50d0*/  FFMA.FTZ R101, R86, R61, R63 ;  /* 0x0000003d56657223 */ /* 0x000fe2000001003f */
[----:B------:R-:W-:Y:S01]  /*50e0*/  SHF.L.U32 R99, R67, 0x10, RZ ;  /* 0x0000001043637819 */ /* 0x000fe200000006ff */
[----:B------:R-:W-:Y:S01]  /*50f0*/  IMAD.U32 R68, R64, 0x10000, RZ ;  /* 0x0001000040447824 */ /* 0x000fe200078e00ff */
[----:B------:R-:W-:Y:S01]  /*5100*/  SHF.L.U32 R69, R66, 0x10, RZ ;  /* 0x0000001042457819 */ /* 0x000fe200000006ff */
[----:B------:R-:W2:Y:S01]  /*5110*/  LDG.E.128 R60, desc[UR6][R18.64+0x3000] ;  /* 0x00300006123c7981 */ /* 0x000ea2000c1e1d00 */
[----:B------:R-:W-:-:S03]  /*5120*/  FFMA.FTZ R100, R48, R103, R105 ;  /* 0x0000006730647223 */ /* 0x000fc60000010069 */
[----:B------:R0:W2:Y:S01]  /*5130*/  LDG.E.128 R64, desc[UR6][R16.64+0x3000] ;  /* 0x0030000610407981 */ /* 0x0000a2000c1e1d00 */
[----:B------:R-:W-:Y:S01]  /*5140*/  FFMA.FTZ R69, R38, R69, R101 ;  /* 0x0000004526457223 */ /* 0x000fe20000010065 */
[C---:B------:R-:W-:Y:S01]  /*5150*/  PRMT R98, R70.reuse, 0x7632, R98 ;  /* 0x0000763246627816 */ /* 0x040fe20000000062 */
[----:B------:R-:W-:Y:S01]  /*5160*/  FFMA.FTZ R105, R37, R68, R100 ;  /* 0x0000004425697223 */ /* 0x000fe20000010064 */
[----:B------:R-:W-:Y:S02]  /*5170*/  SHF.L.U32 R101, R70, 0x10, RZ ;  /* 0x0000001046657819 */ /* 0x000fe400000006ff */
[C---:B------:R-:W-:Y:S02]  /*5180*/  PRMT R68, R72.reuse, 0x7632, R68 ;  /* 0x0000763248447816 */ /* 0x040fe40000000044 */
[----:B------:R-:W-:Y:S01]  /*5190*/  SHF.L.U32 R70, R72, 0x10, RZ ;  /* 0x0000001048467819 */ /* 0x000fe200000006ff */
[----:B------:R-:W-:Y:S01]  /*51a0*/  FFMA.FTZ R72, R50, R99, R69 ;  /* 0x0000006332487223 */ /* 0x000fe20000010045 */
[----:B------:R-:W-:-:S03]  /*51b0*/  SHF.L.U32 R69, R68, 0x10, RZ ;  /* 0x0000001044457819 */ /* 0x000fc600000006ff */
[----:B------:R-:W-:Y:S01]  /*51c0*/  FFMA.FTZ R99, R84, R70, R51 ;  /* 0x0000004654637223 */ /* 0x000fe20000010033 */
[----:B------:R-:W-:Y:S01]  /*51d0*/  SHF.L.U32 R51, R73, 0x10, RZ ;  /* 0x0000001049337819 */ /* 0x000fe200000006ff */
[----:B0-----:R-:W-:Y:S01]  /*51e0*/  IMAD.U32 R17, R71, 0x10000, RZ ;  /* 0x0001000047117824 */ /* 0x001fe200078e00ff */
[----:B------:R-:W-:Y:S01]  /*51f0*/  PRMT R73, R73, 0x7632, R73 ;  /* 0x0000763249497816 */ /* 0x000fe20000000049 */
[----:B------:R-:W-:Y:S01]  /*5200*/  FFMA.FTZ R69, R36, R69, R99 ;  /* 0x0000004524457223 */ /* 0x000fe20000010063 */
[----:B------:R-:W-:Y:S02]  /*5210*/  PRMT R16, R71, 0x7632, R16 ;  /* 0x0000763247107816 */ /* 0x000fe40000000010 */
[C---:B------:R-:W-:Y:S02]  /*5220*/  SHF.L.U32 R71, R76.reuse, 0x10, RZ ;  /* 0x000000104c477819 */ /* 0x040fe400000006ff */
        /* <DEDUP_REMOVED lines=19> */
[----:B------:R-:W2:Y:S02]  /*5360*/  LDG.E.128 R68, desc[UR6][R18.64+0x6800] ;  /* 0x0068000612447981 */ /* 0x000ea4000c1e1d00 */
[----:B------:R-:W-:-:S02]  /*5370*/  FFMA.FTZ R73, R37, R36, R48 ;  /* 0x0000002425497223 */ /* 0x000fc40000010030 */
[----:B------:R-:W-:Y:S01]  /*5380*/  FFMA.FTZ R51, R38, R17, R51 ;  /* 0x0000001126337223 */ /* 0x000fe20000010033 */
[C---:B------:R-:W-:Y:S01]  /*5390*/  SHF.L.U32 R17, R75.reuse, 0x10, RZ ;  /* 0x000000104b117819 */ /* 0x040fe200000006ff */
[----:B------:R-:W-:Y:S01]  /*53a0*/  IMAD.U32 R37, R78, 0x10000, RZ ;  /* 0x000100004e257824 */ /* 0x000fe200078e00ff */
[----:B------:R-:W-:Y:S01]  /*53b0*/  PRMT R75, R75, 0x7632, R75 ;  /* 0x000076324b4b7816 */ /* 0x000fe2000000004b */
[----:B----4-:R-:W-:Y:S01]  /*53c0*/  IMAD.U32 R36, R80, 0x10000, RZ ;  /* 0x0001000050247824 */ /* 0x010fe200078e00ff */
[----:B------:R-:W-:Y:S02]  /*53d0*/  SHF.L.U32 R3, R3, 0x10, RZ ;  /* 0x0000001003037819 */ /* 0x000fe400000006ff */
[----:B---3--:R-:W-:Y:S01]  /*53e0*/  SHF.L.U32 R74, R20, 0x10, RZ ;  /* 0x00000010144a7819 */ /* 0x008fe200000006ff */
[----:B------:R-:W-:Y:S01]  /*53f0*/  FFMA.FTZ R51, R50, R17, R51 ;  /* 0x0000001132337223 */ /* 0x000fe20000010033 */
[----:B------:R-:W-:Y:S01]  /*5400*/  FFMA.FTZ R77, R86, R37, R73 ;  /* 0x00000025564d7223 */ /* 0x000fe20000010049 */
[----:B------:R-:W-:-:S02]  /*5410*/  SHF.L.U32 R17, R16, 0x10, RZ ;  /* 0x0000001010117819 */ /* 0x000fc400000006ff */
[----:B------:R-:W-:Y:S02]  /*5420*/  PRMT R20, R20, 0x7632, R20 ;  /* 0x0000763214147816 */ /* 0x000fe40000000014 */
[----:B------:R-:W-:Y:S01]  /*5430*/  PRMT R37, R80, 0x7632, R37 ;  /* 0x0000763250257816 */ /* 0x000fe20000000025 */
[----:B------:R-:W-:Y:S01]  /*5440*/  FFMA.FTZ R16, R39, R3, R72 ;  /* 0x0000000327107223 */ /* 0x000fe20000010048 */
[----:B------:R-:W-:Y:S01]  /*5450*/  SHF.L.U32 R48, R75, 0x10, RZ ;  /* 0x000000104b307819 */ /* 0x000fe200000006ff */
[----:B------:R-:W-:Y:S01]  /*5460*/  FFMA.FTZ R84, R36, R74, R85 ;  /* 0x0000004a24547223 */ /* 0x000fe20000010055 */
[----:B------:R-:W-:Y:S01]  /*5470*/  PRMT R78, R78, 0x7632, R78 ;  /* 0x000076324e4e7816 */ /* 0x000fe2000000004e */
[----:B------:R-:W3:Y:S01]  /*5480*/  LDG.E.128 R72, desc[UR6][R18.64+0xa000] ;  /* 0x00a0000612487981 */ /* 0x000ee2000c1e1d00 */
[----:B------:R-:W-:Y:S01]  /*5490*/  SHF.L.U32 R20, R20, 0x10, RZ ;  /* 0x0000001014147819 */ /* 0x000fe200000006ff */
[----:B------:R-:W-:Y:S01]  /*54a0*/  FFMA.FTZ R3, R39, R17, R98 ;  /* 0x0000001127037223 */ /* 0x000fe20000010062 */
[----:B------:R-:W-:Y:S01]  /*54b0*/  SHF.L.U32 R37, R37, 0x10, RZ ;  /* 0x0000001025257819 */ /* 0x000fe200000006ff */
[----:B------:R-:W-:Y:S01]  /*54c0*/  FFMA.FTZ R17, R39, R48, R51 ;  /* 0x0000003027117223 */ /* 0x000fe20000010033 */
[----:B------:R-:W-:-:S02]  /*54d0*/  SHF.L.U32 R51, R78, 0x10, RZ ;  /* 0x000000104e337819 */ /* 0x000fc400000006ff */
[----:B------:R-:W-:Y:S01]  /*54e0*/  SHF.L.U32 R78, R21, 0x10, RZ ;  /* 0x00000010154e7819 */ /* 0x000fe200000006ff */
        /* <DEDUP_REMOVED lines=8> */
[----:B------:R-:W-:Y:S01]  /*5570*/  IMAD.U32 R38, R82, 0x10000, RZ ;  /* 0x0001000052267824 */ /* 0x000fe200078e00ff */
[----:B------:R-:W-:-:S02]  /*5580*/  SHF.L.U32 R21, R79, 0x10, RZ ;  /* 0x000000104f157819 */ /* 0x000fc400000006ff */
[----:B------:R-:W-:Y:S01]  /*5590*/  SHF.L.U32 R99, R22, 0x10, RZ ;  /* 0x0000001016637819 */ /* 0x000fe200000006ff */
[----:B------:R-:W-:Y:S02]  /*55a0*/  FFMA.FTZ R77, R48, R77, R85 ;  /* 0x0000004d304d7223 */ /* 0x000fe40000010055 */
[----:B------:R-:W4:Y:S01]  /*55b0*/  LDG.E.128 R84, desc[UR6][R18.64+0xd800] ;  /* 0x00d8000612547981 */ /* 0x000f22000c1e1d00 */
[----:B------:R-:W-:Y:S01]  /*55c0*/  FFMA.FTZ R76, R50, R21, R51 ;  /* 0x00000015324c7223 */ /* 0x000fe20000010033 */
[----:B------:R-:W-:Y:S01]  /*55d0*/  FFMA.FTZ R77, R38, R99, R77 ;  /* 0x00000063264d7223 */ /* 0x000fe2000001004d */
[----:B------:R-:W-:Y:S02]  /*55e0*/  PRMT R20, R24, 0x7632, R20 ;  /* 0x0000763218147816 */ /* 0x000fe40000000014 */
[----:B------:R-:W-:Y:S02]  /*55f0*/  PRMT R22, R22, 0x7632, R22 ;  /* 0x0000763216167816 */ /* 0x000fe40000000016 */
[----:B------:R-:W-:-:S02]  /*5600*/  PRMT R50, R82, 0x7632, R50 ;  /* 0x0000763252327816 */ /* 0x000fc40000000032 */
[----:B------:R-:W-:Y:S01]  /*5610*/  SHF.L.U32 R99, R24, 0x10, RZ ;  /* 0x0000001018637819 */ /* 0x000fe200000006ff */
[----:B------:R-:W-:Y:S01]  /*5620*/  IMAD.U32 R20, R20, 0x10000, RZ ;  /* 0x0001000014147824 */ /* 0x000fe200078e00ff */
[----:B------:R-:W-:Y:S02]  /*5630*/  SHF.L.U32 R21, R22, 0x10, RZ ;  /* 0x0000001016157819 */ /* 0x000fe400000006ff */
[----:B------:R-:W-:Y:S01]  /*5640*/  SHF.L.U32 R50, R50, 0x10, RZ ;  /* 0x0000001032327819 */ /* 0x000fe200000006ff */
[----:B------:R-:W-:Y:S01]  /*5650*/  FFMA.FTZ R94, R36, R99, R94 ;  /* 0x00000063245e7223 */ /* 0x000fe2000001005e */
[----:B------:R-:W-:Y:S02]  /*5660*/  SHF.L.U32 R80, R25, 0x10, RZ ;  /* 0x0000001019507819 */ /* 0x000fe400000006ff */
[----:B------:R-:W-:Y:S01]  /*5670*/  SHF.L.U32 R24, R23, 0x10, RZ ;  /* 0x0000001017187819 */ /* 0x000fe200000006ff */
[----:B------:R-:W-:Y:S01]  /*5680*/  FFMA.FTZ R78, R50, R21, R77 ;  /* 0x00000015324e7223 */ /* 0x000fe2000001004d */
[----:B------:R-:W-:Y:S01]  /*5690*/  FFMA.FTZ R94, R37, R20, R94 ;  /* 0x00000014255e7223 */ /* 0x000fe2000001005e */
[----:B------:R-:W-:-:S02]  /*56a0*/  PRMT R25, R23, 0x7632, R25 ;  /* 0x0000763217197816 */ /* 0x000fc40000000019 */
[----:B------:R-:W4:Y:S01]  /*56b0*/  LDG.E.128 R20, desc[UR6][R18.64+0x11000] ;  /* 0x0110000612147981 */ /* 0x000f22000c1e1d00 */
[C---:B------:R-:W-:Y:S02]  /*56c0*/  PRMT R51, R83.reuse, 0x7632, R51 ;  /* 0x0000763253337816 */ /* 0x040fe40000000033 */
[----:B------:R-:W-:Y:S01]  /*56d0*/  SHF.L.U32 R83, R83, 0x10, RZ ;  /* 0x0000001053537819 */ /* 0x000fe200000006ff */
[----:B------:R-:W-:Y:S01]  /*56e0*/  FFMA.FTZ R99, R81, R80, R94 ;  /* 0x0000005051637223 */ /* 0x000fe2000001005e */
[----:B------:R-:W-:Y:S02]  /*56f0*/  PRMT R79, R79, 0x7632, R79 ;  /* 0x000076324f4f7816 */ /* 0x000fe4000000004f */
[----:B------:R-:W-:Y:S01]  /*5700*/  PRMT R77, R25, 0x7632, R77 ;  /* 0x00007632194d7816 */ /* 0x000fe2000000004d */
[----:B------:R-:W-:Y:S01]  /*5710*/  FFMA.FTZ R78, R83, R24, R78 ;  /* 0x00000018534e7223 */ /* 0x000fe2000001004e */
[C---:B-----5:R-:W-:Y:S02]  /*5720*/  PRMT R80, R28.reuse, 0x7632, R80 ;  /* 0x000076321c507816 */ /* 0x060fe40000000050 */
[----:B------:R-:W-:-:S02]  /*5730*/  SHF.L.U32 R82, R28, 0x10, RZ ;  /* 0x000000101c527819 */ /* 0x000fc400000006ff */
[----:B------:R-:W-:Y:S01]  /*5740*/  SHF.L.U32 R24, R79, 0x10, RZ ;  /* 0x000000104f187819 */ /* 0x000fe200000006ff */
[----:B------:R-:W-:Y:S01]  /*5750*/  IMAD.U32 R28, R25, 0x10000, RZ ;  /* 0x00010000191c7824 */ /* 0x000fe200078e00ff */
[----:B------:R-:W-:Y:S01]  /*5760*/  SHF.L.U32 R51, R51, 0x10, RZ ;  /* 0x0000001033337819 */ /* 0x000fe200000006ff */
[----:B------:R-:W-:Y:S01]  /*5770*/  FFMA.FTZ R82, R36, R82, R95 ;  /* 0x0000005224527223 */ /* 0x000fe2000001005f */
[----:B------:R-:W-:Y:S02]  /*5780*/  SHF.L.U32 R77, R77, 0x10, RZ ;  /* 0x000000104d4d7819 */ /* 0x000fe400000006ff */
        /* <DEDUP_REMOVED lines=14> */
[----:B------:R-:W-:Y:S01]  /*5870*/  SHF.L.U32 R79, R78, 0x10, RZ ;  /* 0x000000104e4f7819 */ /* 0x000fe200000006ff */
[----:B------:R-:W5:Y:S01]  /*5880*/  LDG.E.128 R24, desc[UR6][R18.64+0x14800] ;  /* 0x0148000612187981 */ /* 0x000f62000c1e1d00 */
[----:B------:R-:W-:-:S02]  /*5890*/  PRMT R78, R32, 0x7632, R78 ;  /* 0x00007632204e7816 */ /* 0x000fc4000000004e */
[----:B------:R-:W-:Y:S02]  /*58a0*/  SHF.L.U32 R101, R32, 0x10, RZ ;  /* 0x0000001020657819 */ /* 0x000fe400000006ff */
[----:B------:R-:W-:Y:S01]  /*58b0*/  SHF.L.U32 R78, R78, 0x10, RZ ;  /* 0x000000104e4e7819 */ /* 0x000fe200000006ff */
[----:B------:R-:W-:Y:S02]  /*58c0*/  FFMA.FTZ R32, R50, R29, R77 ;  /* 0x0000001d32207223 */ /* 0x000fe4000001004d */
[----:B------:R-:W-:Y:S01]  /*58d0*/  FFMA.FTZ R96, R36, R101, R96 ;  /* 0x0000006524607223 */ /* 0x000fe20000010060 */
[----:B------:R-:W-:Y:S02]  /*58e0*/  IMAD.U32 R29, R30, 0x10000, RZ ;  /* 0x000100001e1d7824 */ /* 0x000fe400078e00ff */
[----:B------:R-:W-:Y:S01]  /*58f0*/  FFMA.FTZ R79, R48, R79, R99 ;  /* 0x0000004f304f7223 */ /* 0x000fe20000010063 */
[----:B------:R-:W-:Y:S01]  /*5900*/  PRMT R30, R30, 0x7632, R30 ;  /* 0x000076321e1e7816 */ /* 0x000fe2000000001e */
[----:B------:R-:W-:Y:S01]  /*5910*/  FFMA.FTZ R96, R37, R78, R96 ;  /* 0x0000004e25607223 */ /* 0x000fe20000010060 */
[C---:B------:R-:W-:Y:S01]  /*5920*/  PRMT R77, R33.reuse, 0x7632, R77 ;  /* 0x00007632214d7816 */ /* 0x040fe2000000004d */
        /* <DEDUP_REMOVED lines=10> */
[C---:B------:R-:W-:Y:S02]  /*59d0*/  PRMT R29, R34.reuse, 0x7632, R29 ;  /* 0x00007632221d7816 */ /* 0x040fe4000000001d */
[----:B------:R-:W-:-:S02]  /*59e0*/  SHF.L.U32 R31, R34, 0x10, RZ ;  /* 0x00000010221f7819 */ /* 0x000fc400000006ff */
[C---:B------:R-:W-:Y:S02]  /*59f0*/  PRMT R34, R12.reuse, 0x7632, R34 ;  /* 0x000076320c227816 */ /* 0x040fe40000000022 */
[----:B------:R-:W-:Y:S01]  /*5a00*/  SHF.L.U32 R79, R12, 0x10, RZ ;  /* 0x000000100c4f7819 */ /* 0x000fe200000006ff */
[----:B------:R-:W-:Y:S01]  /*5a10*/  FFMA.FTZ R31, R38, R31, R77 ;  /* 0x0000001f261f7223 */ /* 0x000fe2000001004d */
[----:B------:R-:W-:Y:S02]  /*5a20*/  SHF.L.U32 R29, R29, 0x10, RZ ;  /* 0x000000101d1d7819 */ /* 0x000fe400000006ff */
[----:B------:R-:W-:Y:S01]  /*5a30*/  SHF.L.U32 R34, R34, 0x10, RZ ;  /* 0x0000001022227819 */ /* 0x000fe200000006ff */
[----:B------:R-:W-:Y:S01]  /*5a40*/  FFMA.FTZ R92, R36, R79, R92 ;  /* 0x0000004f245c7223 */ /* 0x000fe2000001005c */
[----:B------:R-:W-:Y:S01]  /*5a50*/  FFMA.FTZ R77, R83, R28, R30 ;  /* 0x0000001c534d7223 */ /* 0x000fe2000001001e */
[----:B------:R-:W-:Y:S01]  /*5a60*/  FFMA.FTZ R28, R50, R29, R31 ;  /* 0x0000001d321c7223 */ /* 0x000fe2000001001f */
[----:B------:R-:W-:Y:S01]  /*5a70*/  SHF.L.U32 R30, R13, 0x10, RZ ;  /* 0x000000100d1e7819 */ /* 0x000fe200000006ff */
[----:B------:R-:W-:-:S02]  /*5a80*/  IMAD.U32 R12, R35, 0x10000, RZ ;  /* 0x00010000230c7824 */ /* 0x000fc400078e00ff */
[----:B------:R-:W-:Y:S01]  /*5a90*/  FFMA.FTZ R92, R37, R34, R92 ;  /* 0x00000022255c7223 */ /* 0x000fe2000001005c */
[----:B------:R-:W-:Y:S01]  /*5aa0*/  PRMT R34, R13, 0x7632, R34 ;  /* 0x000076320d227816 */ /* 0x000fe20000000022 */
[----:B------:R-:W-:Y:S02]  /*5ab0*/  FFMA.FTZ R13, R83, R12, R28 ;  /* 0x0000000c530d7223 */ /* 0x000fe4000001001c */
[----:B------:R-:W-:Y:S02]  /*5ac0*/  FFMA.FTZ R99, R81, R30, R92 ;  /* 0x0000001e51637223 */ /* 0x000fe4000001005c */
[----:B------:R-:W5:Y:S01]  /*5ad0*/  LDG.E.128 R28, desc[UR6][R18.64+0x18000] ;  /* 0x01800006121c7981 */ /* 0x000f62000c1e1d00 */
[----:B------:R-:W-:Y:S02]  /*5ae0*/  SHF.L.U32 R79, R34, 0x10, RZ ;  /* 0x00000010224f7819 */ /* 0x000fe400000006ff */
[----:B------:R-:W-:Y:S02]  /*5af0*/  PRMT R35, R35, 0x7632, R35 ;  /* 0x0000763223237816 */ /* 0x000fe40000000023 */
[----:B------:R-:W-:-:S02]  /*5b00*/  SHF.L.U32 R76, R76, 0x10, RZ ;  /* 0x000000104c4c7819 */ /* 0x000fc400000006ff */
[----:B------:R-:W-:Y:S01]  /*5b10*/  SHF.L.U32 R82, R33, 0x10, RZ ;  /* 0x0000001021527819 */ /* 0x000fe200000006ff */
[----:B------:R-:W-:Y:S01]  /*5b20*/  FFMA.FTZ R79, R48, R79, R99 ;  /* 0x0000004f304f7223 */ /* 0x000fe20000010063 */
[C---:B------:R-:W-:Y:S01]  /*5b30*/  SHF.L.U32 R33, R14.reuse, 0x10, RZ ;  /* 0x000000100e217819 */ /* 0x040fe200000006ff */
[----:B------:R-:W-:Y:S02]  /*5b40*/  IMAD.U32 R80, R35, 0x10000, RZ ;  /* 0x0001000023507824 */ /* 0x000fe400078e00ff */
[C---:B------:R-:W-:Y:S01]  /*5b50*/  FFMA.FTZ R92, R51.reuse, R76, R32 ;  /* 0x0000004c335c7223 */ /* 0x040fe20000010020 */
[----:B------:R-:W-:Y:S02]  /*5b60*/  PRMT R14, R14, 0x7632, R14 ;  /* 0x000076320e0e7816 */ /* 0x000fe4000000000e */
[----:B------:R-:W-:Y:S01]  /*5b70*/  PRMT R76, R40, 0x7632, R76 ;  /* 0x00007632284c7816 */ /* 0x000fe2000000004c */
[----:B------:R-:W-:Y:S01]  /*5b80*/  FFMA.FTZ R79, R38, R33, R79 ;  /* 0x00000021264f7223 */ /* 0x000fe2000001004f */
[----:B------:R-:W-:Y:S01]  /*5b90*/  SHF.L.U32 R40, R40, 0x10, RZ ;  /* 0x0000001028287819 */ /* 0x000fe200000006ff */
[----:B------:R-:W5:Y:S01]  /*5ba0*/  LDG.E.128 R32, desc[UR6][R18.64+0x1b800] ;  /* 0x01b8000612207981 */ /* 0x000f62000c1e1d00 */
[----:B------:R-:W-:Y:S01]  /*5bb0*/  FFMA.FTZ R80, R51, R80, R13 ;  /* 0x0000005033507223 */ /* 0x000fe2000001000d */
[----:B------:R-:W-:Y:S01]  /*5bc0*/  SHF.L.U32 R13, R14, 0x10, RZ ;  /* 0x000000100e0d7819 */ /* 0x000fe200000006ff */
        /* <DEDUP_REMOVED lines=24> */
[----:B------:R-:W-:Y:S01]  /*5d50*/  PRMT R76, R45, 0x7632, R76 ;  /* 0x000076322d4c7816 */ /* 0x000fe2000000004c */
[--C-:B------:R-:W-:Y:S01]  /*5d60*/  FFMA.FTZ R94, R37, R40, R44.reuse ;  /* 0x00000028255e7223 */ /* 0x100fe2000001002c */
[----:B------:R-:W-:Y:S01]  /*5d70*/  SHF.L.U32 R78, R45, 0x10, RZ ;  /* 0x000000102d4e7819 */ /* 0x000fe200000006ff */
[----:B------:R-:W-:Y:S01]  /*5d80*/  FFMA.FTZ R42, R50, R41, R77 ;  /* 0x00000029322a7223 */ /* 0x000fe2000001004d */
[C---:B------:R-:W-:Y:S01]  /*5d90*/  PRMT R44, R43.reuse, 0x7632, R44 ;  /* 0x000076322b2c7816 */ /* 0x040fe2000000002c */
[----:B------:R-:W-:Y:S01]  /*5da0*/  IMAD.U32 R41, R76, 0x10000, RZ ;  /* 0x000100004c297824 */ /* 0x000fe200078e00ff */
[----:B------:R-:W-:Y:S01]  /*5db0*/  SHF.L.U32 R40, R43, 0x10, RZ ;  /* 0x000000102b287819 */ /* 0x000fe200000006ff */
[----:B------:R-:W-:Y:S01]  /*5dc0*/  FFMA.FTZ R43, R81, R78, R94 ;  /* 0x0000004e512b7223 */ /* 0x000fe2000001005e */
[C---:B------:R-:W-:Y:S02]  /*5dd0*/  PRMT R78, R8.reuse, 0x7632, R78 ;  /* 0x00007632084e7816 */ /* 0x040fe4000000004e */
[----:B------:R-:W-:Y:S01]  /*5de0*/  SHF.L.U32 R8, R8, 0x10, RZ ;  /* 0x0000001008087819 */ /* 0x000fe200000006ff */
[----:B------:R-:W-:Y:S01]  /*5df0*/  FFMA.FTZ R76, R83, R40, R42 ;  /* 0x00000028534c7223 */ /* 0x000fe2000001002a */
[----:B------:R-:W-:Y:S01]  /*5e00*/  SHF.L.U32 R45, R46, 0x10, RZ ;  /* 0x000000102e2d7819 */ /* 0x000fe200000006ff */
[----:B------:R-:W-:Y:S01]  /*5e10*/  FFMA.FTZ R77, R48, R41, R43 ;  /* 0x00000029304d7223 */ /* 0x000fe2000001002b */
[----:B------:R-:W-:Y:S01]  /*5e20*/  PRMT R46, R46, 0x7632, R46 ;  /* 0x000076322e2e7816 */ /* 0x000fe2000000002e */
[----:B------:R-:W5:Y:S01]  /*5e30*/  LDG.E.128 R40, desc[UR6][R18.64+0x22800] ;  /* 0x0228000612287981 */ /* 0x000f62000c1e1d00 */
[----:B------:R-:W-:Y:S01]  /*5e40*/  SHF.L.U32 R78, R78, 0x10, RZ ;  /* 0x000000104e4e7819 */ /* 0x000fe200000006ff */
[----:B------:R-:W-:Y:S01]  /*5e50*/  FFMA.FTZ R8, R36, R8, R93 ;  /* 0x0000000824087223 */ /* 0x000fe2000001005d */
[----:B------:R-:W-:Y:S01]  /*5e60*/  FFMA.FTZ R77, R38, R45, R77 ;  /* 0x0000002d264d7223 */ /* 0x000fe2000001004d */
[----:B------:R-:W-:-:S02]  /*5e70*/  SHF.L.U32 R45, R46, 0x10, RZ ;  /* 0x000000102e2d7819 */ /* 0x000fc400000006ff */
[----:B------:R-:W-:Y:S01]  /*5e80*/  FFMA.FTZ R94, R37, R78, R8 ;  /* 0x0000004e255e7223 */ /* 0x000fe20000010008 */
[----:B------:R-:W-:Y:S01]  /*5e90*/  SHF.L.U32 R8, R44, 0x10, RZ ;  /* 0x000000102c087819 */ /* 0x000fe200000006ff */
[C---:B------:R-:W-:Y:S01]  /*5ea0*/  IMAD.U32 R46, R9.reuse, 0x10000, RZ ;  /* 0x00010000092e7824 */ /* 0x040fe200078e00ff */
[----:B------:R-:W-:Y:S01]  /*5eb0*/  PRMT R79, R9, 0x7632, R79 ;  /* 0x00007632094f7816 */ /* 0x000fe2000000004f */
[----:B------:R-:W-:Y:S01]  /*5ec0*/  FFMA.FTZ R78, R50, R45, R77 ;  /* 0x0000002d324e7223 */ /* 0x000fe2000001004d */
[C---:B------:R-:W-:Y:S02]  /*5ed0*/  SHF.L.U32 R44, R47.reuse, 0x10, RZ ;  /* 0x000000102f2c7819 */ /* 0x040fe400000006ff */
        /* <DEDUP_REMOVED lines=8> */
[----:B------:R-:W-:Y:S01]  /*5f60*/  IMAD.U32 R77, R10, 0x10000, RZ ;  /* 0x000100000a4d7824 */ /* 0x000fe200078e00ff */
[----:B------:R-:W-:Y:S01]  /*5f70*/  PRMT R52, R52, 0x7632, R52 ;  /* 0x0000763234347816 */ /* 0x000fe20000000034 */
[----:B------:R-:W-:Y:S01]  /*5f80*/  FFMA.FTZ R9, R51, R46, R44 ;  /* 0x0000002e33097223 */ /* 0x000fe2000001002c */
[----:B------:R-:W-:Y:S01]  /*5f90*/  PRMT R76, R88, 0x7632, R76 ;  /* 0x00007632584c7816 */ /* 0x000fe2000000004c */
[----:B------:R-:W5:Y:S01]  /*5fa0*/  LDG.E.128 R44, desc[UR6][R18.64+0x26000] ;  /* 0x02600006122c7981 */ /* 0x000f62000c1e1d00 */
[----:B------:R-:W-:-:S02]  /*5fb0*/  PRMT R10, R10, 0x7632, R10 ;  /* 0x000076320a0a7816 */ /* 0x000fc4000000000a */
[----:B------:R-:W-:Y:S01]  /*5fc0*/  SHF.L.U32 R88, R88, 0x10, RZ ;  /* 0x0000001058587819 */ /* 0x000fe200000006ff */
[----:B------:R-:W-:Y:S01]  /*5fd0*/  FFMA.FTZ R79, R38, R77, R79 ;  /* 0x0000004d264f7223 */ /* 0x000fe2000001004f */
[----:B------:R-:W-:Y:S01]  /*5fe0*/  SHF.L.U32 R52, R52, 0x10, RZ ;  /* 0x0000001034347819 */ /* 0x000fe200000006ff */
[----:B------:R-:W-:Y:S01]  /*5ff0*/  FFMA.FTZ R16, R36, R93, R16 ;  /* 0x0000005d24107223 */ /* 0x000fe20000010010 */
[----:B------:R-:W-:Y:S01]  /*6000*/  SHF.L.U32 R77, R10, 0x10, RZ ;  /* 0x000000100a4d7819 */ /* 0x000fe200000006ff */
[----:B------:R-:W-:Y:S01]  /*6010*/  FFMA.FTZ R88, R36, R88, R3 ;  /* 0x0000005824587223 */ /* 0x000fe20000010003 */
[----:B------:R-:W-:Y:S01]  /*6020*/  SHF.L.U32 R76, R76, 0x10, RZ ;  /* 0x000000104c4c7819 */ /* 0x000fe200000006ff */
[C---:B------:R-:W-:Y:S02]  /*6030*/  FFMA.FTZ R52, R37.reuse, R52, R16 ;  /* 0x0000003425347223 */ /* 0x040fe40000010010 */
[----:B------:R-:W-:Y:S02]  /*6040*/  FFMA.FTZ R16, R50, R77, R79 ;  /* 0x0000004d32107223 */ /* 0x000fe4000001004f */
[----:B------:R-:W-:-:S02]  /*6050*/  FFMA.FTZ R88, R37, R76, R88 ;  /* 0x0000004c25587223 */ /* 0x000fc40000010058 */
[----:B------:R0:W5:Y:S01]  /*6060*/  LDG.E.128 R76, desc[UR6][R18.64+0x29800] ;  /* 0x02980006124c7981 */ /* 0x000162000c1e1d00 */
[C---:B------:R-:W-:Y:S01]  /*6070*/  IMAD.U32 R10, R53.reuse, 0x10000, RZ ;  /* 0x00010000350a7824 */ /* 0x040fe200078e00ff */
[----:B------:R-:W-:Y:S01]  /*6080*/  PRMT R53, R53, 0x7632, R53 ;  /* 0x0000763235357816 */ /* 0x000fe20000000035 */
[----:B------:R-:W-:Y:S02]  /*6090*/  IMAD.U32 R94, R56, 0x10000, RZ ;  /* 0x00010000385e7824 */ /* 0x000fe400078e00ff */
[----:B------:R-:W-:Y:S01]  /*60a0*/  FFMA.FTZ R3, R81, R10, R52 ;  /* 0x0000000a51037223 */ /* 0x000fe20000010034 */
[----:B------:R-:W-:Y:S02]  /*60b0*/  SHF.L.U32 R53, R53, 0x10, RZ ;  /* 0x0000001035357819 */ /* 0x000fe400000006ff */
[C---:B------:R-:W-:Y:S02]  /*60c0*/  SHF.L.U32 R52, R89.reuse, 0x10, RZ ;  /* 0x0000001059347819 */ /* 0x040fe400000006ff */
[----:B------:R-:W-:-:S02]  /*60d0*/  PRMT R89, R89, 0x7632, R89 ;  /* 0x0000763259597816 */ /* 0x000fc40000000059 */
[----:B------:R-:W-:Y:S01]  /*60e0*/  PRMT R56, R56, 0x7632, R56 ;  /* 0x0000763238387816 */ /* 0x000fe20000000038 */
[----:B------:R-:W-:Y:S01]  /*60f0*/  FFMA.FTZ R94, R36, R94, R17 ;  /* 0x0000005e245e7223 */ /* 0x000fe20000010011 */
[----:B------:R-:W-:Y:S01]  /*6100*/  SHF.L.U32 R10, R11, 0x10, RZ ;  /* 0x000000100b0a7819 */ /* 0x000fe200000006ff */
[--C-:B------:R-:W-:Y:S01]  /*6110*/  FFMA.FTZ R53, R48, R53, R3.reuse ;  /* 0x0000003530357223 */ /* 0x100fe20000010003 */
[----:B------:R-:W-:Y:S01]  /*6120*/  SHF.L.U32 R17, R54, 0x10, RZ ;  /* 0x0000001036117819 */ /* 0x000fe200000006ff */
[----:B------:R-:W-:Y:S01]  /*6130*/  FFMA.FTZ R93, R81, R52, R88 ;  /* 0x00000034515d7223 */ /* 0x000fe20000010058 */
[----:B------:R-:W-:Y:S02]  /*6140*/  SHF.L.U32 R89, R89, 0x10, RZ ;  /* 0x0000001059597819 */ /* 0x000fe400000006ff */
[----:B------:R-:W-:Y:S02]  /*6150*/  SHF.L.U32 R56, R56, 0x10, RZ ;  /* 0x0000001038387819 */ /* 0x000fe400000006ff */
[----:B------:R-:W-:Y:S01]  /*6160*/  PRMT R3, R54, 0x7632, R3 ;  /* 0x0000763236037816 */ /* 0x000fe20000000003 */
[--C-:B------:R-:W-:Y:S01]  /*6170*/  FFMA.FTZ R10, R83, R10, R16.reuse ;  /* 0x0000000a530a7223 */ /* 0x100fe20000010010 */
[----:B------:R-:W-:Y:S01]  /*6180*/  FFMA.FTZ R17, R38, R17, R53 ;  /* 0x0000001126117223 */ /* 0x000fe20000010035 */
[----:B0-----:R-:W-:Y:S01]  /*6190*/  PRMT R19, R90, 0x7632, R19 ;  /* 0x000076325a137816 */ /* 0x001fe20000000013 */
[----:B------:R-:W-:Y:S01]  /*61a0*/  FFMA.FTZ R89, R48, R89, R93 ;  /* 0x0000005930597223 */ /* 0x000fe2000001005d */
[----:B------:R-:W-:Y:S01]  /*61b0*/  PRMT R16, R55, 0x7632, R16 ;  /* 0x0000763237107816 */ /* 0x000fe20000000010 */
[----:B------:R-:W-:Y:S01]  /*61c0*/  FFMA.FTZ R94, R37, R56, R94 ;  /* 0x00000038255e7223 */ /* 0x000fe2000001005e */
[----:B------:R-:W-:Y:S01]  /*61d0*/  SHF.L.U32 R18, R55, 0x10, RZ ;  /* 0x0000001037127819 */ /* 0x000fe200000006ff */
[----:B------:R-:W-:Y:S01]  /*61e0*/  IMAD.U32 R53, R90, 0x10000, RZ ;  /* 0x000100005a357824 */ /* 0x000fe200078e00ff */
[----:B------:R-:W-:-:S02]  /*61f0*/  SHF.L.U32 R3, R3, 0x10, RZ ;  /* 0x0000001003037819 */ /* 0x000fc400000006ff */
[C---:B------:R-:W-:Y:S02]  /*6200*/  PRMT R55, R57.reuse, 0x7632, R55 ;  /* 0x0000763239377816 */ /* 0x040fe40000000037 */
[----:B------:R-:W-:Y:S01]  /*6210*/  SHF.L.U32 R56, R57, 0x10, RZ ;  /* 0x0000001039387819 */ /* 0x000fe200000006ff */
[----:B------:R-:W-:Y:S01]  /*6220*/  FFMA.FTZ R54, R38, R53, R89 ;  /* 0x0000003526367223 */ /* 0x000fe20000010059 */
[----:B------:R-:W-:Y:S01]  /*6230*/  SHF.L.U32 R19, R19, 0x10, RZ ;  /* 0x0000001013137819 */ /* 0x000fe200000006ff */
[C---:B------:R-:W-:Y:S01]  /*6240*/  FFMA.FTZ R52, R50.reuse, R3, R17 ;  /* 0x0000000332347223 */ /* 0x040fe20000010011 */
[----:B------:R-:W-:Y:S01]  /*6250*/  SHF.L.U32 R55, R55, 0x10, RZ ;  /* 0x0000001037377819 */ /* 0x000fe200000006ff */
[----:B------:R-:W-:Y:S01]  /*6260*/  FFMA.FTZ R3, R81, R56, R94 ;  /* 0x0000003851037223 */ /* 0x000fe2000001005e */
[----:B------:R-:W-:Y:S01]  /*6270*/  PRMT R11, R11, 0x7632, R11 ;  /* 0x000076320b0b7816 */ /* 0x000fe2000000000b */
[----:B------:R-:W-:Y:S01]  /*6280*/  FFMA.FTZ R19, R50, R19, R54 ;  /* 0x0000001332137223 */ /* 0x000fe20000010036 */
[C---:B------:R-:W-:Y:S01]  /*6290*/  IMAD.U32 R54, R91.reuse, 0x10000, RZ ;  /* 0x000100005b367824 */ /* 0x040fe200078e00ff */
        /* <DEDUP_REMOVED lines=10> */
[----:B------:R-:W-:Y:S01]  /*6340*/  IMAD.U32 R17, R58, 0x10000, RZ ;  /* 0x000100003a117824 */ /* 0x000fe200078e00ff */
[----:B--2---:R-:W-:Y:S01]  /*6350*/  SHF.L.U32 R52, R4, 0x10, RZ ;  /* 0x0000001004347819 */ /* 0x004fe200000006ff */
[C---:B------:R-:W-:Y:S01]  /*6360*/  FFMA.FTZ R10, R51.reuse, R11, R10 ;  /* 0x0000000b330a7223 */ /* 0x040fe2000001000a */
[C---:B------:R-:W-:Y:S01]  /*6370*/  FFMA.FTZ R3, R51.reuse, R16, R3 ;  /* 0x0000001033037223 */ /* 0x040fe20000010003 */
[----:B------:R-:W-:Y:S01]  /*6380*/  FFMA.FTZ R11, R51, R18, R19 ;  /* 0x00000012330b7223 */ /* 0x000fe20000010013 */
[----:B------:R-:W-:Y:S01]  /*6390*/  FFMA.FTZ R16, R50, R17, R55 ;  /* 0x0000001132107223 */ /* 0x000fe20000010037 */
[----:B------:R-:W-:-:S02]  /*63a0*/  PRMT R4, R4, 0x7632, R4 ;  /* 0x0000763204047816 */ /* 0x000fc40000000004 */
[----:B------:R-:W-:Y:S02]  /*63b0*/  PRMT R19, R60, 0x7632, R19 ;  /* 0x000076323c137816 */ /* 0x000fe40000000013 */
[----:B------:R-:W-:Y:S02]  /*63c0*/  PRMT R17, R64, 0x7632, R17 ;  /* 0x0000763240117816 */ /* 0x000fe40000000011 */
[----:B------:R-:W-:Y:S02]  /*63d0*/  SHF.L.U32 R60, R60, 0x10, RZ ;  /* 0x000000103c3c7819 */ /* 0x000fe400000006ff */
[----:B------:R-:W-:Y:S01]  /*63e0*/  SHF.L.U32 R64, R64, 0x10, RZ ;  /* 0x0000001040407819 */ /* 0x000fe200000006ff */
[----:B------:R-:W-:Y:S01]  /*63f0*/  FFMA.FTZ R52, R36, R52, R95 ;  /* 0x0000003424347223 */ /* 0x000fe2000001005f */
[----:B------:R-:W-:Y:S01]  /*6400*/  IMAD.U32 R36, R4, 0x10000, RZ ;  /* 0x0001000004247824 */ /* 0x000fe200078e00ff */
[----:B------:R-:W-:Y:S02]  /*6410*/  SHF.L.U32 R18, R59, 0x10, RZ ;  /* 0x000000103b127819 */ /* 0x000fe400000006ff */
[----:B------:R-:W-:Y:S01]  /*6420*/  SHF.L.U32 R19, R19, 0x10, RZ ;  /* 0x0000001013137819 */ /* 0x000fe200000006ff */
[----:B------:R-:W-:Y:S01]  /*6430*/  FFMA.FTZ R39, R64, R60, R39 ;  /* 0x0000003c40277223 */ /* 0x000fe20000010027 */
[----:B------:R-:W-:Y:S01]  /*6440*/  SHF.L.U32 R4, R17, 0x10, RZ ;  /* 0x0000001011047819 */ /* 0x000fe200000006ff */
[----:B------:R-:W-:Y:S01]  /*6450*/  FFMA.FTZ R18, R83, R18, R16 ;  /* 0x0000001253127223 */ /* 0x000fe20000010010 */
[----:B------:R-:W-:-:S03]  /*6460*/  SHF.L.U32 R16, R65, 0x10, RZ ;  /* 0x0000001041107819 */ /* 0x000fc600000006ff */
[----:B------:R-:W-:Y:S01]  /*6470*/  FFMA.FTZ R39, R4, R19, R39 ;  /* 0x0000001304277223 */ /* 0x000fe20000010027 */
[----:B------:R-:W-:Y:S01]  /*6480*/  SHF.L.U32 R19, R61, 0x10, RZ ;  /* 0x000000103d137819 */ /* 0x000fe200000006ff */
[----:B------:R-:W-:Y:S01]  /*6490*/  FFMA.FTZ R52, R37, R36, R52 ;  /* 0x0000002425347223 */ /* 0x000fe20000010034 */
[C---:B------:R-:W-:Y:S01]  /*64a0*/  PRMT R17, R5.reuse, 0x7632, R17 ;  /* 0x0000763205117816 */ /* 0x040fe20000000011 */
[----:B------:R-:W-:Y:S01]  /*64b0*/  IMAD.U32 R36, R5, 0x10000, RZ ;  /* 0x0001000005247824 */ /* 0x000fe200078e00ff */
[----:B------:R-:W-:Y:S01]  /*64c0*/  PRMT R61, R61, 0x7632, R61 ;  /* 0x000076323d3d7816 */ /* 0x000fe2000000003d */
[----:B------:R-:W-:Y:S01]  /*64d0*/  FFMA.FTZ R56, R16, R19, R39 ;  /* 0x0000001310387223 */ /* 0x000fe20000010027 */
[----:B------:R-:W-:Y:S01]  /*64e0*/  PRMT R65, R65, 0x7632, R65 ;  /* 0x0000763241417816 */ /* 0x000fe20000000041 */
[----:B------:R-:W-:Y:S01]  /*64f0*/  FFMA.FTZ R81, R81, R36, R52 ;  /* 0x0000002451517223 */ /* 0x000fe20000010034 */
[----:B------:R-:W-:Y:S02]  /*6500*/  SHF.L.U32 R19, R17, 0x10, RZ ;  /* 0x0000001011137819 */ /* 0x000fe400000006ff */
[----:B------:R-:W-:-:S02]  /*6510*/  SHF.L.U32 R54, R61, 0x10, RZ ;  /* 0x000000103d367819 */ /* 0x000fc400000006ff */
[----:B------:R-:W-:Y:S01]  /*6520*/  SHF.L.U32 R5, R65, 0x10, RZ ;  /* 0x0000001041057819 */ /* 0x000fe200000006ff */
[----:B------:R-:W-:Y:S01]  /*6530*/  FFMA.FTZ R81, R48, R19, R81 ;  /* 0x0000001330517223 */ /* 0x000fe20000010051 */
[----:B------:R-:W-:Y:S01]  /*6540*/  SHF.L.U32 R36, R62, 0x10, RZ ;  /* 0x000000103e247819 */ /* 0x000fe200000006ff */
[----:B------:R-:W-:Y:S01]  /*6550*/  IMAD.U32 R17, R66, 0x10000, RZ ;  /* 0x0001000042117824 */ /* 0x000fe200078e00ff */
[----:B------:R-:W-:Y:S01]  /*6560*/  PRMT R62, R62, 0x7632, R62 ;  /* 0x000076323e3e7816 */ /* 0x000fe2000000003e */
[----:B------:R-:W-:Y:S01]  /*6570*/  FFMA.FTZ R54, R5, R54, R56 ;  /* 0x0000003605367223 */ /* 0x000fe20000010038 */
[----:B------:R-:W-:Y:S02]  /*6580*/  PRMT R19, R66, 0x7632, R19 ;  /* 0x0000763242137816 */ /* 0x000fe40000000013 */
[----:B------:R-:W-:Y:S01]  /*6590*/  SHF.L.U32 R62, R62, 0x10, RZ ;  /* 0x000000103e3e7819 */ /* 0x000fe200000006ff */
[----:B------:R-:W-:Y:S01]  /*65a0*/  FFMA.FTZ R54, R17, R36, R54 ;  /* 0x0000002411367223 */ /* 0x000fe20000010036 */
[----:B------:R-:W-:-:S02]  /*65b0*/  SHF.L.U32 R19, R19, 0x10, RZ ;  /* 0x0000001013137819 */ /* 0x000fc400000006ff */
[C---:B------:R-:W-:Y:S02]  /*65c0*/  SHF.L.U32 R39, R6.reuse, 0x10, RZ ;  /* 0x0000001006277819 */ /* 0x040fe400000006ff */
[----:B------:R-:W-:Y:S01]  /*65d0*/  PRMT R37, R6, 0x7632, R37 ;  /* 0x0000763206257816 */ /* 0x000fe20000000025 */
[----:B------:R-:W-:Y:S01]  /*65e0*/  FFMA.FTZ R55, R19, R62, R54 ;  /* 0x0000003e13377223 */ /* 0x000fe20000010036 */
[----:B------:R-:W-:Y:S01]  /*65f0*/  SHF.L.U32 R6, R67, 0x10, RZ ;  /* 0x0000001043067819 */ /* 0x000fe200000006ff */
[----:B------:R-:W-:Y:S01]  /*6600*/  IMAD.U32 R53, R63, 0x10000, RZ ;  /* 0x000100003f357824 */ /* 0x000fe200078e00ff */
[C---:B------:R-:W-:Y:S02]  /*6610*/  SHF.L.U32 R57, R68.reuse, 0x10, RZ ;  /* 0x0000001044397819 */ /* 0x040fe400000006ff */
[----:B------:R-:W-:Y:S01]  /*6620*/  PRMT R68, R68, 0x7632, R68 ;  /* 0x0000763244447816 */ /* 0x000fe20000000044 */
[----:B------:R-:W-:Y:S01]  /*6630*/  FFMA.FTZ R52, R6, R53, R55 ;  /* 0x0000003506347223 */ /* 0x000fe20000010037 */
[----:B------:R-:W-:-:S02]  /*6640*/  PRMT R36, R7, 0x7632, R36 ;  /* 0x0000763207247816 */ /* 0x000fc40000000024 */
[----:B------:R-:W-:Y:S02]  /*6650*/  SHF.L.U32 R48, R7, 0x10, RZ ;  /* 0x0000001007307819 */ /* 0x000fe400000006ff */
[----:B------:R-:W-:Y:S02]  /*6660*/  PRMT R7, R67, 0x7632, R7 ;  /* 0x0000763243077816 */ /* 0x000fe40000000007 */
        /* <DEDUP_REMOVED lines=8> */
[C---:B------:R-:W-:Y:S01]  /*66f0*/  SHF.L.U32 R55, R69.reuse, 0x10, RZ ;  /* 0x0000001045377819 */ /* 0x040fe200000006ff */
[----:B------:R-:W-:Y:S01]  /*6700*/  FFMA.FTZ R50, R50, R37, R39 ;  /* 0x0000002532327223 */ /* 0x000fe20000010027 */
[----:B------:R-:W-:Y:S01]  /*6710*/  PRMT R69, R69, 0x7632, R69 ;  /* 0x0000763245457816 */ /* 0x000fe20000000045 */
[----:B------:R-:W-:-:S02]  /*6720*/  FFMA.FTZ R37, R7, R38, R52 ;  /* 0x0000002607257223 */ /* 0x000fc40000010034 */
[----:B------:R-:W-:Y:S01]  /*6730*/  FFMA.FTZ R52, R16, R55, R53 ;  /* 0x0000003710347223 */ /* 0x000fe20000010035 */
[C---:B---3--:R-:W-:Y:S02]  /*6740*/  SHF.L.U32 R53, R72.reuse, 0x10, RZ ;  /* 0x0000001048357819 */ /* 0x048fe400000006ff */
[----:B------:R-:W-:Y:S02]  /*6750*/  SHF.L.U32 R38, R69, 0x10, RZ ;  /* 0x0000001045267819 */ /* 0x000fe400000006ff */
[----:B------:R-:W-:Y:S01]  /*6760*/  PRMT R72, R72, 0x7632, R72 ;  /* 0x0000763248487816 */ /* 0x000fe20000000048 */
[----:B------:R-:W-:Y:S01]  /*6770*/  FFMA.FTZ R55, R64, R53, R82 ;  /* 0x0000003540377223 */ /* 0x000fe20000010052 */
[C---:B------:R-:W-:Y:S01]  /*6780*/  PRMT R39, R70.reuse, 0x7632, R39 ;  /* 0x0000763246277816 */ /* 0x040fe20000000027 */
[----:B------:R-:W-:Y:S02]  /*6790*/  IMAD.U32 R70, R70, 0x10000, RZ ;  /* 0x0001000046467824 */ /* 0x000fe400078e00ff */
        /* <DEDUP_REMOVED lines=8> */
[----:B------:R-:W-:Y:S01]  /*6820*/  SHF.L.U32 R39, R71, 0x10, RZ ;  /* 0x0000001047277819 */ /* 0x000fe200000006ff */
[----:B------:R-:W-:Y:S02]  /*6830*/  IMAD.U32 R54, R54, 0x10000, RZ ;  /* 0x0001000036367824 */ /* 0x000fe400078e00ff */
[----:B------:R-:W-:Y:S01]  /*6840*/  FFMA.FTZ R38, R16, R73, R55 ;  /* 0x0000004910267223 */ /* 0x000fe20000010037 */
[----:B----4-:R-:W-:-:S02]  /*6850*/  SHF.L.U32 R55, R84, 0x10, RZ ;  /* 0x0000001054377819 */ /* 0x010fc400000006ff */
[----:B------:R-:W-:Y:S01]  /*6860*/  PRMT R84, R84, 0x7632, R84 ;  /* 0x0000763254547816 */ /* 0x000fe20000000054 */
[----:B------:R-:W-:Y:S01]  /*6870*/  FFMA.FTZ R52, R6, R39, R53 ;  /* 0x0000002706347223 */ /* 0x000fe20000010035 */
[----:B------:R-:W-:Y:S01]  /*6880*/  FFMA.FTZ R56, R5, R54, R38 ;  /* 0x0000003605387223 */ /* 0x000fe20000010026 */
[----:B------:R-:W-:Y:S01]  /*6890*/  SHF.L.U32 R54, R74, 0x10, RZ ;  /* 0x000000104a367819 */ /* 0x000fe200000006ff */
[----:B------:R-:W-:Y:S01]  /*68a0*/  FFMA.FTZ R53, R64, R55, R80 ;  /* 0x0000003740357223 */ /* 0x000fe20000010050 */
[----:B------:R-:W-:Y:S02]  /*68b0*/  SHF.L.U32 R39, R84, 0x10, RZ ;  /* 0x0000001054277819 */ /* 0x000fe400000006ff */
        /* <DEDUP_REMOVED lines=8> */
[----:B------:R-:W-:Y:S01]  /*6940*/  PRMT R85, R85, 0x7632, R85 ;  /* 0x0000763255557816 */ /* 0x000fe20000000055 */
[----:B------:R-:W-:Y:S01]  /*6950*/  FFMA.FTZ R53, R19, R74, R54 ;  /* 0x0000004a13357223 */ /* 0x000fe20000010036 */
[----:B------:R-:W-:Y:S02]  /*6960*/  SHF.L.U32 R39, R75, 0x10, RZ ;  /* 0x000000104b277819 */ /* 0x000fe400000006ff */
[C---:B------:R-:W-:Y:S02]  /*6970*/  SHF.L.U32 R55, R20.reuse, 0x10, RZ ;  /* 0x0000001014377819 */ /* 0x040fe400000006ff */
[----:B------:R-:W-:Y:S01]  /*6980*/  PRMT R20, R20, 0x7632, R20 ;  /* 0x0000763214147816 */ /* 0x000fe20000000014 */
[----:B------:R-:W-:Y:S01]  /*6990*/  FFMA.FTZ R38, R7, R38, R52 ;  /* 0x0000002607267223 */ /* 0x000fe20000010034 */
[----:B------:R-:W-:Y:S01]  /*69a0*/  SHF.L.U32 R54, R85, 0x10, RZ ;  /* 0x0000001055367819 */ /* 0x000fe200000006ff */
[----:B------:R-:W-:-:S02]  /*69b0*/  FFMA.FTZ R52, R6, R39, R53 ;  /* 0x0000002706347223 */ /* 0x000fc40000010035 */
[----:B------:R-:W-:Y:S01]  /*69c0*/  IMAD.U32 R39, R20, 0x10000, RZ ;  /* 0x0001000014277824 */ /* 0x000fe200078e00ff */
[----:B------:R-:W-:Y:S01]  /*69d0*/  PRMT R20, R86, 0x7632, R20 ;  /* 0x0000763256147816 */ /* 0x000fe20000000014 */
[--C-:B------:R-:W-:Y:S01]  /*69e0*/  FFMA.FTZ R55, R64, R55, R49.reuse ;  /* 0x0000003740377223 */ /* 0x100fe20000010031 */
[----:B------:R-:W-:Y:S01]  /*69f0*/  SHF.L.U32 R86, R86, 0x10, RZ ;  /* 0x0000001056567819 */ /* 0x000fe200000006ff */
[----:B------:R-:W-:Y:S01]  /*6a00*/  FFMA.FTZ R54, R5, R54, R56 ;  /* 0x0000003605367223 */ /* 0x000fe20000010038 */
[C---:B------:R-:W-:Y:S01]  /*6a10*/  PRMT R49, R21.reuse, 0x7632, R49 ;  /* 0x0000763215317816 */ /* 0x040fe20000000031 */
[----:B------:R-:W-:Y:S01]  /*6a20*/  FFMA.FTZ R39, R4, R39, R55 ;  /* 0x0000002704277223 */ /* 0x000fe20000010037 */
[----:B------:R-:W-:Y:S01]  /*6a30*/  SHF.L.U32 R21, R21, 0x10, RZ ;  /* 0x0000001015157819 */ /* 0x000fe200000006ff */
[----:B------:R-:W-:Y:S01]  /*6a40*/  FFMA.FTZ R54, R17, R86, R54 ;  /* 0x0000005611367223 */ /* 0x000fe20000010036 */
[----:B------:R-:W-:-:S03]  /*6a50*/  SHF.L.U32 R20, R20, 0x10, RZ ;  /* 0x0000001014147819 */ /* 0x000fc600000006ff */
[----:B------:R-:W-:Y:S01]  /*6a60*/  FFMA.FTZ R58, R16, R21, R39 ;  /* 0x00000015103a7223 */ /* 0x000fe20000010027 */
[----:B------:R-:W-:Y:S02]  /*6a70*/  IMAD.U32 R21, R87, 0x10000, RZ ;  /* 0x0001000057157824 */ /* 0x000fe400078e00ff */
[----:B------:R-:W-:Y:S01]  /*6a80*/  FFMA.FTZ R39, R19, R20, R54 ;  /* 0x0000001413277223 */ /* 0x000fe20000010036 */
[----:B------:R-:W-:Y:S02]  /*6a90*/  SHF.L.U32 R56, R49, 0x10, RZ ;  /* 0x0000001031387819 */ /* 0x000fe400000006ff */
[----:B------:R-:W-:Y:S01]  /*6aa0*/  PRMT R87, R87, 0x7632, R87 ;  /* 0x0000763257577816 */ /* 0x000fe20000000057 */
[--C-:B------:R-:W-:Y:S01]  /*6ab0*/  FFMA.FTZ R21, R6, R21, R39.reuse ;  /* 0x0000001506157223 */ /* 0x100fe20000010027 */
[C---:B------:R-:W-:Y:S01]  /*6ac0*/  SHF.L.U32 R20, R22.reuse, 0x10, RZ ;  /* 0x0000001016147819 */ /* 0x040fe200000006ff */
[----:B------:R-:W-:Y:S01]  /*6ad0*/  FFMA.FTZ R56, R5, R56, R58 ;  /* 0x0000003805387223 */ /* 0x000fe2000001003a */
[----:B------:R-:W-:Y:S01]  /*6ae0*/  PRMT R39, R22, 0x7632, R39 ;  /* 0x0000763216277816 */ /* 0x000fe20000000027 */
[C---:B-----5:R-:W-:Y:S01]  /*6af0*/  IMAD.U32 R53, R24.reuse, 0x10000, RZ ;  /* 0x0001000018357824 */ /* 0x060fe200078e00ff */
[----:B------:R-:W-:-:S02]  /*6b00*/  PRMT R49, R24, 0x7632, R49 ;  /* 0x0000763218317816 */ /* 0x000fc40000000031 */
[----:B------:R-:W-:Y:S02]  /*6b10*/  SHF.L.U32 R22, R87, 0x10, RZ ;  /* 0x0000001057167819 */ /* 0x000fe400000006ff */
[----:B------:R-:W-:Y:S01]  /*6b20*/  PRMT R75, R75, 0x7632, R75 ;  /* 0x000076324b4b7816 */ /* 0x000fe2000000004b */
[----:B------:R-:W-:Y:S01]  /*6b30*/  FFMA.FTZ R56, R17, R20, R56 ;  /* 0x0000001411387223 */ /* 0x000fe20000010038 */
[----:B------:R-:W-:Y:S01]  /*6b40*/  SHF.L.U32 R54, R39, 0x10, RZ ;  /* 0x0000001027367819 */ /* 0x000fe200000006ff */
        /* <DEDUP_REMOVED lines=13> */
[----:B------:R-:W-:Y:S01]  /*6c20*/  FFMA.FTZ R54, R16, R25, R49 ;  /* 0x0000001910367223 */ /* 0x000fe20000010031 */
[----:B------:R-:W-:-:S03]  /*6c30*/  IMAD.U32 R8, R23, 0x10000, RZ ;  /* 0x0001000017087824 */ /* 0x000fc600078e00ff */
[----:B------:R-:W-:Y:S01]  /*6c40*/  FFMA.FTZ R54, R5, R52, R54 ;  /* 0x0000003405367223 */ /* 0x000fe20000010036 */
[----:B------:R-:W-:Y:S01]  /*6c50*/  FFMA.FTZ R24, R7, R8, R24 ;  /* 0x0000000807187223 */ /* 0x000fe20000010018 */
[C---:B------:R-:W-:Y:S02]  /*6c60*/  SHF.L.U32 R52, R26.reuse, 0x10, RZ ;  /* 0x000000101a347819 */ /* 0x040fe400000006ff */
[----:B------:R-:W-:Y:S02]  /*6c70*/  PRMT R26, R26, 0x7632, R26 ;  /* 0x000076321a1a7816 */ /* 0x000fe4000000001a */
[----:B------:R-:W-:Y:S01]  /*6c80*/  PRMT R59, R59, 0x7632, R59 ;  /* 0x000076323b3b7816 */ /* 0x000fe2000000003b */
[----:B------:R-:W0:Y:S01]  /*6c90*/  SHFL.BFLY PT, R55, R24, 0x10, 0x1f ;  /* 0x0e001f0018377f89 */ /* 0x000e2200000e0000 */
[----:B------:R-:W-:Y:S01]  /*6ca0*/  SHF.L.U32 R26, R26, 0x10, RZ ;  /* 0x000000101a1a7819 */ /* 0x000fe200000006ff */
[----:B------:R-:W-:Y:S02]  /*6cb0*/  FFMA.FTZ R52, R17, R52, R54 ;  /* 0x0000003411347223 */ /* 0x000fe40000010036 */
[----:B------:R-:W1:Y:S01]  /*6cc0*/  SHFL.BFLY PT, R49, R20, 0x10, 0x1f ;  /* 0x0e001f0014317f89 */ /* 0x000e6200000e0000 */
[----:B------:R-:W-:Y:S01]  /*6cd0*/  SHF.L.U32 R21, R59, 0x10, RZ ;  /* 0x000000103b157819 */ /* 0x000fe200000006ff */
[----:B------:R-:W-:Y:S01]  /*6ce0*/  FFMA.FTZ R23, R19, R26, R52 ;  /* 0x0000001a13177223 */ /* 0x000fe20000010034 */
[C---:B------:R-:W-:Y:S01]  /*6cf0*/  PRMT R8, R27.reuse, 0x7632, R8 ;  /* 0x000076321b087816 */ /* 0x040fe20000000008 */
[----:B------:R-:W2:Y:S01]  /*6d00*/  SHFL.BFLY PT, R53, R22, 0x10, 0x1f ;  /* 0x0e001f0016357f89 */ /* 0x000ea200000e0000 */
[----:B------:R-:W-:-:S02]  /*6d10*/  IMAD.U32 R27, R27, 0x10000, RZ ;  /* 0x000100001b1b7824 */ /* 0x000fc400078e00ff */
[----:B------:R-:W-:Y:S01]  /*6d20*/  FFMA.FTZ R21, R51, R21, R18 ;  /* 0x0000001533157223 */ /* 0x000fe20000010012 */
[----:B------:R-:W-:Y:S01]  /*6d30*/  SHF.L.U32 R8, R8, 0x10, RZ ;  /* 0x0000001008087819 */ /* 0x000fe200000006ff */
[----:B------:R-:W-:Y:S01]  /*6d40*/  FFMA.FTZ R18, R6, R27, R23 ;  /* 0x0000001b06127223 */ /* 0x000fe20000010017 */
[C---:B------:R-:W-:Y:S02]  /*6d50*/  PRMT R25, R28.reuse, 0x7632, R25 ;  /* 0x000076321c197816 */ /* 0x040fe40000000019 */
[----:B------:R-:W-:Y:S01]  /*6d60*/  SHF.L.U32 R28, R28, 0x10, RZ ;  /* 0x000000101c1c7819 */ /* 0x000fe200000006ff */
[----:B------:R-:W-:Y:S01]  /*6d70*/  FFMA.FTZ R23, R7, R8, R18 ;  /* 0x0000000807177223 */ /* 0x000fe20000010012 */
[----:B------:R-:W-:-:S03]  /*6d80*/  SHF.L.U32 R25, R25, 0x10, RZ ;  /* 0x0000001019197819 */ /* 0x000fc600000006ff */
[----:B------:R-:W-:Y:S01]  /*6d90*/  FFMA.FTZ R9, R64, R28, R9 ;  /* 0x0000001c40097223 */ /* 0x000fe20000010009 */
[----:B------:R-:W3:Y:S01]  /*6da0*/  SHFL.BFLY PT, R26, R23, 0x10, 0x1f ;  /* 0x0e001f00171a7f89 */ /* 0x000ee200000e0000 */
[C---:B------:R-:W-:Y:S02]  /*6db0*/  SHF.L.U32 R27, R29.reuse, 0x10, RZ ;  /* 0x000000101d1b7819 */ /* 0x040fe400000006ff */
[----:B------:R-:W-:Y:S01]  /*6dc0*/  FFMA.FTZ R25, R4, R25, R9 ;  /* 0x0000001904197223 */ /* 0x000fe20000010009 */
[----:B------:R-:W-:Y:S01]  /*6dd0*/  PRMT R29, R29, 0x7632, R29 ;  /* 0x000076321d1d7816 */ /* 0x000fe2000000001d */
[----:B0-----:R-:W-:Y:S01]  /*6de0*/  FADD.FTZ R18, R24, R55 ;  /* 0x0000003718127221 */ /* 0x001fe20000010000 */
[----:B-1----:R-:W-:Y:S01]  /*6df0*/  FADD.FTZ R8, R20, R49 ;  /* 0x0000003114087221 */ /* 0x002fe20000010000 */
[----:B------:R-:W-:Y:S01]  /*6e00*/  FFMA.FTZ R24, R16, R27, R25 ;  /* 0x0000001b10187223 */ /* 0x000fe20000010019 */
[----:B------:R-:W-:Y:S01]  /*6e10*/  SHF.L.U32 R25, R32, 0x10, RZ ;  /* 0x0000001020197819 */ /* 0x000fe200000006ff */
[----:B------:R-:W-:-:S02]  /*6e20*/  IMAD.U32 R20, R29, 0x10000, RZ ;  /* 0x000100001d147824 */ /* 0x000fc400078e00ff */
[----:B--2---:R-:W-:Y:S01]  /*6e30*/  FADD.FTZ R9, R22, R53 ;  /* 0x0000003516097221 */ /* 0x004fe20000010000 */
        /* <DEDUP_REMOVED lines=14> */
[----:B------:R-:W-:Y:S01]  /*6f20*/  FFMA.FTZ R24, R16, R33, R29 ;  /* 0x0000002110187223 */ /* 0x000fe2000001001d */
[----:B---3--:R-:W-:Y:S01]  /*6f30*/  FADD.FTZ R10, R23, R26 ;  /* 0x0000001a170a7221 */ /* 0x008fe20000010000 */
[----:B------:R-:W-:Y:S01]  /*6f40*/  FFMA.FTZ R20, R6, R25, R27 ;  /* 0x0000001906147223 */ /* 0x000fe2000001001b */
[----:B------:R-:W-:-:S02]  /*6f50*/  PRMT R31, R31, 0x7632, R31 ;  /* 0x000076321f1f7816 */ /* 0x000fc4000000001f */
[C---:B------:R-:W-:Y:S02]  /*6f60*/  PRMT R23, R12.reuse, 0x7632, R23 ;  /* 0x000076320c177816 */ /* 0x040fe40000000017 */
[----:B------:R-:W-:Y:S01]  /*6f70*/  SHF.L.U32 R25, R12, 0x10, RZ ;  /* 0x000000100c197819 */ /* 0x000fe200000006ff */
[----:B------:R-:W-:Y:S01]  /*6f80*/  FFMA.FTZ R24, R5, R22, R24 ;  /* 0x0000001605187223 */ /* 0x000fe20000010018 */
[C---:B------:R-:W-:Y:S01]  /*6f90*/  IMAD.U32 R22, R34.reuse, 0x10000, RZ ;  /* 0x0001000022167824 */ /* 0x040fe200078e00ff */
        /* <DEDUP_REMOVED lines=12> */
[----:B------:R-:W-:-:S02]  /*7060*/  IMAD.U32 R12, R12, 0x10000, RZ ;  /* 0x000100000c0c7824 */ /* 0x000fc400078e00ff */
[----:B------:R-:W-:Y:S02]  /*7070*/  FFMA.FTZ R22, R16, R25, R27 ;  /* 0x0000001910167223 */ /* 0x000fe4000001001b */
[----:B------:R-:W-:Y:S01]  /*7080*/  FFMA.FTZ R20, R6, R13, R23 ;  /* 0x0000000d06147223 */ /* 0x000fe20000010017 */
[C---:B------:R-:W-:Y:S01]  /*7090*/  PRMT R13, R40.reuse, 0x7632, R13 ;  /* 0x00007632280d7816 */ /* 0x040fe2000000000d */
[----:B------:R-:W-:Y:S01]  /*70a0*/  FFMA.FTZ R24, R5, R12, R22 ;  /* 0x0000000c05187223 */ /* 0x000fe20000010016 */
        /* <DEDUP_REMOVED lines=8> */
[C---:B------:R-:W-:Y:S01]  /*7130*/  SHF.L.U32 R23, R41.reuse, 0x10, RZ ;  /* 0x0000001029177819 */ /* 0x040fe200000006ff */
[----:B------:R-:W-:Y:S01]  /*7140*/  FFMA.FTZ R25, R4, R13, R11 ;  /* 0x0000000d04197223 */ /* 0x000fe2000001000b */
[----:B------:R-:W-:Y:S01]  /*7150*/  PRMT R41, R41, 0x7632, R41 ;  /* 0x0000763229297816 */ /* 0x000fe20000000029 */
[----:B------:R-:W-:Y:S01]  /*7160*/  FFMA.FTZ R13, R19, R14, R22 ;  /* 0x0000000e130d7223 */ /* 0x000fe20000010016 */
[----:B------:R-:W-:Y:S01]  /*7170*/  SHF.L.U32 R12, R35, 0x10, RZ ;  /* 0x00000010230c7819 */ /* 0x000fe200000006ff */
[----:B------:R-:W-:Y:S01]  /*7180*/  FFMA.FTZ R22, R16, R23, R25 ;  /* 0x0000001710167223 */ /* 0x000fe20000010019 */
[----:B------:R-:W-:-:S03]  /*7190*/  SHF.L.U32 R14, R41, 0x10, RZ ;  /* 0x00000010290e7819 */ /* 0x000fc600000006ff */
[--C-:B------:R-:W-:Y:S01]  /*71a0*/  FFMA.FTZ R12, R7, R12, R20.reuse ;  /* 0x0000000c070c7223 */ /* 0x100fe20000010014 */
[C---:B------:R-:W-:Y:S01]  /*71b0*/  PRMT R20, R42.reuse, 0x7632, R20 ;  /* 0x000076322a147816 */ /* 0x040fe20000000014 */
[----:B------:R-:W-:Y:S02]  /*71c0*/  IMAD.U32 R42, R42, 0x10000, RZ ;  /* 0x000100002a2a7824 */ /* 0x000fe400078e00ff */
[----:B------:R-:W-:Y:S01]  /*71d0*/  FFMA.FTZ R14, R5, R14, R22 ;  /* 0x0000000e050e7223 */ /* 0x000fe20000010016 */
[C---:B------:R-:W-:Y:S02]  /*71e0*/  SHF.L.U32 R23, R44.reuse, 0x10, RZ ;  /* 0x000000102c177819 */ /* 0x040fe400000006ff */
[----:B------:R-:W-:Y:S01]  /*71f0*/  PRMT R11, R15, 0x7632, R11 ;  /* 0x000076320f0b7816 */ /* 0x000fe2000000000b */
[----:B------:R-:W-:Y:S01]  /*7200*/  FFMA.FTZ R14, R17, R42, R14 ;  /* 0x0000002a110e7223 */ /* 0x000fe2000001000e */
[----:B------:R-:W-:Y:S02]  /*7210*/  PRMT R44, R44, 0x7632, R44 ;  /* 0x000076322c2c7816 */ /* 0x000fe4000000002c */
[----:B------:R-:W-:-:S02]  /*7220*/  SHF.L.U32 R20, R20, 0x10, RZ ;  /* 0x0000001014147819 */ /* 0x000fc400000006ff */
[----:B------:R-:W-:Y:S01]  /*7230*/  SHF.L.U32 R15, R15, 0x10, RZ ;  /* 0x000000100f0f7819 */ /* 0x000fe200000006ff */
[----:B------:R-:W-:Y:S01]  /*7240*/  FFMA.FTZ R23, R64, R23, R21 ;  /* 0x0000001740177223 */ /* 0x000fe20000010015 */
[----:B------:R-:W-:Y:S01]  /*7250*/  SHF.L.U32 R36, R36, 0x10, RZ ;  /* 0x0000001024247819 */ /* 0x000fe200000006ff */
[----:B------:R-:W-:Y:S01]  /*7260*/  FFMA.FTZ R83, R83, R48, R50 ;  /* 0x0000003053537223 */ /* 0x000fe20000010032 */
[----:B------:R-:W-:Y:S01]  /*7270*/  SHF.L.U32 R21, R44, 0x10, RZ ;  /* 0x000000102c157819 */ /* 0x000fe200000006ff */
[----:B------:R-:W-:Y:S01]  /*7280*/  FFMA.FTZ R14, R19, R20, R14 ;  /* 0x00000014130e7223 */ /* 0x000fe2000001000e */
[--C-:B------:R-:W-:Y:S01]  /*7290*/  FFMA.FTZ R20, R6, R15, R13.reuse ;  /* 0x0000000f06147223 */ /* 0x100fe2000001000d */
[C---:B------:R-:W-:Y:S01]  /*72a0*/  PRMT R13, R76.reuse, 0x7632, R13 ;  /* 0x000076324c0d7816 */ /* 0x040fe2000000000d */
        /* <DEDUP_REMOVED lines=10> */
[----:B------:R-:W-:Y:S02]  /*7350*/  IMAD.U32 R22, R22, 0x10000, RZ ;  /* 0x0001000016167824 */ /* 0x000fe400078e00ff */
[----:B------:R-:W-:Y:S01]  /*7360*/  FFMA.FTZ R24, R16, R45, R23 ;  /* 0x0000002d10187223 */ /* 0x000fe20000010017 */
[----:B------:R-:W-:Y:S01]  /*7370*/  FFMA.FTZ R13, R4, R13, R51 ;  /* 0x0000000d040d7223 */ /* 0x000fe20000010033 */
[----:B------:R-:W-:-:S02]  /*7380*/  PRMT R43, R43, 0x7632, R43 ;  /* 0x000076322b2b7816 */ /* 0x000fc4000000002b */
[C---:B------:R-:W-:Y:S02]  /*7390*/  PRMT R4, R77.reuse, 0x7632, R4 ;  /* 0x000076324d047816 */ /* 0x040fe40000000004 */
[----:B------:R-:W-:Y:S01]  /*73a0*/  SHF.L.U32 R77, R77, 0x10, RZ ;  /* 0x000000104d4d7819 */ /* 0x000fe200000006ff */
[----:B------:R-:W-:Y:S01]  /*73b0*/  FFMA.FTZ R26, R5, R22, R24 ;  /* 0x00000016051a7223 */ /* 0x000fe20000010018 */
[----:B------:R-:W-:Y:S01]  /*73c0*/  FFMA.FTZ R14, R7, R14, R20 ;  /* 0x0000000e070e7223 */ /* 0x000fe20000010014 */
[----:B------:R-:W-:Y:S02]  /*73d0*/  SHF.L.U32 R22, R43, 0x10, RZ ;  /* 0x000000102b167819 */ /* 0x000fe400000006ff */
[----:B------:R-:W-:Y:S01]  /*73e0*/  SHF.L.U32 R24, R46, 0x10, RZ ;  /* 0x000000102e187819 */ /* 0x000fe200000006ff */
[----:B------:R-:W-:Y:S01]  /*73f0*/  FFMA.FTZ R16, R16, R77, R13 ;  /* 0x0000004d10107223 */ /* 0x000fe2000001000d */
[----:B------:R-:W-:Y:S02]  /*7400*/  PRMT R46, R46, 0x7632, R46 ;  /* 0x000076322e2e7816 */ /* 0x000fe4000000002e */
[----:B------:R-:W-:Y:S01]  /*7410*/  SHF.L.U32 R20, R4, 0x10, RZ ;  /* 0x0000001004147819 */ /* 0x000fe200000006ff */
[----:B------:R-:W0:Y:S01]  /*7420*/  SHFL.BFLY PT, R23, R14, 0x10, 0x1f ;  /* 0x0e001f000e177f89 */ /* 0x000e2200000e0000 */
[----:B------:R-:W-:Y:S01]  /*7430*/  FFMA.FTZ R21, R7, R22, R21 ;  /* 0x0000001607157223 */ /* 0x000fe20000010015 */
[----:B------:R-:W-:Y:S01]  /*7440*/  SHF.L.U32 R46, R46, 0x10, RZ ;  /* 0x000000102e2e7819 */ /* 0x000fe200000006ff */
[----:B------:R-:W-:Y:S01]  /*7450*/  FFMA.FTZ R24, R17, R24, R26 ;  /* 0x0000001811187223 */ /* 0x000fe2000001001a */
[----:B------:R-:W-:Y:S01]  /*7460*/  FFMA.FTZ R22, R5, R20, R16 ;  /* 0x0000001405167223 */ /* 0x000fe20000010010 */
[C---:B------:R-:W-:Y:S01]  /*7470*/  PRMT R5, R78.reuse, 0x7632, R5 ;  /* 0x000076324e057816 */ /* 0x040fe20000000005 */
        /* <DEDUP_REMOVED lines=12> */
[----:B------:R-:W-:-:S03]  /*7540*/  SHF.L.U32 R16, R5, 0x10, RZ ;  /* 0x0000001005107819 */ /* 0x000fc600000006ff */
[----:B------:R-:W-:-:S04]  /*7550*/  FFMA.FTZ R6, R6, R79, R19 ;  /* 0x0000004f06067223 */ /* 0x000fc80000010013 */
[----:B------:R-:W-:Y:S01]  /*7560*/  FFMA.FTZ R6, R7, R16, R6 ;  /* 0x0000001007067223 */ /* 0x000fe20000010006 */
[----:B0-----:R-:W-:Y:S01]  /*7570*/  FADD.FTZ R23, R14, R23 ;  /* 0x000000170e177221 */ /* 0x001fe20000010000 */
[----:B------:R-:W0:Y:S04]  /*7580*/  SHFL.BFLY PT, R56, R37, 0x10, 0x1f ;  /* 0x0e001f0025387f89 */ /* 0x000e2800000e0000 */
[----:B------:R-:W1:Y:S04]  /*7590*/  SHFL.BFLY PT, R39, R38, 0x10, 0x1f ;  /* 0x0e001f0026277f89 */ /* 0x000e6800000e0000 */
[----:B------:R-:W2:Y:S04]  /*75a0*/  SHFL.BFLY PT, R26, R3, 0x10, 0x1f ;  /* 0x0e001f00031a7f89 */ /* 0x000ea800000e0000 */
[----:B------:R-:W3:Y:S04]  /*75b0*/  SHFL.BFLY PT, R15, R12, 0x10, 0x1f ;  /* 0x0e001f000c0f7f89 */ /* 0x000ee800000e0000 */
[----:B------:R-:W4:Y:S04]  /*75c0*/  SHFL.BFLY PT, R24, R21, 0x10, 0x1f ;  /* 0x0e001f0015187f89 */ /* 0x000f2800000e0000 */
        /* <DEDUP_REMOVED lines=139> */
[----:B------:R-:W1:Y:S04]  /*7e80*/  LDS.128 R40, [UR4] ;  /* 0x00000004ff287984 */ /* 0x000e680008000c00 */
[----:B------:R-:W1:Y:S01]  /*7e90*/  LDS.128 R32, [UR4+0xb0] ;  /* 0x0000b004ff207984 */ /* 0x000e620008000c00 */
[----:B0-----:R-:W-:-:S04]  /*7ea0*/  FADD.FTZ R24, RZ, R24 ;  /* 0x00000018ff187221 */ /* 0x001fc80000010000 */
[----:B------:R-:W-:Y:S01]  /*7eb0*/  FADD.FTZ R25, R24, R25 ;  /* 0x0000001918197221 */ /* 0x000fe20000010000 */
[----:B--2---:R-:W-:-:S03]  /*7ec0*/  FADD.FTZ R28, RZ, R28 ;  /* 0x0000001cff1c7221 */ /* 0x004fc60000010000 */
[----:B------:R-:W-:Y:S01]  /*7ed0*/  FADD.FTZ R26, R25, R26 ;  /* 0x0000001a191a7221 */ /* 0x000fe20000010000 */
[----:B------:R-:W-:Y:S01]  /*7ee0*/  FADD.FTZ R29, R28, R29 ;  /* 0x0000001d1c1d7221 */ /* 0x000fe20000010000 */
[----:B---3--:R-:W-:Y:S02]  /*7ef0*/  FADD.FTZ R20, RZ, R20 ;  /* 0x00000014ff147221 */ /* 0x008fe40000010000 */
[----:B------:R-:W-:Y:S01]  /*7f00*/  FADD.FTZ R26, R26, R27 ;  /* 0x0000001b1a1a7221 */ /* 0x000fe20000010000 */
[----:B------:R-:W-:Y:S01]  /*7f10*/  FADD.FTZ R30, R29, R30 ;  /* 0x0000001e1d1e7221 */ /* 0x000fe20000010000 */
[----:B----4-:R-:W-:Y:S01]  /*7f20*/  FADD.FTZ R4, RZ, R4 ;  /* 0x00000004ff047221 */ /* 0x010fe20000010000 */
[----:B------:R-:W-:Y:S01]  /*7f30*/  FADD.FTZ R21, R20, R21 ;  /* 0x0000001514157221 */ /* 0x000fe20000010000 */
[----:B-----5:R-:W-:Y:S01]  /*7f40*/  FADD.FTZ R16, RZ, R16 ;  /* 0x00000010ff107221 */ /* 0x020fe20000010000 */
[----:B------:R-:W-:Y:S01]  /*7f50*/  F2FP.BF16.F32.PACK_AB R28, RZ, R26 ;  /* 0x0000001aff1c723e */ /* 0x000fe200000010ff */
[----:B------:R-:W-:Y:S01]  /*7f60*/  FADD.FTZ R30, R30, R31 ;  /* 0x0000001f1e1e7221 */ /* 0x000fe20000010000 */
[----:B------:R-:W0:Y:S01]  /*7f70*/  LDS.128 R24, [UR4+0x80] ;  /* 0x00008004ff187984 */ /* 0x000e220008000c00 */
[----:B------:R-:W-:Y:S01]  /*7f80*/  FADD.FTZ R8, RZ, R8 ;  /* 0x00000008ff087221 */ /* 0x000fe20000010000 */
[----:B------:R-:W-:Y:S01]  /*7f90*/  PRMT R44, R28, 0x7610, R44 ;  /* 0x000076101c2c7816 */ /* 0x000fe2000000002c */
[----:B------:R-:W-:Y:S01]  /*7fa0*/  FADD.FTZ R5, R4, R5 ;  /* 0x0000000504057221 */ /* 0x000fe20000010000 */
[----:B------:R-:W-:Y:S01]  /*7fb0*/  F2FP.BF16.F32.PACK_AB R0, RZ, R30 ;  /* 0x0000001eff00723e */ /* 0x000fe200000010ff */
[----:B------:R-:W-:Y:S01]  /*7fc0*/  FADD.FTZ R12, RZ, R12 ;  /* 0x0000000cff0c7221 */ /* 0x000fe20000010000 */
[----:B------:R-:W2:Y:S01]  /*7fd0*/  LDS.128 R28, [UR4+0x90] ;  /* 0x00009004ff1c7984 */ /* 0x000ea20008000c00 */
[----:B------:R-:W-:Y:S01]  /*7fe0*/  FADD.FTZ R17, R16, R17 ;  /* 0x0000001110117221 */ /* 0x000fe20000010000 */
[----:B------:R-:W-:Y:S01]  /*7ff0*/  FADD.FTZ R9, R8, R9 ;  /* 0x0000000908097221 */ /* 0x000fe20000010000 */
[----:B-1----:R-:W-:Y:S01]  /*8000*/  FADD.FTZ R36, RZ, R36 ;  /* 0x00000024ff247221 */ /* 0x002fe20000010000 */
        /* <DEDUP_REMOVED lines=30> */
[----:B------:R1:W-:Y:S01]  /*81f0*/  STG.E.U16 desc[UR6][R2.64+0x900], R22 ;  /* 0x0009001602007986 */ /* 0x0003e2000c101506 */
[----:B------:R-:W-:Y:S01]  /*8200*/  F2FP.BF16.F32.PACK_AB R38, RZ, R38 ;  /* 0x00000026ff26723e */ /* 0x000fe200000010ff */
[----:B------:R-:W-:Y:S01]  /*8210*/  FADD.FTZ R25, R24, R25 ;  /* 0x0000001918197221 */ /* 0x000fe20000010000 */
[----:B------:R-:W-:Y:S01]  /*8220*/  F2FP.BF16.F32.PACK_AB R42, RZ, R42 ;  /* 0x0000002aff2a723e */ /* 0x000fe200000010ff */
[----:B--2---:R-:W-:Y:S01]  /*8230*/  FADD.FTZ R28, RZ, R28 ;  /* 0x0000001cff1c7221 */ /* 0x004fe20000010000 */
[----:B------:R-:W-:Y:S01]  /*8240*/  F2FP.BF16.F32.PACK_AB R34, RZ, R34 ;  /* 0x00000022ff22723e */ /* 0x000fe200000010ff */
[----:B------:R-:W-:Y:S01]  /*8250*/  FADD.FTZ R26, R25, R26 ;  /* 0x0000001a191a7221 */ /* 0x000fe20000010000 */
[----:B------:R1:W-:Y:S01]  /*8260*/  STG.E.U16 desc[UR6][R2.64+0xc00], R6 ;  /* 0x000c000602007986 */ /* 0x0003e2000c101506 */
[----:B------:R-:W-:-:S02]  /*8270*/  FADD.FTZ R29, R28, R29 ;  /* 0x0000001d1c1d7221 */ /* 0x000fc40000010000 */
[----:B------:R-:W-:Y:S01]  /*8280*/  FADD.FTZ R26, R26, R27 ;  /* 0x0000001b1a1a7221 */ /* 0x000fe20000010000 */
[----:B------:R1:W-:Y:S01]  /*8290*/  STG.E.U16 desc[UR6][R2.64+0xf00], R18 ;  /* 0x000f001202007986 */ /* 0x0003e2000c101506 */
[----:B------:R-:W-:-:S03]  /*82a0*/  FADD.FTZ R30, R29, R30 ;  /* 0x0000001e1d1e7221 */ /* 0x000fc60000010000 */
[----:B------:R-:W-:Y:S01]  /*82b0*/  F2FP.BF16.F32.PACK_AB R26, RZ, R26 ;  /* 0x0000001aff1a723e */ /* 0x000fe200000010ff */
[----:B------:R-:W-:Y:S01]  /*82c0*/  FADD.FTZ R30, R30, R31 ;  /* 0x0000001f1e1e7221 */ /* 0x000fe20000010000 */
[----:B------:R1:W-:Y:S04]  /*82d0*/  STG.E.U16 desc[UR6][R2.64+0x1200], R10 ;  /* 0x0012000a02007986 */ /* 0x0003e8000c101506 */
[----:B------:R-:W-:Y:S01]  /*82e0*/  F2FP.BF16.F32.PACK_AB R30, RZ, R30 ;  /* 0x0000001eff1e723e */ /* 0x000fe200000010ff */
[----:B------:R1:W-:Y:S04]  /*82f0*/  STG.E.U16 desc[UR6][R2.64+0x1500], R14 ;  /* 0x0015000e02007986 */ /* 0x0003e8000c101506 */
[----:B------:R1:W-:Y:S04]  /*8300*/  STG.E.U16 desc[UR6][R2.64+0x1800], R26 ;  /* 0x0018001a02007986 */ /* 0x0003e8000c101506 */
[----:B------:R1:W-:Y:S04]  /*8310*/  STG.E.U16 desc[UR6][R2.64+0x1b00], R30 ;  /* 0x001b001e02007986 */ /* 0x0003e8000c101506 */
[----:B------:R1:W-:Y:S04]  /*8320*/  STG.E.U16 desc[UR6][R2.64+0x1e00], R38 ;  /* 0x001e002602007986 */ /* 0x0003e8000c101506 */
[----:B------:R1:W-:Y:S04]  /*8330*/  STG.E.U16 desc[UR6][R2.64], R42 ;  /* 0x0000002a02007986 */ /* 0x0003e8000c101506 */
[----:B------:R1:W-:Y:S02]  /*8340*/  STG.E.U16 desc[UR6][R2.64+0x2100], R34 ;  /* 0x0021002202007986 */ /* 0x0003e4000c101506 */
.L_x_13:
[----:B------:R-:W-:Y:S05]  /*8350*/  BSYNC B0 ;  /* 0x0000000000007941 */ /* 0x000fea0003800000 */
.L_x_12:
[----:B------:R-:W-:Y:S01]  /*8360*/  PREEXIT ;  /* 0x000000000000782d */ /* 0x000fe20000000000 */
[----:B------:R-:W-:Y:S05]  /*8370*/  EXIT ;  /* 0x000000000000794d */ /* 0x000fea0003800000 */
.L_x_14:
        /* <DEDUP_REMOVED lines=16> */
.L_x_104:


//--------------------- .text._Z30router_gemm_kernel_bf16_outputI13__nv_bfloat16Li128ELi8ELi11ELi384ELi7168EEvPS0_PKT_S4_ --------------------------
	.section	.text._Z30router_gemm_kernel_bf16_outputI13__nv_bfloat16Li128ELi8ELi11ELi384ELi7168EEvPS0_PKT_S4_,"ax",@progbits
	.align	128
        .global         _Z30router_gemm_kernel_bf16_outputI13__nv_bfloat16Li128ELi8ELi11ELi384ELi7168EEvPS0_PKT_S4_
        .type           _Z30router_gemm_kernel_bf16_outputI13__nv_bfloat16Li128ELi8ELi11ELi384ELi7168EEvPS0_PKT_S4_,@function
        .size           _Z30router_gemm_kernel_bf16_outputI13__nv_bfloat16Li128ELi8ELi11ELi384ELi7168EEvPS0_PKT_S4_,(.L_x_105 - _Z30router_gemm_kernel_bf16_outputI13__nv_bfloat16Li128ELi8ELi11ELi384ELi7168EEvPS0_PKT_S4_)
        .other          _Z30router_gemm_kernel_bf16_outputI13__nv_bfloat16Li128ELi8ELi11ELi384ELi7168EEvPS0_PKT_S4_,@"STO_CUDA_ENTRY STV_DEFAULT"
_Z30router_gemm_kernel_bf16_outputI13__nv_bfloat16Li128ELi8ELi11ELi384ELi7168EEvPS0_PKT_S4_:
.text._Z30router_gemm_kernel_bf16_outputI13__nv_bfloat16Li128ELi8ELi11ELi384ELi7168EEvPS0_PKT_S4_:
        /* <DEDUP_REMOVED lines=41> */
[----:B------:R-:W-:Y:S01]  /*0290*/  PRMT R21, R21, 0x7632, R21 ;  /* 0x0000763215157816 */ /* 0x000fe20000000015 */
[----:B------:R-:W2:Y:S01]  /*02a0*/  LDG.E.128 R44, desc[UR6][R2.64+0xb000] ;  /* 0x00b00006022c7981 */ /* 0x000ea2000c1e1d00 */
[----:B------:R-:W-:Y:S01]  /*02b0*/  PRMT R88, R33, 0x7632, R88 ;  /* 0x0000763221587816 */ /* 0x000fe20000000058 */
[----:B------:R-:W-:Y:S02]  /*02c0*/  FFMA.FTZ R41, R94, R41, R43 ;  /* 0x000000295e297223 */ /* 0x000fe4000001002b */
[----:B------:R-:W-:Y:S01]  /*02d0*/  IMAD.U32 R21, R21, 0x10000, RZ ;  /* 0x0001000015157824 */ /* 0x000fe200078e00ff */
[----:B------:R-:W-:-:S02]  /*02e0*/  SHF.L.U32 R88, R88, 0x10, RZ ;  /* 0x0000001058587819 */ /* 0x000fc400000006ff */
[----:B------:R-:W-:-:S03]  /*02f0*/  SHF.L.U32 R86, R34, 0x10, RZ ;  /* 0x0000001022567819 */ /* 0x000fc600000006ff */
[----:B------:R-:W-:Y:S01]  /*0300*/  FFMA.FTZ R41, R88, R21, R41 ;  /* 0x0000001558297223 */ /* 0x000fe20000010029 */
[----:B------:R-:W-:Y:S01]  /*0310*/  SHF.L.U32 R21, R22, 0x10, RZ ;  /* 0x0000001016157819 */ /* 0x000fe200000006ff */
[C---:B---3--:R-:W-:Y:S01]  /*0320*/  IMAD.U32 R33, R16.reuse, 0x10000, RZ ;  /* 0x0001000010217824 */ /* 0x048fe200078e00ff */
[----:B------:R-:W-:Y:S02]  /*0330*/  PRMT R20, R16, 0x7632, R20 ;  /* 0x0000763210147816 */ /* 0x000fe40000000014 */
[C---:B------:R-:W-:Y:S01]  /*0340*/  PRMT R85, R35.reuse, 0x7632, R85 ;  /* 0x0000763223557816 */ /* 0x040fe20000000055 */
[----:B------:R-:W-:Y:S01]  /*0350*/  FFMA.FTZ R21, R86, R21, R41 ;  /* 0x0000001556157223 */ /* 0x000fe20000010029 */
[----:B------:R-:W-:Y:S01]  /*0360*/  SHF.L.U32 R84, R35, 0x10, RZ ;  /* 0x0000001023547819 */ /* 0x000fe200000006ff */
[----:B------:R-:W3:Y:S01]  /*0370*/  LDG.E.128 R40, desc[UR6][R2.64+0xe800] ;  /* 0x00e8000602287981 */ /* 0x000ee2000c1e1d00 */
[----:B------:R-:W-:Y:S01]  /*0380*/  SHF.L.U32 R35, R20, 0x10, RZ ;  /* 0x0000001014237819 */ /* 0x000fe200000006ff */
[----:B------:R-:W-:Y:S01]  /*0390*/  FFMA.FTZ R77, R0, R33, RZ ;  /* 0x00000021004d7223 */ /* 0x000fe200000100ff */
[----:B------:R-:W-:-:S02]  /*03a0*/  PRMT R90, R34, 0x7632, R90 ;  /* 0x00007632225a7816 */ /* 0x000fc4000000005a */
[----:B------:R-:W-:Y:S01]  /*03b0*/  PRMT R22, R22, 0x7632, R22 ;  /* 0x0000763216167816 */ /* 0x000fe20000000016 */
[----:B------:R-:W-:Y:S01]  /*03c0*/  FFMA.FTZ R77, R92, R35, R77 ;  /* 0x000000235c4d7223 */ /* 0x000fe2000001004d */
[C---:B------:R-:W-:Y:S02]  /*03d0*/  PRMT R16, R17.reuse, 0x7632, R16 ;  /* 0x0000763211107816 */ /* 0x040fe40000000010 */
[----:B------:R-:W-:Y:S01]  /*03e0*/  SHF.L.U32 R33, R17, 0x10, RZ ;  /* 0x0000001011217819 */ /* 0x000fe200000006ff */
[----:B------:R-:W-:Y:S01]  /*03f0*/  IMAD.U32 R17, R22, 0x10000, RZ ;  /* 0x0001000016117824 */ /* 0x000fe200078e00ff */
[----:B------:R-:W-:Y:S02]  /*0400*/  SHF.L.U32 R90, R90, 0x10, RZ ;  /* 0x000000105a5a7819 */ /* 0x000fe400000006ff */
[----:B------:R-:W-:Y:S01]  /*0410*/  SHF.L.U32 R35, R16, 0x10, RZ ;  /* 0x0000001010237819 */ /* 0x000fe200000006ff */
[----:B------:R-:W-:Y:S02]  /*0420*/  FFMA.FTZ R33, R94, R33, R77 ;  /* 0x000000215e217223 */ /* 0x000fe4000001004d */
[----:B------:R-:W-:Y:S01]  /*0430*/  FFMA.FTZ R17, R90, R17, R21 ;  /* 0x000000115a117223 */ /* 0x000fe20000010015 */
[----:B------:R-:W-:-:S02]  /*0440*/  IMAD.U32 R21, R18, 0x10000, RZ ;  /* 0x0001000012157824 */ /* 0x000fc400078e00ff */
[----:B------:R-:W-:Y:S01]  /*0450*/  FFMA.FTZ R33, R88, R35, R33 ;  /* 0x0000002358217223 */ /* 0x000fe20000010021 */
[C---:B----4-:R-:W-:Y:S02]  /*0460*/  PRMT R16, R24.reuse, 0x7632, R16 ;  /* 0x0000763218107816 */ /* 0x050fe40000000010 */
[----:B------:R-:W-:Y:S01]  /*0470*/  SHF.L.U32 R35, R24, 0x10, RZ ;  /* 0x0000001018237819 */ /* 0x000fe200000006ff */
[----:B------:R-:W-:Y:S01]  /*0480*/  FFMA.FTZ R33, R86, R21, R33 ;  /* 0x0000001556217223 */ /* 0x000fe20000010021 */
[C---:B------:R-:W-:Y:S02]  /*0490*/  PRMT R32, R23.reuse, 0x7632, R32 ;  /* 0x0000763217207816 */ /* 0x040fe40000000020 */
[----:B------:R-:W-:Y:S01]  /*04a0*/  SHF.L.U32 R23, R23, 0x10, RZ ;  /* 0x0000001017177819 */ /* 0x000fe200000006ff */
[----:B------:R-:W-:Y:S01]  /*04b0*/  FFMA.FTZ R35, R0, R35, RZ ;  /* 0x0000002300237223 */ /* 0x000fe200000100ff */
[----:B------:R-:W-:Y:S02]  /*04c0*/  SHF.L.U32 R21, R16, 0x10, RZ ;  /* 0x0000001010157819 */ /* 0x000fe400000006ff */
[----:B------:R-:W-:Y:S01]  /*04d0*/  PRMT R18, R18, 0x7632, R18 ;  /* 0x0000763212127816 */ /* 0x000fe20000000012 */
[----:B------:R-:W-:Y:S01]  /*04e0*/  FFMA.FTZ R24, R84, R23, R17 ;  /* 0x0000001754187223 */ /* 0x000fe20000010011 */
[C---:B------:R-:W-:Y:S01]  /*04f0*/  PRMT R16, R25.reuse, 0x7632, R16 ;  /* 0x0000763219107816 */ /* 0x040fe20000000010 */
[----:B------:R-:W-:Y:S01]  /*0500*/  FFMA.FTZ R77, R92, R21, R35 ;  /* 0x000000155c4d7223 */ /* 0x000fe20000010023 */
[----:B------:R-:W-:Y:S01]  /*0510*/  SHF.L.U32 R17, R18, 0x10, RZ ;  /* 0x0000001012117819 */ /* 0x000fe200000006ff */
[----:B------:R-:W4:Y:S01]  /*0520*/  LDG.E.128 R20, desc[UR6][R2.64+0x12000] ;  /* 0x0120000602147981 */ /* 0x000f22000c1e1d00 */
[----:B------:R-:W-:Y:S01]  /*0530*/  IMAD.U32 R25, R25, 0x10000, RZ ;  /* 0x0001000019197824 */ /* 0x000fe200078e00ff */
[----:B------:R-:W-:-:S02]  /*0540*/  SHF.L.U32 R35, R16, 0x10, RZ ;  /* 0x0000001010237819 */ /* 0x000fc400000006ff */
[----:B------:R-:W-:Y:S01]  /*0550*/  FFMA.FTZ R33, R90, R17, R33 ;  /* 0x000000115a217223 */ /* 0x000fe20000010021 */
[----:B------:R-:W-:Y:S01]  /*0560*/  FFMA.FTZ R25, R94, R25, R77 ;  /* 0x000000195e197223 */ /* 0x000fe2000001004d */
[C---:B------:R-:W-:Y:S02]  /*0570*/  SHF.L.U32 R17, R19.reuse, 0x10, RZ ;  /* 0x0000001013117819 */ /* 0x040fe400000006ff */
[----:B------:R-:W-:Y:S01]  /*0580*/  PRMT R16, R26, 0x7632, R16 ;  /* 0x000076321a107816 */ /* 0x000fe20000000010 */
[--C-:B------:R-:W-:Y:S01]  /*0590*/  FFMA.FTZ R79, R88, R35, R25.reuse ;  /* 0x00000023584f7223 */ /* 0x100fe20000010019 */
[----:B------:R-:W-:Y:S01]  /*05a0*/  PRMT R25, R19, 0x7632, R25 ;  /* 0x0000763213197816 */ /* 0x000fe20000000019 */
[----:B------:R-:W-:Y:S02]  /*05b0*/  FFMA.FTZ R33, R84, R17, R33 ;  /* 0x0000001154217223 */ /* 0x000fe40000010021 */
[----:B------:R-:W-:Y:S02]  /*05c0*/  IMAD.U32 R35, R16, 0x10000, RZ ;  /* 0x0001000010237824 */ /* 0x000fe400078e00ff */
[----:B------:R-:W5:Y:S01]  /*05d0*/  LDG.E.128 R16, desc[UR6][R2.64+0x15800] ;  /* 0x0158000602107981 */ /* 0x000f62000c1e1d00 */
[----:B------:R-:W-:-:S02]  /*05e0*/  SHF.L.U32 R77, R26, 0x10, RZ ;  /* 0x000000101a4d7819 */ /* 0x000fc400000006ff */
[----:B------:R-:W-:-:S03]  /*05f0*/  PRMT R34, R27, 0x7632, R34 ;  /* 0x000076321b227816 */ /* 0x000fc60000000022 */
        /* <DEDUP_REMOVED lines=8> */
[C---:B------:R-:W-:Y:S01]  /*0680*/  SHF.L.U32 R25, R12.reuse, 0x10, RZ ;  /* 0x000000100c197819 */ /* 0x040fe200000006ff */
[C-C-:B------:R-:W-:Y:S01]  /*0690*/  FFMA.FTZ R97, R85.reuse, R32, R24.reuse ;  /* 0x0000002055617223 */ /* 0x140fe20000010018 */
[----:B------:R-:W-:Y:S01]  /*06a0*/  PRMT R24, R12, 0x7632, R24 ;  /* 0x000076320c187816 */ /* 0x000fe20000000018 */
[----:B------:R-:W-:Y:S01]  /*06b0*/  FFMA.FTZ R89, R85, R34, R27 ;  /* 0x0000002255597223 */ /* 0x000fe2000001001b */
[C---:B------:R-:W-:Y:S01]  /*06c0*/  PRMT R12, R13.reuse, 0x7632, R12 ;  /* 0x000076320d0c7816 */ /* 0x040fe2000000000c */
[----:B------:R-:W-:Y:S01]  /*06d0*/  FFMA.FTZ R25, R0, R25, RZ ;  /* 0x0000001900197223 */ /* 0x000fe200000100ff */
[----:B------:R-:W-:Y:S01]  /*06e0*/  SHF.L.U32 R27, R13, 0x10, RZ ;  /* 0x000000100d1b7819 */ /* 0x000fe200000006ff */
[----:B------:R-:W-:Y:S01]  /*06f0*/  IMAD.U32 R13, R24, 0x10000, RZ ;  /* 0x00010000180d7824 */ /* 0x000fe200078e00ff */
[----:B------:R-:W-:-:S02]  /*0700*/  PRMT R24, R28, 0x7632, R24 ;  /* 0x000076321c187816 */ /* 0x000fc40000000018 */
        /* <DEDUP_REMOVED lines=8> */
[----:B------:R-:W-:Y:S01]  /*0790*/  FFMA.FTZ R77, R0, R77, RZ ;  /* 0x0000004d004d7223 */ /* 0x000fe200000100ff */
[C---:B------:R-:W-:Y:S02]  /*07a0*/  PRMT R32, R15.reuse, 0x7632, R32 ;  /* 0x000076320f207816 */ /* 0x040fe40000000020 */
[----:B------:R-:W-:-:S02]  /*07b0*/  SHF.L.U32 R35, R15, 0x10, RZ ;  /* 0x000000100f237819 */ /* 0x000fc400000006ff */
[----:B------:R-:W5:Y:S01]  /*07c0*/  LDG.E.128 R12, desc[UR6][R2.64+0x19000] ;  /* 0x01900006020c7981 */ /* 0x000f62000c1e1d00 */
[C---:B------:R-:W-:Y:S01]  /*07d0*/  PRMT R24, R29.reuse, 0x7632, R24 ;  /* 0x000076321d187816 */ /* 0x040fe20000000018 */
[----:B------:R-:W-:Y:S01]  /*07e0*/  FFMA.FTZ R77, R92, R79, R77 ;  /* 0x0000004f5c4d7223 */ /* 0x000fe2000001004d */
[----:B------:R-:W-:Y:S01]  /*07f0*/  SHF.L.U32 R29, R29, 0x10, RZ ;  /* 0x000000101d1d7819 */ /* 0x000fe200000006ff */
[----:B------:R-:W-:Y:S02]  /*0800*/  FFMA.FTZ R25, R88, R25, R27 ;  /* 0x0000001958197223 */ /* 0x000fe4000001001b */
[----:B------:R-:W-:Y:S02]  /*0810*/  IMAD.U32 R27, R24, 0x10000, RZ ;  /* 0x00010000181b7824 */ /* 0x000fe400078e00ff */
[----:B------:R-:W-:Y:S01]  /*0820*/  FFMA.FTZ R29, R94, R29, R77 ;  /* 0x0000001d5e1d7223 */ /* 0x000fe2000001004d */
[----:B------:R-:W-:Y:S01]  /*0830*/  FFMA.FTZ R33, R86, R33, R25 ;  /* 0x0000002156217223 */ /* 0x000fe20000010019 */
[----:B------:R-:W-:-:S02]  /*0840*/  SHF.L.U32 R25, R26, 0x10, RZ ;  /* 0x000000101a197819 */ /* 0x000fc400000006ff */
[----:B------:R-:W-:Y:S01]  /*0850*/  FFMA.FTZ R29, R88, R27, R29 ;  /* 0x0000001b581d7223 */ /* 0x000fe2000001001d */
[----:B------:R-:W-:Y:S02]  /*0860*/  SHF.L.U32 R27, R30, 0x10, RZ ;  /* 0x000000101e1b7819 */ /* 0x000fe400000006ff */
[----:B------:R-:W-:Y:S01]  /*0870*/  PRMT R24, R8, 0x7632, R24 ;  /* 0x0000763208187816 */ /* 0x000fe20000000018 */
[----:B------:R-:W-:Y:S01]  /*0880*/  FFMA.FTZ R25, R90, R25, R33 ;  /* 0x000000195a197223 */ /* 0x000fe20000010021 */
[----:B------:R-:W-:Y:S02]  /*0890*/  SHF.L.U32 R77, R8, 0x10, RZ ;  /* 0x00000010084d7819 */ /* 0x000fe400000006ff */
[----:B------:R-:W-:Y:S01]  /*08a0*/  PRMT R30, R30, 0x7632, R30 ;  /* 0x000076321e1e7816 */ /* 0x000fe2000000001e */
[----:B------:R-:W-:Y:S01]  /*08b0*/  FFMA.FTZ R33, R86, R27, R29 ;  /* 0x0000001b56217223 */ /* 0x000fe2000001001d */
[----:B------:R-:W-:Y:S01]  /*08c0*/  SHF.L.U32 R79, R24, 0x10, RZ ;  /* 0x00000010184f7819 */ /* 0x000fe200000006ff */
[----:B------:R-:W-:Y:S01]  /*08d0*/  FFMA.FTZ R77, R0, R77, RZ ;  /* 0x0000004d004d7223 */ /* 0x000fe200000100ff */
[----:B------:R-:W-:Y:S01]  /*08e0*/  FFMA.FTZ R8, R84, R35, R25 ;  /* 0x0000002354087223 */ /* 0x000fe20000010019 */
[----:B------:R-:W-:Y:S01]  /*08f0*/  IMAD.U32 R29, R30, 0x10000, RZ ;  /* 0x000100001e1d7824 */ /* 0x000fe200078e00ff */
[----:B------:R-:W5:Y:S01]  /*0900*/  LDG.E.128 R24, desc[UR6][R2.64+0x1c800] ;  /* 0x01c8000602187981 */ /* 0x000f62000c1e1d00 */
[----:B------:R-:W-:-:S02]  /*0910*/  PRMT R28, R9, 0x7632, R28 ;  /* 0x00007632091c7816 */ /* 0x000fc4000000001c */
[----:B------:R-:W-:Y:S02]  /*0920*/  SHF.L.U32 R35, R9, 0x10, RZ ;  /* 0x0000001009237819 */ /* 0x000fe400000006ff */
[----:B------:R-:W-:Y:S01]  /*0930*/  SHF.L.U32 R32, R32, 0x10, RZ ;  /* 0x0000001020207819 */ /* 0x000fe200000006ff */
[----:B------:R-:W-:Y:S01]  /*0940*/  FFMA.FTZ R77, R92, R79, R77 ;  /* 0x0000004f5c4d7223 */ /* 0x000fe2000001004d */
[----:B------:R-:W-:Y:S01]  /*0950*/  SHF.L.U32 R9, R31, 0x10, RZ ;  /* 0x000000101f097819 */ /* 0x000fe200000006ff */
[----:B------:R-:W-:Y:S01]  /*0960*/  FFMA.FTZ R29, R90, R29, R33 ;  /* 0x0000001d5a1d7223 */ /* 0x000fe20000010021 */
[----:B------:R-:W-:Y:S02]  /*0970*/  IMAD.U32 R33, R28, 0x10000, RZ ;  /* 0x000100001c217824 */ /* 0x000fe400078e00ff */
[----:B------:R-:W-:Y:S01]  /*0980*/  FFMA.FTZ R101, R85, R32, R8 ;  /* 0x0000002055657223 */ /* 0x000fe20000010008 */
[----:B------:R-:W-:Y:S01]  /*0990*/  FFMA.FTZ R35, R94, R35, R77 ;  /* 0x000000235e237223 */ /* 0x000fe2000001004d */
[----:B------:R-:W-:Y:S01]  /*09a0*/  PRMT R31, R31, 0x7632, R31 ;  /* 0x000076321f1f7816 */ /* 0x000fe2000000001f */
[----:B------:R-:W-:Y:S01]  /*09b0*/  FFMA.FTZ R8, R84, R9, R29 ;  /* 0x0000000954087223 */ /* 0x000fe2000001001d */
[----:B------:R-:W-:-:S02]  /*09c0*/  PRMT R9, R10, 0x7632, R9 ;  /* 0x000076320a097816 */ /* 0x000fc40000000009 */
[----:B------:R-:W-:Y:S02]  /*09d0*/  SHF.L.U32 R29, R10, 0x10, RZ ;  /* 0x000000100a1d7819 */ /* 0x000fe400000006ff */
[C---:B------:R-:W-:Y:S02]  /*09e0*/  PRMT R10, R4.reuse, 0x7632, R10 ;  /* 0x00007632040a7816 */ /* 0x040fe4000000000a */
[----:B------:R-:W-:Y:S01]  /*09f0*/  SHF.L.U32 R79, R4, 0x10, RZ ;  /* 0x00000010044f7819 */ /* 0x000fe200000006ff */
[----:B------:R-:W-:Y:S01]  /*0a00*/  FFMA.FTZ R77, R88, R33, R35 ;  /* 0x00000021584d7223 */ /* 0x000fe20000010023 */
[----:B------:R-:W-:Y:S01]  /*0a10*/  IMAD.U32 R4, R31, 0x10000, RZ ;  /* 0x000100001f047824 */ /* 0x000fe200078e00ff */
[----:B------:R-:W-:Y:S01]  /*0a20*/  SHF.L.U32 R31, R10, 0x10, RZ ;  /* 0x000000100a1f7819 */ /* 0x000fe200000006ff */
[----:B------:R-:W5:Y:S01]  /*0a30*/  LDG.E.128 R32, desc[UR6][R2.64+0x20000] ;  /* 0x0200000602207981 */ /* 0x000f62000c1e1d00 */
[----:B------:R-:W-:Y:S01]  /*0a40*/  SHF.L.U32 R9, R9, 0x10, RZ ;  /* 0x0000001009097819 */ /* 0x000fe200000006ff */
[----:B------:R-:W-:Y:S01]  /*0a50*/  FFMA.FTZ R79, R0, R79, RZ ;  /* 0x0000004f004f7223 */ /* 0x000fe200000100ff */
[----:B------:R-:W-:Y:S01]  /*0a60*/  FFMA.FTZ R29, R86, R29, R77 ;  /* 0x0000001d561d7223 */ /* 0x000fe2000001004d */
[----:B------:R-:W-:-:S02]  /*0a70*/  SHF.L.U32 R77, R5, 0x10, RZ ;  /* 0x00000010054d7819 */ /* 0x000fc400000006ff */
[----:B------:R-:W-:Y:S01]  /*0a80*/  PRMT R5, R5, 0x7632, R5 ;  /* 0x0000763205057816 */ /* 0x000fe20000000005 */
[----:B------:R-:W-:Y:S01]  /*0a90*/  FFMA.FTZ R31, R92, R31, R79 ;  /* 0x0000001f5c1f7223 */ /* 0x000fe2000001004f */
[----:B------:R-:W-:Y:S01]  /*0aa0*/  FFMA.FTZ R29, R90, R9, R29 ;  /* 0x000000095a1d7223 */ /* 0x000fe2000001001d */
[----:B------:R-:W-:Y:S02]  /*0ab0*/  SHF.L.U32 R9, R11, 0x10, RZ ;  /* 0x000000100b097819 */ /* 0x000fe400000006ff */
[----:B------:R-:W-:Y:S01]  /*0ac0*/  SHF.L.U32 R5, R5, 0x10, RZ ;  /* 0x0000001005057819 */ /* 0x000fe200000006ff */
[----:B------:R-:W-:Y:S01]  /*0ad0*/  FFMA.FTZ R77, R94, R77, R31 ;  /* 0x0000004d5e4d7223 */ /* 0x000fe2000001001f */
[----:B------:R-:W-:Y:S01]  /*0ae0*/  FFMA.FTZ R99, R85, R4, R8 ;  /* 0x0000000455637223 */ /* 0x000fe20000010008 */
[----:B------:R-:W-:Y:S01]  /*0af0*/  FFMA.FTZ R8, R84, R9, R29 ;  /* 0x0000000954087223 */ /* 0x000fe2000001001d */
[C---:B------:R-:W-:Y:S01]  /*0b00*/  PRMT R4, R6.reuse, 0x7632, R4 ;  /* 0x0000763206047816 */ /* 0x040fe20000000004 */
[----:B------:R-:W-:Y:S01]  /*0b10*/  IMAD.U32 R9, R6, 0x10000, RZ ;  /* 0x0001000006097824 */ /* 0x000fe200078e00ff */
[----:B------:R-:W-:Y:S01]  /*0b20*/  PRMT R10, R80, 0x7632, R10 ;  /* 0x00007632500a7816 */ /* 0x000fe2000000000a */
[----:B------:R-:W-:Y:S01]  /*0b30*/  FFMA.FTZ R77, R88, R5, R77 ;  /* 0x00000005584d7223 */ /* 0x000fe2000001004d */
[----:B------:R-:W-:Y:S01]  /*0b40*/  SHF.L.U32 R79, R80, 0x10, RZ ;  /* 0x00000010504f7819 */ /* 0x000fe200000006ff */
[----:B------:R-:W5:Y:S01]  /*0b50*/  LDG.E.128 R28, desc[UR6][R2.64+0x23800] ;  /* 0x02380006021c7981 */ /* 0x000f62000c1e1d00 */
[----:B------:R-:W-:Y:S01]  /*0b60*/  SHF.L.U32 R5, R4, 0x10, RZ ;  /* 0x0000001004057819 */ /* 0x000fe200000006ff */
[----:B------:R-:W-:Y:S01]  /*0b70*/  FFMA.FTZ R9, R86, R9, R77 ;  /* 0x0000000956097223 */ /* 0x000fe2000001004d */
[----:B------:R-:W-:-:S02]  /*0b80*/  IMAD.U32 R87, R10, 0x10000, RZ ;  /* 0x000100000a577824 */ /* 0x000fc400078e00ff */
[----:B------:R-:W-:Y:S01]  /*0b90*/  FFMA.FTZ R79, R0, R79, RZ ;  /* 0x0000004f004f7223 */ /* 0x000fe200000100ff */
[----:B------:R-:W-:Y:S01]  /*0ba0*/  PRMT R6, R7, 0x7632, R6 ;  /* 0x0000763207067816 */ /* 0x000fe20000000006 */
[----:B------:R-:W-:Y:S01]  /*0bb0*/  FFMA.FTZ R5, R90, R5, R9 ;  /* 0x000000055a057223 */ /* 0x000fe20000010009 */
[----:B------:R-:W-:Y:S02]  /*0bc0*/  PRMT R11, R11, 0x7632, R11 ;  /* 0x000076320b0b7816 */ /* 0x000fe4000000000b */
[----:B------:R-:W-:Y:S02]  /*0bd0*/  SHF.L.U32 R7, R7, 0x10, RZ ;  /* 0x0000001007077819 */ /* 0x000fe400000006ff */
[C---:B------:R-:W-:Y:S01]  /*0be0*/  SHF.L.U32 R77, R81.reuse, 0x10, RZ ;  /* 0x00000010514d7819 */ /* 0x040fe200000006ff */
[----:B------:R-:W-:Y:S01]  /*0bf0*/  FFMA.FTZ R79, R92, R87, R79 ;  /* 0x000000575c4f7223 */ /* 0x000fe2000001004f */
[----:B------:R-:W-:Y:S01]  /*0c00*/  PRMT R81, R81, 0x7632, R81 ;  /* 0x0000763251517816 */ /* 0x000fe20000000051 */
[----:B------:R-:W-:Y:S01]  /*0c10*/  FFMA.FTZ R5, R84, R7, R5 ;  /* 0x0000000754057223 */ /* 0x000fe20000010005 */
[----:B------:R-:W-:-:S02]  /*0c20*/  SHF.L.U32 R4, R11, 0x10, RZ ;  /* 0x000000100b047819 */ /* 0x000fc400000006ff */
[----:B------:R-:W-:Y:S01]  /*0c30*/  SHF.L.U32 R6, R6, 0x10, RZ ;  /* 0x0000001006067819 */ /* 0x000fe200000006ff */
[----:B------:R-:W-:Y:S01]  /*0c40*/  FFMA.FTZ R77, R94, R77, R79 ;  /* 0x0000004d5e4d7223 */ /* 0x000fe2000001004f */
[----:B------:R-:W-:Y:S02]  /*0c50*/  IMAD.U32 R81, R81, 0x10000, RZ ;  /* 0x0001000051517824 */ /* 0x000fe400078e00ff */
[C---:B------:R-:W-:Y:S01]  /*0c60*/  FFMA.FTZ R103, R85.reuse, R4, R8 ;  /* 0x0000000455677223 */ /* 0x040fe20000010008 */
[----:B------:R-:W-:Y:S01]  /*0c70*/  SHF.L.U32 R7, R82, 0x10, RZ ;  /* 0x0000001052077819 */ /* 0x000fe200000006ff */
[----:B------:R-:W-:Y:S01]  /*0c80*/  FFMA.FTZ R91, R85, R6, R5 ;  /* 0x00000006555b7223 */ /* 0x000fe20000010005 */
[----:B------:R-:W-:Y:S01]  /*0c90*/  FFMA.FTZ R77, R88, R81, R77 ;  /* 0x00000051584d7223 */ /* 0x000fe2000001004d */
[C---:B------:R-:W-:Y:S01]  /*0ca0*/  PRMT R4, R36.reuse, 0x7632, R4 ;  /* 0x0000763224047816 */ /* 0x040fe20000000004 */
[----:B------:R-:W5:Y:S01]  /*0cb0*/  LDG.E.128 R8, desc[UR6][R2.64+0x1000] ;  /* 0x0010000602087981 */ /* 0x000f62000c1e1d00 */
[----:B------:R-:W-:Y:S01]  /*0cc0*/  SHF.L.U32 R5, R36, 0x10, RZ ;  /* 0x0000001024057819 */ /* 0x000fe200000006ff */
[----:B------:R-:W-:Y:S01]  /*0cd0*/  FFMA.FTZ R81, R86, R7, R77 ;  /* 0x0000000756517223 */ /* 0x000fe2000001004d */
[----:B------:R-:W-:Y:S01]  /*0ce0*/  PRMT R82, R82, 0x7632, R82 ;  /* 0x0000763252527816 */ /* 0x000fe20000000052 */
[----:B------:R-:W-:Y:S01]  /*0cf0*/  IMAD.U32 R7, R4, 0x10000, RZ ;  /* 0x0001000004077824 */ /* 0x000fe200078e00ff */
[C---:B------:R-:W-:Y:S01]  /*0d00*/  PRMT R36, R37.reuse, 0x7632, R36 ;  /* 0x0000763225247816 */ /* 0x040fe20000000024 */
[----:B------:R-:W-:Y:S01]  /*0d10*/  FFMA.FTZ R5, R0, R5, RZ ;  /* 0x0000000500057223 */ /* 0x000fe200000100ff */
[----:B------:R-:W-:Y:S01]  /*0d20*/  SHF.L.U32 R87, R37, 0x10, RZ ;  /* 0x0000001025577819 */ /* 0x000fe200000006ff */
[----:B------:R-:W5:Y:S01]  /*0d30*/  LDG.E.128 R76, desc[UR6][R56.64+0x1000] ;  /* 0x00100006384c7981 */ /* 0x000f62000c1e1d00 */
[----:B------:R-:W-:Y:S01]  /*0d40*/  SHF.L.U32 R37, R82, 0x10, RZ ;  /* 0x0000001052257819 */ /* 0x000fe200000006ff */
[----:B------:R-:W-:Y:S01]  /*0d50*/  FFMA.FTZ R105, R92, R7, R5 ;  /* 0x000000075c697223 */ /* 0x000fe20000010005 */
[----:B------:R-:W-:Y:S01]  /*0d60*/  SHF.L.U32 R93, R36, 0x10, RZ ;  /* 0x00000010245d7819 */ /* 0x000fe200000006ff */
[----:B------:R-:W5:Y:S01]  /*0d70*/  LDG.E.128 R4, desc[UR6][R2.64+0x4800] ;  /* 0x0048000602047981 */ /* 0x000f62000c1e1d00 */
[C---:B------:R-:W-:Y:S01]  /*0d80*/  PRMT R36, R83.reuse, 0x7632, R36 ;  /* 0x0000763253247816 */ /* 0x040fe20000000024 */
[----:B------:R-:W-:Y:S01]  /*0d90*/  FFMA.FTZ R87, R94, R87, R105 ;  /* 0x000000575e577223 */ /* 0x000fe20000010069 */
[----:B------:R-:W-:-:S02]  /*0da0*/  IMAD.U32 R83, R83, 0x10000, RZ ;  /* 0x0001000053537824 */ /* 0x000fc400078e00ff */
[----:B------:R-:W-:Y:S01]  /*0db0*/  FFMA.FTZ R37, R90, R37, R81 ;  /* 0x000000255a257223 */ /* 0x000fe20000010051 */
[----:B------:R-:W-:Y:S01]  /*0dc0*/  PRMT R80, R38, 0x7632, R80 ;  /* 0x0000763226507816 */ /* 0x000fe20000000050 */
[----:B------:R-:W-:Y:S01]  /*0dd0*/  FFMA.FTZ R87, R88, R93, R87 ;  /* 0x0000005d58577223 */ /* 0x000fe20000010057 */
[----:B------:R-:W-:Y:S01]  /*0de0*/  SHF.L.U32 R81, R38, 0x10, RZ ;  /* 0x0000001026517819 */ /* 0x000fe200000006ff */
[----:B------:R-:W-:Y:S01]  /*0df0*/  FFMA.FTZ R38, R84, R83, R37 ;  /* 0x0000005354267223 */ /* 0x000fe20000010025 */
[C---:B------:R-:W-:Y:S02]  /*0e00*/  PRMT R82, R72.reuse, 0x7632, R82 ;  /* 0x0000763248527816 */ /* 0x040fe40000000052 */
[----:B------:R-:W-:Y:S01]  /*0e10*/  SHF.L.U32 R93, R72, 0x10, RZ ;  /* 0x00000010485d7819 */ /* 0x000fe200000006ff */
[----:B------:R-:W-:Y:S01]  /*0e20*/  FFMA.FTZ R87, R86, R81, R87 ;  /* 0x0000005156577223 */ /* 0x000fe20000010057 */
[----:B------:R-:W-:Y:S01]  /*0e30*/  SHF.L.U32 R37, R80, 0x10, RZ ;  /* 0x0000001050257819 */ /* 0x000fe200000006ff */
[----:B------:R-:W-:Y:S01]  /*0e40*/  IMAD.U32 R83, R82, 0x10000, RZ ;  /* 0x0001000052537824 */ /* 0x000fe200078e00ff */
[C---:B------:R-:W-:Y:S01]  /*0e50*/  SHF.L.U32 R81, R39.reuse, 0x10, RZ ;  /* 0x0000001027517819 */ /* 0x040fe200000006ff */
[----:B------:R-:W-:Y:S01]  /*0e60*/  FFMA.FTZ R93, R0, R93, RZ ;  /* 0x0000005d005d7223 */ /* 0x000fe200000100ff */
[----:B------:R-:W-:Y:S01]  /*0e70*/  PRMT R39, R39, 0x7632, R39 ;  /* 0x0000763227277816 */ /* 0x000fe20000000027 */
[----:B------:R-:W-:Y:S01]  /*0e80*/  FFMA.FTZ R37, R90, R37, R87 ;  /* 0x000000255a257223 */ /* 0x000fe20000010057 */
[C---:B------:R-:W-:Y:S01]  /*0e90*/  SHF.L.U32 R87, R73.reuse, 0x10, RZ ;  /* 0x0000001049577819 */ /* 0x040fe200000006ff */
[----:B------:R-:W-:Y:S01]  /*0ea0*/  FFMA.FTZ R83, R92, R83, R93 ;  /* 0x000000535c537223 */ /* 0x000fe2000001005d */
[----:B------:R-:W-:Y:S01]  /*0eb0*/  PRMT R73, R73, 0x7632, R73 ;  /* 0x0000763249497816 */ /* 0x000fe20000000049 */
[----:B------:R-:W-:Y:S01]  /*0ec0*/  FFMA.FTZ R37, R84, R81, R37 ;  /* 0x0000005154257223 */ /* 0x000fe20000010025 */
[----:B------:R-:W-:-:S02]  /*0ed0*/  IMAD.U32 R72, R39, 0x10000, RZ ;  /* 0x0001000027487824 */ /* 0x000fc400078e00ff */
[----:B------:R-:W-:Y:S01]  /*0ee0*/  FFMA.FTZ R83, R94, R87, R83 ;  /* 0x000000575e537223 */ /* 0x000fe20000010053 */
[----:B------:R-:W-:Y:S02]  /*0ef0*/  SHF.L.U32 R73, R73, 0x10, RZ ;  /* 0x0000001049497819 */ /* 0x000fe400000006ff */
[C---:B------:R-:W-:Y:S02]  /*0f00*/  PRMT R39, R48.reuse, 0x7632, R39 ;  /* 0x0000763230277816 */ /* 0x040fe40000000027 */
[----:B------:R-:W-:Y:S01]  /*0f10*/  SHF.L.U32 R81, R48, 0x10, RZ ;  /* 0x0000001030517819 */ /* 0x000fe200000006ff */
[----:B------:R-:W-:Y:S01]  /*0f20*/  FFMA.FTZ R73, R88, R73, R83 ;  /* 0x0000004958497223 */ /* 0x000fe20000010053 */
[----:B------:R-:W-:Y:S02]  /*0f30*/  SHF.L.U32 R36, R36, 0x10, RZ ;  /* 0x0000001024247819 */ /* 0x000fe400000006ff */
[----:B------:R-:W-:Y:S01]  /*0f40*/  SHF.L.U32 R39, R39, 0x10, RZ ;  /* 0x0000001027277819 */ /* 0x000fe200000006ff */
[----:B------:R-:W-:Y:S01]  /*0f50*/  FFMA.FTZ R83, R0, R81, RZ ;  /* 0x0000005100537223 */ /* 0x000fe200000100ff */
[----:B------:R-:W-:Y:S01]  /*0f60*/  FFMA.FTZ R93, R85, R72, R37 ;  /* 0x00000048555d7223 */ /* 0x000fe20000010025 */
[C---:B------:R-:W-:Y:S01]  /*0f70*/  PRMT R0, R74.reuse, 0x7632, R0 ;  /* 0x000076324a007816 */ /* 0x040fe20000000000 */
[----:B------:R-:W-:Y:S01]  /*0f80*/  IMAD.U32 R37, R74, 0x10000, RZ ;  /* 0x000100004a257824 */ /* 0x000fe200078e00ff */
[----:B------:R-:W-:Y:S01]  /*0f90*/  SHF.L.U32 R81, R49, 0x10, RZ ;  /* 0x0000001031517819 */ /* 0x000fe200000006ff */
        /* <DEDUP_REMOVED lines=9> */
[----:B------:R-:W-:Y:S01]  /*1030*/  IMAD.U32 R49, R75, 0x10000, RZ ;  /* 0x000100004b317824 */ /* 0x000fe200078e00ff */
[----:B------:R-:W5:Y:S01]  /*1040*/  LDG.E.128 R36, desc[UR6][R2.64+0x8000] ;  /* 0x0080000602247981 */ /* 0x000f62000c1e1d00 */
        /* <DEDUP_REMOVED lines=10> */
[C---:B------:R-:W-:Y:S01]  /*10f0*/  SHF.L.U32 R73, R51.reuse, 0x10, RZ ;  /* 0x0000001033497819 */ /* 0x040fe200000006ff */
[----:B------:R-:W-:Y:S01]  /*1100*/  FFMA.FTZ R81, R90, R49, R81 ;  /* 0x000000315a517223 */ /* 0x000fe20000010051 */
[----:B------:R-:W-:-:S02]  /*1110*/  PRMT R64, R51, 0x7632, R64 ;  /* 0x0000763233407816 */ /* 0x000fc40000000040 */
[----:B------:R-:W5:Y:S01]  /*1120*/  LDG.E.128 R48, desc[UR6][R2.64+0xb800] ;  /* 0x00b8000602307981 */ /* 0x000f62000c1e1d00 */
[----:B------:R-:W-:Y:S02]  /*1130*/  SHF.L.U32 R0, R0, 0x10, RZ ;  /* 0x0000001000007819 */ /* 0x000fe400000006ff */
[----:B------:R-:W-:Y:S02]  /*1140*/  SHF.L.U32 R83, R83, 0x10, RZ ;  /* 0x0000001053537819 */ /* 0x000fe400000006ff */
[----:B------:R-:W-:-:S03]  /*1150*/  PRMT R75, R75, 0x7632, R75 ;  /* 0x000076324b4b7816 */ /* 0x000fc6000000004b */
[--C-:B------:R-:W-:Y:S01]  /*1160*/  FFMA.FTZ R105, R83, R0, R68.reuse ;  /* 0x0000000053697223 */ /* 0x100fe20000010044 */
        /* <DEDUP_REMOVED lines=13> */
[----:B------:R-:W-:Y:S02]  /*1240*/  PRMT R65, R65, 0x7632, R65 ;  /* 0x0000763241417816 */ /* 0x000fe40000000041 */
[----:B------:R-:W-:Y:S02]  /*1250*/  SHF.L.U32 R69, R61, 0x10, RZ ;  /* 0x000000103d457819 */ /* 0x000fe400000006ff */
        /* <DEDUP_REMOVED lines=8> */
[----:B------:R-:W-:-:S02]  /*12e0*/  PRMT R97, R71, 0x7632, R97 ;  /* 0x0000763247617816 */ /* 0x000fc40000000061 */
[----:B------:R-:W-:Y:S02]  /*12f0*/  SHF.L.U32 R0, R71, 0x10, RZ ;  /* 0x0000001047007819 */ /* 0x000fe400000006ff */
[----:B------:R-:W-:Y:S01]  /*1300*/  PRMT R64, R52, 0x7632, R64 ;  /* 0x0000763234407816 */ /* 0x000fe20000000040 */
[----:B------:R-:W5:Y:S01]  /*1310*/  LDG.E.128 R68, desc[UR6][R2.64+0xf000] ;  /* 0x00f0000602447981 */ /* 0x000f62000c1e1d00 */
[----:B------:R-:W-:Y:S01]  /*1320*/  PRMT R60, R61, 0x7632, R60 ;  /* 0x000076323d3c7816 */ /* 0x000fe2000000003c */
[----:B------:R-:W-:Y:S01]  /*1330*/  FFMA.FTZ R65, R88, R65, R105 ;  /* 0x0000004158417223 */ /* 0x000fe20000010069 */
[----:B------:R-:W-:Y:S01]  /*1340*/  SHF.L.U32 R64, R64, 0x10, RZ ;  /* 0x0000001040407819 */ /* 0x000fe200000006ff */
[----:B------:R-:W-:Y:S01]  /*1350*/  IMAD.U32 R61, R66, 0x10000, RZ ;  /* 0x00010000423d7824 */ /* 0x000fe200078e00ff */
[----:B------:R-:W-:Y:S02]  /*1360*/  SHF.L.U32 R89, R60, 0x10, RZ ;  /* 0x000000103c597819 */ /* 0x000fe400000006ff */
[----:B------:R-:W-:Y:S01]  /*1370*/  PRMT R52, R66, 0x7632, R52 ;  /* 0x0000763242347816 */ /* 0x000fe20000000034 */
[----:B------:R-:W-:Y:S01]  /*1380*/  FFMA.FTZ R75, R80, R61, R65 ;  /* 0x0000003d504b7223 */ /* 0x000fe20000010041 */
[----:B------:R-:W-:Y:S01]  /*1390*/  PRMT R60, R67, 0x7632, R60 ;  /* 0x00007632433c7816 */ /* 0x000fe2000000003c */
[--C-:B------:R-:W-:Y:S01]  /*13a0*/  FFMA.FTZ R107, R83, R64, R72.reuse ;  /* 0x00000040536b7223 */ /* 0x100fe20000010048 */
[----:B------:R-:W-:Y:S01]  /*13b0*/  SHF.L.U32 R73, R67, 0x10, RZ ;  /* 0x0000001043497819 */ /* 0x000fe200000006ff */
[----:B------:R-:W-:Y:S01]  /*13c0*/  FFMA.FTZ R95, R88, R89, R95 ;  /* 0x00000059585f7223 */ /* 0x000fe2000001005f */
[----:B------:R-:W5:Y:S01]  /*13d0*/  LDG.E.128 R64, desc[UR6][R2.64+0x12800] ;  /* 0x0128000602407981 */ /* 0x000f62000c1e1d00 */
[C---:B------:R-:W-:Y:S01]  /*13e0*/  PRMT R72, R62.reuse, 0x7632, R72 ;  /* 0x000076323e487816 */ /* 0x040fe20000000048 */
[----:B------:R-:W-:Y:S01]  /*13f0*/  IMAD.U32 R89, R62, 0x10000, RZ ;  /* 0x000100003e597824 */ /* 0x000fe200078e00ff */
[----:B------:R-:W-:-:S02]  /*1400*/  SHF.L.U32 R61, R52, 0x10, RZ ;  /* 0x00000010343d7819 */ /* 0x000fc400000006ff */
[----:B------:R-:W-:Y:S01]  /*1410*/  SHF.L.U32 R86, R86, 0x10, RZ ;  /* 0x0000001056567819 */ /* 0x000fe200000006ff */
[----:B------:R-:W-:Y:S01]  /*1420*/  FFMA.FTZ R52, R80, R89, R95 ;  /* 0x0000005950347223 */ /* 0x000fe2000001005f */
[C---:B------:R-:W-:Y:S02]  /*1430*/  PRMT R62, R53.reuse, 0x7632, R62 ;  /* 0x00007632353e7816 */ /* 0x040fe4000000003e */
[----:B------:R-:W-:Y:S01]  /*1440*/  SHF.L.U32 R105, R53, 0x10, RZ ;  /* 0x0000001035697819 */ /* 0x000fe200000006ff */
[----:B------:R-:W-:Y:S02]  /*1450*/  IMAD.U32 R53, R72, 0x10000, RZ ;  /* 0x0001000048357824 */ /* 0x000fe400078e00ff */
        /* <DEDUP_REMOVED lines=11> */
[----:B------:R-:W-:-:S02]  /*1510*/  SHF.L.U32 R97, R97, 0x10, RZ ;  /* 0x0000001061617819 */ /* 0x000fc400000006ff */
[----:B------:R-:W-:Y:S02]  /*1520*/  SHF.L.U32 R54, R63, 0x10, RZ ;  /* 0x000000103f367819 */ /* 0x000fe400000006ff */
[C---:B--2---:R-:W-:Y:S01]  /*1530*/  PRMT R62, R44.reuse, 0x7632, R62 ;  /* 0x000076322c3e7816 */ /* 0x044fe2000000003e */
[----:B------:R-:W-:Y:S01]  /*1540*/  IMAD.U32 R44, R44, 0x10000, RZ ;  /* 0x000100002c2c7824 */ /* 0x000fe200078e00ff */
[----:B------:R-:W-:Y:S01]  /*1550*/  SHF.L.U32 R61, R61, 0x10, RZ ;  /* 0x000000103d3d7819 */ /* 0x000fe200000006ff */
[----:B------:R-:W-:Y:S01]  /*1560*/  FFMA.FTZ R75, R80, R89, R75 ;  /* 0x00000059504b7223 */ /* 0x000fe2000001004b */
        /* <DEDUP_REMOVED lines=8> */
[----:B------:R-:W2:Y:S01]  /*15f0*/  LDG.E.128 R72, desc[UR6][R2.64+0x16000] ;  /* 0x0160000602487981 */ /* 0x000ea2000c1e1d00 */
[----:B------:R-:W-:Y:S01]  /*1600*/  FFMA.FTZ R95, R97, R60, R52 ;  /* 0x0000003c615f7223 */ /* 0x000fe20000010034 */
[----:B------:R-:W-:Y:S01]  /*1610*/  FFMA.FTZ R101, R83, R62, R44 ;  /* 0x0000003e53657223 */ /* 0x000fe2000001002c */
[----:B---3--:R-:W-:Y:S01]  /*1620*/  PRMT R54, R40, 0x7632, R54 ;  /* 0x0000763228367816 */ /* 0x008fe20000000036 */
        /* <DEDUP_REMOVED lines=9> */
[----:B------:R-:W3:Y:S01]  /*16c0*/  LDG.E.128 R60, desc[UR6][R2.64+0x19800] ;  /* 0x01980006023c7981 */ /* 0x000ee2000c1e1d00 */
[----:B------:R-:W-:Y:S01]  /*16d0*/  SHF.L.U32 R55, R41, 0x10, RZ ;  /* 0x0000001029377819 */ /* 0x000fe200000006ff */
[----:B------:R-:W-:Y:S01]  /*16e0*/  FFMA.FTZ R53, R88, R45, R53 ;  /* 0x0000002d58357223 */ /* 0x000fe20000010035 */
[C---:B------:R-:W-:Y:S01]  /*16f0*/  PRMT R40, R46.reuse, 0x7632, R40 ;  /* 0x000076322e287816 */ /* 0x040fe20000000028 */
[--C-:B------:R-:W-:Y:S01]  /*1700*/  FFMA.FTZ R99, R83, R54, R44.reuse ;  /* 0x0000003653637223 */ /* 0x100fe2000001002c */
[----:B------:R-:W-:Y:S01]  /*1710*/  IMAD.U32 R45, R46, 0x10000, RZ ;  /* 0x000100002e2d7824 */ /* 0x000fe200078e00ff */
[----:B------:R-:W-:-:S02]  /*1720*/  PRMT R44, R41, 0x7632, R44 ;  /* 0x00007632292c7816 */ /* 0x000fc4000000002c */
[----:B------:R-:W-:Y:S01]  /*1730*/  SHF.L.U32 R41, R40, 0x10, RZ ;  /* 0x0000001028297819 */ /* 0x000fe200000006ff */
[----:B------:R-:W-:Y:S01]  /*1740*/  FFMA.FTZ R99, R84, R55, R99 ;  /* 0x0000003754637223 */ /* 0x000fe20000010063 */
[----:B------:R-:W-:Y:S01]  /*1750*/  FFMA.FTZ R53, R80, R45, R53 ;  /* 0x0000002d50357223 */ /* 0x000fe20000010035 */
[----:B------:R-:W-:Y:S01]  /*1760*/  SHF.L.U32 R55, R44, 0x10, RZ ;  /* 0x000000102c377819 */ /* 0x000fe200000006ff */
[C---:B------:R-:W-:Y:S02]  /*1770*/  IMAD.U32 R45, R47.reuse, 0x10000, RZ ;  /* 0x000100002f2d7824 */ /* 0x040fe400078e00ff */
[----:B------:R-:W-:Y:S01]  /*1780*/  FFMA.FTZ R41, R86, R41, R53 ;  /* 0x0000002956297223 */ /* 0x000fe20000010035 */
[----:B------:R-:W-:Y:S01]  /*1790*/  SHF.L.U32 R53, R42, 0x10, RZ ;  /* 0x000000102a357819 */ /* 0x000fe200000006ff */
[----:B------:R-:W-:Y:S01]  /*17a0*/  FFMA.FTZ R55, R88, R55, R99 ;  /* 0x0000003758377223 */ /* 0x000fe20000010063 */
[----:B------:R-:W-:Y:S01]  /*17b0*/  PRMT R42, R42, 0x7632, R42 ;  /* 0x000076322a2a7816 */ /* 0x000fe2000000002a */
[----:B------:R-:W-:Y:S01]  /*17c0*/  FFMA.FTZ R40, R0, R45, R41 ;  /* 0x0000002d00287223 */ /* 0x000fe20000010029 */
[----:B------:R-:W-:Y:S01]  /*17d0*/  PRMT R47, R47, 0x7632, R47 ;  /* 0x000076322f2f7816 */ /* 0x000fe2000000002f */
[----:B------:R-:W-:Y:S01]  /*17e0*/  FFMA.FTZ R45, R80, R53, R55 ;  /* 0x00000035502d7223 */ /* 0x000fe20000010037 */
[C---:B----4-:R-:W-:Y:S01]  /*17f0*/  SHF.L.U32 R46, R20.reuse, 0x10, RZ ;  /* 0x00000010142e7819 */ /* 0x050fe200000006ff */
[----:B------:R-:W4:Y:S01]  /*1800*/  LDG.E.128 R52, desc[UR6][R2.64+0x1d000] ;  /* 0x01d0000602347981 */ /* 0x000f22000c1e1d00 */
        /* <DEDUP_REMOVED lines=10> */
[----:B-----5:R-:W-:-:S02]  /*18b0*/  PRMT R40, R16, 0x7632, R40 ;  /* 0x0000763210287816 */ /* 0x020fc40000000028 */
[----:B------:R-:W-:Y:S01]  /*18c0*/  SHF.L.U32 R16, R16, 0x10, RZ ;  /* 0x0000001010107819 */ /* 0x000fe200000006ff */
[----:B------:R-:W-:Y:S01]  /*18d0*/  FFMA.FTZ R47, R84, R45, R47 ;  /* 0x0000002d542f7223 */ /* 0x000fe2000001002f */
[----:B------:R-:W-:Y:S02]  /*18e0*/  SHF.L.U32 R45, R20, 0x10, RZ ;  /* 0x00000010142d7819 */ /* 0x000fe400000006ff */
[----:B------:R-:W-:Y:S01]  /*18f0*/  SHF.L.U32 R40, R40, 0x10, RZ ;  /* 0x0000001028287819 */ /* 0x000fe200000006ff */
[----:B------:R-:W-:Y:S01]  /*1900*/  FFMA.FTZ R42, R82, R16, R91 ;  /* 0x00000010522a7223 */ /* 0x000fe2000001005b */
[----:B------:R-:W-:Y:S02]  /*1910*/  IMAD.U32 R21, R43, 0x10000, RZ ;  /* 0x000100002b157824 */ /* 0x000fe400078e00ff */
        /* <DEDUP_REMOVED lines=8> */
[----:B------:R-:W-:Y:S01]  /*19a0*/  SHF.L.U32 R91, R44, 0x10, RZ ;  /* 0x000000102c5b7819 */ /* 0x000fe200000006ff */
[----:B------:R-:W-:-:S04]  /*19b0*/  IMAD.U32 R21, R22, 0x10000, RZ ;  /* 0x0001000016157824 */ /* 0x000fc800078e00ff */
[----:B------:R-:W-:Y:S01]  /*19c0*/  FFMA.FTZ R21, R80, R21, R45 ;  /* 0x0000001550157223 */ /* 0x000fe2000001002d */
[----:B------:R-:W-:Y:S02]  /*19d0*/  FFMA.FTZ R105, R88, R91, R47 ;  /* 0x0000005b58697223 */ /* 0x000fe4000001002f */
[----:B------:R-:W5:Y:S01]  /*19e0*/  LDG.E.128 R44, desc[UR6][R2.64+0x24000] ;  /* 0x02400006022c7981 */ /* 0x000f62000c1e1d00 */
[----:B------:R-:W-:Y:S02]  /*19f0*/  PRMT R17, R22, 0x7632, R17 ;  /* 0x0000763216117816 */ /* 0x000fe40000000011 */
[C---:B------:R-:W-:Y:S02]  /*1a00*/  PRMT R90, R18.reuse, 0x7632, R90 ;  /* 0x00007632125a7816 */ /* 0x040fe4000000005a */
[----:B------:R-:W-:Y:S01]  /*1a10*/  SHF.L.U32 R99, R18, 0x10, RZ ;  /* 0x0000001012637819 */ /* 0x000fe200000006ff */
[----:B------:R-:W-:Y:S01]  /*1a20*/  IMAD.U32 R17, R17, 0x10000, RZ ;  /* 0x0001000011117824 */ /* 0x000fe200078e00ff */
[----:B------:R-:W-:-:S02]  /*1a30*/  SHF.L.U32 R91, R90, 0x10, RZ ;  /* 0x000000105a5b7819 */ /* 0x000fc400000006ff */
[----:B------:R-:W-:Y:S01]  /*1a40*/  PRMT R90, R12, 0x7632, R90 ;  /* 0x000076320c5a7816 */ /* 0x000fe2000000005a */
[----:B------:R-:W-:Y:S01]  /*1a50*/  FFMA.FTZ R18, R80, R99, R105 ;  /* 0x0000006350127223 */ /* 0x000fe20000010069 */
[----:B------:R-:W-:Y:S01]  /*1a60*/  SHF.L.U32 R12, R12, 0x10, RZ ;  /* 0x000000100c0c7819 */ /* 0x000fe200000006ff */
[C---:B------:R-:W-:Y:S01]  /*1a70*/  FFMA.FTZ R17, R86.reuse, R17, R21 ;  /* 0x0000001156117223 */ /* 0x040fe20000010015 */
[----:B------:R-:W-:Y:S01]  /*1a80*/  SHF.L.U32 R21, R19, 0x10, RZ ;  /* 0x0000001013157819 */ /* 0x000fe200000006ff */
[----:B------:R-:W-:Y:S01]  /*1a90*/  FFMA.FTZ R18, R86, R91, R18 ;  /* 0x0000005b56127223 */ /* 0x000fe20000010012 */
[C---:B------:R-:W-:Y:S02]  /*1aa0*/  PRMT R22, R23.reuse, 0x7632, R22 ;  /* 0x0000763217167816 */ /* 0x040fe40000000016 */
[----:B------:R-:W-:Y:S01]  /*1ab0*/  SHF.L.U32 R23, R23, 0x10, RZ ;  /* 0x0000001017177819 */ /* 0x000fe200000006ff */
[----:B------:R-:W-:Y:S02]  /*1ac0*/  IMAD.U32 R90, R90, 0x10000, RZ ;  /* 0x000100005a5a7824 */ /* 0x000fe400078e00ff */
[----:B------:R-:W-:Y:S01]  /*1ad0*/  FFMA.FTZ R12, R82, R12, R87 ;  /* 0x0000000c520c7223 */ /* 0x000fe20000010057 */
[----:B------:R-:W-:Y:S01]  /*1ae0*/  PRMT R19, R19, 0x7632, R19 ;  /* 0x0000763213137816 */ /* 0x000fe20000000013 */
[C-C-:B------:R-:W-:Y:S01]  /*1af0*/  FFMA.FTZ R21, R0.reuse, R21, R18.reuse ;  /* 0x0000001500157223 */ /* 0x140fe20000010012 */
[C---:B------:R-:W-:Y:S01]  /*1b00*/  PRMT R18, R13.reuse, 0x7632, R18 ;  /* 0x000076320d127816 */ /* 0x040fe20000000012 */
[----:B------:R-:W-:Y:S01]  /*1b10*/  FFMA.FTZ R17, R0, R23, R17 ;  /* 0x0000001700117223 */ /* 0x000fe20000010011 */
[----:B------:R-:W-:Y:S01]  /*1b20*/  SHF.L.U32 R13, R13, 0x10, RZ ;  /* 0x000000100d0d7819 */ /* 0x000fe200000006ff */
[----:B------:R-:W-:Y:S01]  /*1b30*/  FFMA.FTZ R23, R83, R90, R12 ;  /* 0x0000005a53177223 */ /* 0x000fe2000001000c */
[----:B------:R-:W-:Y:S01]  /*1b40*/  IMAD.U32 R12, R19, 0x10000, RZ ;  /* 0x00010000130c7824 */ /* 0x000fe200078e00ff */
[----:B------:R-:W-:-:S02]  /*1b50*/  SHF.L.U32 R20, R20, 0x10, RZ ;  /* 0x0000001014147819 */ /* 0x000fc400000006ff */
[----:B------:R-:W-:Y:S01]  /*1b60*/  SHF.L.U32 R19, R18, 0x10, RZ ;  /* 0x0000001012137819 */ /* 0x000fe200000006ff */
[----:B------:R-:W-:Y:S01]  /*1b70*/  FFMA.FTZ R13, R84, R13, R23 ;  /* 0x0000000d540d7223 */ /* 0x000fe20000010017 */
[----:B------:R-:W-:Y:S01]  /*1b80*/  SHF.L.U32 R22, R22, 0x10, RZ ;  /* 0x0000001016167819 */ /* 0x000fe200000006ff */
[C-C-:B------:R-:W-:Y:S01]  /*1b90*/  FFMA.FTZ R105, R97.reuse, R20, R16.reuse ;  /* 0x0000001461697223 */ /* 0x140fe20000010010 */
[----:B------:R-:W-:Y:S01]  /*1ba0*/  FFMA.FTZ R91, R97, R12, R21 ;  /* 0x0000000c615b7223 */ /* 0x000fe20000010015 */
[----:B------:R-:W-:Y:S01]  /*1bb0*/  FFMA.FTZ R19, R88, R19, R13 ;  /* 0x0000001358137223 */ /* 0x000fe2000001000d */
[C---:B------:R-:W-:Y:S02]  /*1bc0*/  PRMT R16, R14.reuse, 0x7632, R16 ;  /* 0x000076320e107816 */ /* 0x040fe40000000010 */
[----:B------:R-:W-:Y:S02]  /*1bd0*/  SHF.L.U32 R13, R14, 0x10, RZ ;  /* 0x000000100e0d7819 */ /* 0x000fe400000006ff */
[----:B------:R-:W-:-:S02]  /*1be0*/  PRMT R12, R24, 0x7632, R12 ;  /* 0x00007632180c7816 */ /* 0x000fc4000000000c */
[----:B------:R-:W-:Y:S01]  /*1bf0*/  SHF.L.U32 R14, R24, 0x10, RZ ;  /* 0x00000010180e7819 */ /* 0x000fe200000006ff */
[----:B------:R-:W-:Y:S01]  /*1c00*/  FFMA.FTZ R87, R97, R22, R17 ;  /* 0x0000001661577223 */ /* 0x000fe20000010011 */
[C---:B------:R-:W-:Y:S01]  /*1c10*/  PRMT R24, R15.reuse, 0x7632, R24 ;  /* 0x000076320f187816 */ /* 0x040fe20000000018 */
[----:B------:R-:W-:Y:S02]  /*1c20*/  IMAD.U32 R23, R15, 0x10000, RZ ;  /* 0x000100000f177824 */ /* 0x000fe400078e00ff */
[----:B------:R-:W-:Y:S01]  /*1c30*/  FFMA.FTZ R99, R80, R13, R19 ;  /* 0x0000000d50637223 */ /* 0x000fe20000010013 */
[----:B------:R-:W-:Y:S01]  /*1c40*/  SHF.L.U32 R20, R12, 0x10, RZ ;  /* 0x000000100c147819 */ /* 0x000fe200000006ff */
[----:B------:R-:W-:Y:S01]  /*1c50*/  FFMA.FTZ R22, R82, R14, R93 ;  /* 0x0000000e52167223 */ /* 0x000fe2000001005d */
[----:B------:R-:W-:Y:S01]  /*1c60*/  SHF.L.U32 R21, R16, 0x10, RZ ;  /* 0x0000001010157819 */ /* 0x000fe200000006ff */
[----:B------:R-:W5:Y:S04]  /*1c70*/  LDG.E.128 R12, desc[UR6][R2.64+0x1800] ;  /* 0x00180006020c7981 */ /* 0x000f68000c1e1d00 */
[----:B------:R-:W5:Y:S01]  /*1c80*/  LDG.E.128 R16, desc[UR6][R56.64+0x1800] ;  /* 0x0018000638107981 */ /* 0x000f62000c1e1d00 */
[----:B------:R-:W-:Y:S01]  /*1c90*/  SHF.L.U32 R93, R25, 0x10, RZ ;  /* 0x00000010195d7819 */ /* 0x000fe200000006ff */
[----:B------:R-:W-:Y:S01]  /*1ca0*/  FFMA.FTZ R107, R83, R20, R22 ;  /* 0x00000014536b7223 */ /* 0x000fe20000010016 */
[----:B------:R-:W-:-:S02]  /*1cb0*/  PRMT R25, R25, 0x7632, R25 ;  /* 0x0000763219197816 */ /* 0x000fc40000000019 */
[C---:B------:R-:W-:Y:S01]  /*1cc0*/  PRMT R20, R32.reuse, 0x7632, R20 ;  /* 0x0000763220147816 */ /* 0x040fe20000000014 */
        /* <DEDUP_REMOVED lines=15> */
[----:B------:R-:W5:Y:S01]  /*1dc0*/  LDG.E.128 R20, desc[UR6][R2.64+0x5000] ;  /* 0x0050000602147981 */ /* 0x000f62000c1e1d00 */
[----:B------:R-:W-:Y:S01]  /*1dd0*/  SHF.L.U32 R25, R26, 0x10, RZ ;  /* 0x000000101a197819 */ /* 0x000fe200000006ff */
[----:B------:R-:W-:Y:S01]  /*1de0*/  FFMA.FTZ R81, R84, R81, R99 ;  /* 0x0000005154517223 */ /* 0x000fe20000010063 */
[----:B------:R-:W-:Y:S02]  /*1df0*/  SHF.L.U32 R24, R24, 0x10, RZ ;  /* 0x0000001018187819 */ /* 0x000fe400000006ff */
[----:B------:R-:W-:-:S02]  /*1e00*/  PRMT R26, R28, 0x7632, R26 ;  /* 0x000076321c1a7816 */ /* 0x000fc4000000001a */
        /* <DEDUP_REMOVED lines=17> */
[----:B------:R-:W5:Y:S01]  /*1f20*/  LDG.E.128 R24, desc[UR6][R2.64+0x8800] ;  /* 0x0088000602187981 */ /* 0x000f62000c1e1d00 */
[----:B------:R-:W-:Y:S01]  /*1f30*/  FFMA.FTZ R93, R86, R29, R93 ;  /* 0x0000001d565d7223 */ /* 0x000fe2000001005d */
[C---:B------:R-:W-:Y:S01]  /*1f40*/  SHF.L.U32 R33, R30.reuse, 0x10, RZ ;  /* 0x000000101e217819 */ /* 0x040fe200000006ff */
[----:B------:R-:W-:Y:S01]  /*1f50*/  IMAD.U32 R29, R35, 0x10000, RZ ;  /* 0x00010000231d7824 */ /* 0x000fe200078e00ff */
[----:B------:R-:W-:Y:S01]  /*1f60*/  PRMT R30, R30, 0x7632, R30 ;  /* 0x000076321e1e7816 */ /* 0x000fe2000000001e */
[----:B------:R-:W-:Y:S01]  /*1f70*/  FFMA.FTZ R85, R84, R85, R99 ;  /* 0x0000005554557223 */ /* 0x000fe20000010063 */
[----:B------:R-:W-:Y:S01]  /*1f80*/  SHF.L.U32 R28, R28, 0x10, RZ ;  /* 0x000000101c1c7819 */ /* 0x000fe200000006ff */
[----:B------:R-:W-:Y:S01]  /*1f90*/  FFMA.FTZ R90, R0, R29, R93 ;  /* 0x0000001d005a7223 */ /* 0x000fe2000001005d */
[----:B------:R-:W-:Y:S01]  /*1fa0*/  SHF.L.U32 R34, R8, 0x10, RZ ;  /* 0x0000001008227819 */ /* 0x000fe200000006ff */
[----:B------:R-:W-:Y:S01]  /*1fb0*/  FFMA.FTZ R83, R88, R83, R85 ;  /* 0x0000005358537223 */ /* 0x000fe20000010055 */
[----:B------:R-:W-:Y:S01]  /*1fc0*/  IMAD.U32 R29, R30, 0x10000, RZ ;  /* 0x000100001e1d7824 */ /* 0x000fe200078e00ff */
[----:B------:R-:W-:Y:S01]  /*1fd0*/  SHF.L.U32 R88, R76, 0x10, RZ ;  /* 0x000000104c587819 */ /* 0x000fe200000006ff */
[----:B------:R-:W-:Y:S01]  /*1fe0*/  FFMA.FTZ R99, R97, R28, R32 ;  /* 0x0000001c61637223 */ /* 0x000fe20000010020 */
[----:B------:R-:W-:-:S02]  /*1ff0*/  PRMT R8, R8, 0x7632, R8 ;  /* 0x0000763208087816 */ /* 0x000fc40000000008 */
        /* <DEDUP_REMOVED lines=8> */
[----:B------:R-:W-:Y:S01]  /*2080*/  SHF.L.U32 R28, R28, 0x10, RZ ;  /* 0x000000101c1c7819 */ /* 0x000fe200000006ff */
[C---:B------:R-:W-:Y:S01]  /*2090*/  IMAD.U32 R33, R31.reuse, 0x10000, RZ ;  /* 0x000100001f217824 */ /* 0x040fe200078e00ff */
[----:B------:R-:W-:Y:S01]  /*20a0*/  PRMT R4, R31, 0x7632, R4 ;  /* 0x000076321f047816 */ /* 0x000fe20000000004 */
[C---:B------:R-:W-:Y:S01]  /*20b0*/  FFMA.FTZ R95, R93.reuse, R8, R34 ;  /* 0x000000085d5f7223 */ /* 0x040fe20000010022 */
[----:B------:R-:W-:Y:S01]  /*20c0*/  FFMA.FTZ R83, R86, R29, R83 ;  /* 0x0000001d56537223 */ /* 0x000fe20000010053 */
[----:B------:R-:W-:Y:S01]  /*20d0*/  FFMA.FTZ R8, R93, R28, R30 ;  /* 0x0000001c5d087223 */ /* 0x000fe2000001001e */
[----:B------:R-:W-:Y:S01]  /*20e0*/  SHF.L.U32 R85, R9, 0x10, RZ ;  /* 0x0000001009557819 */ /* 0x000fe200000006ff */
[----:B------:R-:W5:Y:S01]  /*20f0*/  LDG.E.128 R28, desc[UR6][R2.64+0xc000] ;  /* 0x00c00006021c7981 */ /* 0x000f62000c1e1d00 */
[----:B------:R-:W-:-:S02]  /*2100*/  SHF.L.U32 R84, R77, 0x10, RZ ;  /* 0x000000104d547819 */ /* 0x000fc400000006ff */
[----:B------:R-:W-:Y:S01]  /*2110*/  PRMT R35, R35, 0x7632, R35 ;  /* 0x0000763223237816 */ /* 0x000fe20000000023 */
[----:B------:R-:W-:Y:S02]  /*2120*/  FFMA.FTZ R83, R0, R33, R83 ;  /* 0x0000002100537223 */ /* 0x000fe40000010053 */
[----:B------:R-:W-:Y:S01]  /*2130*/  FFMA.FTZ R85, R84, R85, R95 ;  /* 0x0000005554557223 */ /* 0x000fe2000001005f */
[----:B------:R-:W-:Y:S02]  /*2140*/  SHF.L.U32 R95, R35, 0x10, RZ ;  /* 0x00000010235f7819 */ /* 0x000fe400000006ff */
[----:B------:R-:W5:Y:S01]  /*2150*/  LDG.E.128 R32, desc[UR6][R2.64+0xf800] ;  /* 0x00f8000602207981 */ /* 0x000f62000c1e1d00 */
[C---:B------:R-:W-:Y:S01]  /*2160*/  IMAD.U32 R89, R5.reuse, 0x10000, RZ ;  /* 0x0001000005597824 */ /* 0x040fe200078e00ff */
[----:B------:R-:W-:Y:S02]  /*2170*/  PRMT R5, R5, 0x7632, R5 ;  /* 0x0000763205057816 */ /* 0x000fe40000000005 */
[----:B------:R-:W-:-:S02]  /*2180*/  PRMT R82, R77, 0x7632, R82 ;  /* 0x000076324d527816 */ /* 0x000fc40000000052 */
[----:B------:R-:W-:Y:S02]  /*2190*/  PRMT R9, R9, 0x7632, R9 ;  /* 0x0000763209097816 */ /* 0x000fe40000000009 */
[----:B------:R-:W-:Y:S01]  /*21a0*/  SHF.L.U32 R4, R4, 0x10, RZ ;  /* 0x0000001004047819 */ /* 0x000fe200000006ff */
[----:B------:R-:W-:Y:S01]  /*21b0*/  FFMA.FTZ R8, R84, R89, R8 ;  /* 0x0000005954087223 */ /* 0x000fe20000010008 */
[----:B------:R-:W-:Y:S01]  /*21c0*/  SHF.L.U32 R5, R5, 0x10, RZ ;  /* 0x0000001005057819 */ /* 0x000fe200000006ff */
[----:B------:R-:W-:Y:S01]  /*21d0*/  IMAD.U32 R82, R82, 0x10000, RZ ;  /* 0x0001000052527824 */ /* 0x000fe200078e00ff */
[----:B------:R-:W-:Y:S01]  /*21e0*/  SHF.L.U32 R9, R9, 0x10, RZ ;  /* 0x0000001009097819 */ /* 0x000fe200000006ff */
[C---:B------:R-:W-:Y:S01]  /*21f0*/  FFMA.FTZ R95, R97.reuse, R95, R90 ;  /* 0x0000005f615f7223 */ /* 0x040fe2000001005a */
        /* <DEDUP_REMOVED lines=8> */
[----:B------:R-:W-:Y:S01]  /*2280*/  PRMT R6, R6, 0x7632, R6 ;  /* 0x0000763206067816 */ /* 0x000fe20000000006 */
[C---:B------:R-:W-:Y:S01]  /*2290*/  FFMA.FTZ R5, R83.reuse, R76, R5 ;  /* 0x0000004c53057223 */ /* 0x040fe20000010005 */
[----:B------:R-:W-:Y:S01]  /*22a0*/  PRMT R9, R36, 0x7632, R9 ;  /* 0x0000763224097816 */ /* 0x000fe20000000009 */
[----:B------:R-:W-:Y:S01]  /*22b0*/  FFMA.FTZ R8, R83, R0, R4 ;  /* 0x0000000053087223 */ /* 0x000fe20000010004 */
[----:B------:R-:W-:Y:S01]  /*22c0*/  SHF.L.U32 R10, R10, 0x10, RZ ;  /* 0x000000100a0a7819 */ /* 0x000fe200000006ff */
[----:B------:R-:W-:Y:S01]  /*22d0*/  IMAD.U32 R76, R6, 0x10000, RZ ;  /* 0x00010000064c7824 */ /* 0x000fe200078e00ff */
        /* <DEDUP_REMOVED lines=10> */
[----:B------:R-:W5:Y:S01]  /*2380*/  LDG.E.128 R8, desc[UR6][R2.64+0x13000] ;  /* 0x0130000602087981 */ /* 0x000f62000c1e1d00 */
[----:B------:R-:W-:Y:S01]  /*2390*/  PRMT R92, R79, 0x7632, R92 ;  /* 0x000076324f5c7816 */ /* 0x000fe2000000005c */
[----:B------:R-:W-:Y:S01]  /*23a0*/  FFMA.FTZ R77, R85, R4, R6 ;  /* 0x00000004554d7223 */ /* 0x000fe20000010006 */
[----:B------:R-:W-:-:S02]  /*23b0*/  PRMT R7, R7, 0x7632, R7 ;  /* 0x0000763207077816 */ /* 0x000fc40000000007 */
[----:B------:R-:W-:Y:S02]  /*23c0*/  SHF.L.U32 R79, R37, 0x10, RZ ;  /* 0x00000010254f7819 */ /* 0x000fe400000006ff */
[C---:B------:R-:W-:Y:S01]  /*23d0*/  PRMT R4, R48.reuse, 0x7632, R4 ;  /* 0x0000763230047816 */ /* 0x040fe20000000004 */
[----:B------:R-:W-:Y:S01]  /*23e0*/  FFMA.FTZ R101, R93, R76, R78 ;  /* 0x0000004c5d657223 */ /* 0x000fe2000001004e */
        /* <DEDUP_REMOVED lines=15> */
[----:B------:R-:W-:Y:S01]  /*24e0*/  FFMA.FTZ R77, R93, R4, R6 ;  /* 0x000000045d4d7223 */ /* 0x000fe20000010006 */
[----:B------:R-:W-:Y:S01]  /*24f0*/  SHF.L.U32 R38, R38, 0x10, RZ ;  /* 0x0000001026267819 */ /* 0x000fe200000006ff */
[----:B------:R-:W5:Y:S01]  /*2500*/  LDG.E.128 R4, desc[UR6][R2.64+0x16800] ;  /* 0x0168000602047981 */ /* 0x000f62000c1e1d00 */
[----:B------:R-:W-:Y:S01]  /*2510*/  PRMT R37, R49, 0x7632, R37 ;  /* 0x0000763231257816 */ /* 0x000fe20000000025 */
[----:B------:R-:W-:Y:S01]  /*2520*/  FFMA.FTZ R36, R83, R36, R48 ;  /* 0x0000002453247223 */ /* 0x000fe20000010030 */
[----:B------:R-:W-:Y:S01]  /*2530*/  SHF.L.U32 R49, R49, 0x10, RZ ;  /* 0x0000001031317819 */ /* 0x000fe200000006ff */
[----:B------:R-:W-:Y:S01]  /*2540*/  IMAD.U32 R76, R39, 0x10000, RZ ;  /* 0x00010000274c7824 */ /* 0x000fe200078e00ff */
[----:B------:R-:W-:Y:S01]  /*2550*/  SHF.L.U32 R37, R37, 0x10, RZ ;  /* 0x0000001025257819 */ /* 0x000fe200000006ff */
[----:B------:R-:W-:-:S02]  /*2560*/  FFMA.FTZ R78, R89, R38, R36 ;  /* 0x00000026594e7223 */ /* 0x000fc40000010024 */
[----:B------:R-:W-:Y:S01]  /*2570*/  FFMA.FTZ R49, R84, R49, R77 ;  /* 0x0000003154317223 */ /* 0x000fe2000001004d */
[C---:B------:R-:W-:Y:S01]  /*2580*/  SHF.L.U32 R79, R68.reuse, 0x10, RZ ;  /* 0x00000010444f7819 */ /* 0x040fe200000006ff */
[----:B------:R-:W-:Y:S01]  /*2590*/  FFMA.FTZ R77, R85, R76, R78 ;  /* 0x0000004c554d7223 */ /* 0x000fe2000001004e */
[----:B------:R-:W-:Y:S01]  /*25a0*/  PRMT R76, R68, 0x7632, R76 ;  /* 0x00007632444c7816 */ /* 0x000fe2000000004c */
[--C-:B------:R-:W-:Y:S01]  /*25b0*/  FFMA.FTZ R80, R82, R37, R49.reuse ;  /* 0x0000002552507223 */ /* 0x100fe20000010031 */
[C---:B------:R-:W-:Y:S02]  /*25c0*/  PRMT R49, R50.reuse, 0x7632, R49 ;  /* 0x0000763232317816 */ /* 0x040fe40000000031 */
[----:B------:R-:W-:Y:S02]  /*25d0*/  PRMT R48, R39, 0x7632, R48 ;  /* 0x0000763227307816 */ /* 0x000fe40000000030 */
[----:B------:R-:W-:Y:S01]  /*25e0*/  SHF.L.U32 R50, R50, 0x10, RZ ;  /* 0x0000001032327819 */ /* 0x000fe200000006ff */
[----:B------:R-:W5:Y:S01]  /*25f0*/  LDG.E.128 R36, desc[UR6][R2.64+0x1a000] ;  /* 0x01a0000602247981 */ /* 0x000f62000c1e1d00 */
[----:B------:R-:W-:Y:S01]  /*2600*/  FFMA.FTZ R78, R88, R79, R105 ;  /* 0x0000004f584e7223 */ /* 0x000fe20000010069 */
[----:B------:R-:W-:Y:S01]  /*2610*/  IMAD.U32 R76, R76, 0x10000, RZ ;  /* 0x000100004c4c7824 */ /* 0x000fe200078e00ff */
[----:B------:R-:W-:Y:S01]  /*2620*/  SHF.L.U32 R68, R49, 0x10, RZ ;  /* 0x0000001031447819 */ /* 0x000fe200000006ff */
[----:B------:R-:W-:Y:S01]  /*2630*/  FFMA.FTZ R80, R83, R50, R80 ;  /* 0x0000003253507223 */ /* 0x000fe20000010050 */
[----:B------:R-:W-:Y:S01]  /*2640*/  SHF.L.U32 R79, R69, 0x10, RZ ;  /* 0x00000010454f7819 */ /* 0x000fe200000006ff */
[----:B------:R-:W-:Y:S01]  /*2650*/  FFMA.FTZ R101, R93, R76, R78 ;  /* 0x0000004c5d657223 */ /* 0x000fe2000001004e */
[----:B------:R-:W-:-:S02]  /*2660*/  PRMT R69, R69, 0x7632, R69 ;  /* 0x0000763245457816 */ /* 0x000fc40000000045 */
[----:B------:R-:W-:Y:S02]  /*2670*/  SHF.L.U32 R49, R48, 0x10, RZ ;  /* 0x0000001030317819 */ /* 0x000fe400000006ff */
[C---:B------:R-:W-:Y:S02]  /*2680*/  SHF.L.U32 R48, R64.reuse, 0x10, RZ ;  /* 0x0000001040307819 */ /* 0x040fe400000006ff */
[----:B------:R-:W-:Y:S01]  /*2690*/  PRMT R64, R64, 0x7632, R64 ;  /* 0x0000763240407816 */ /* 0x000fe20000000040 */
[----:B------:R-:W-:Y:S01]  /*26a0*/  FFMA.FTZ R68, R89, R68, R80 ;  /* 0x0000004459447223 */ /* 0x000fe20000010050 */
[----:B------:R-:W-:Y:S01]  /*26b0*/  SHF.L.U32 R50, R51, 0x10, RZ ;  /* 0x0000001033327819 */ /* 0x000fe200000006ff */
[----:B------:R-:W-:Y:S01]  /*26c0*/  FFMA.FTZ R79, R84, R79, R101 ;  /* 0x0000004f544f7223 */ /* 0x000fe20000010065 */
[----:B------:R-:W-:Y:S02]  /*26d0*/  SHF.L.U32 R69, R69, 0x10, RZ ;  /* 0x0000001045457819 */ /* 0x000fe400000006ff */
[----:B------:R-:W-:-:S02]  /*26e0*/  PRMT R51, R51, 0x7632, R51 ;  /* 0x0000763233337816 */ /* 0x000fc40000000033 */
[----:B------:R-:W-:Y:S01]  /*26f0*/  SHF.L.U32 R76, R64, 0x10, RZ ;  /* 0x00000010404c7819 */ /* 0x000fe200000006ff */
[----:B------:R-:W-:Y:S02]  /*2700*/  IMAD.U32 R64, R70, 0x10000, RZ ;  /* 0x0001000046407824 */ /* 0x000fe400078e00ff */
[----:B------:R-:W-:Y:S01]  /*2710*/  FFMA.FTZ R50, R85, R50, R68 ;  /* 0x0000003255327223 */ /* 0x000fe20000010044 */
[----:B------:R-:W-:Y:S01]  /*2720*/  FFMA.FTZ R78, R88, R48, R87 ;  /* 0x00000030584e7223 */ /* 0x000fe20000010057 */
[----:B------:R-:W-:Y:S01]  /*2730*/  PRMT R70, R70, 0x7632, R70 ;  /* 0x0000763246467816 */ /* 0x000fe20000000046 */
[----:B------:R-:W-:Y:S01]  /*2740*/  FFMA.FTZ R68, R82, R69, R79 ;  /* 0x0000004552447223 */ /* 0x000fe2000001004f */
[----:B------:R-:W-:Y:S01]  /*2750*/  IMAD.U32 R51, R51, 0x10000, RZ ;  /* 0x0001000033337824 */ /* 0x000fe200078e00ff */
[C---:B------:R-:W-:Y:S01]  /*2760*/  SHF.L.U32 R69, R65.reuse, 0x10, RZ ;  /* 0x0000001041457819 */ /* 0x040fe200000006ff */
        /* <DEDUP_REMOVED lines=8> */
[----:B------:R-:W-:Y:S01]  /*27f0*/  FFMA.FTZ R69, R84, R69, R77 ;  /* 0x0000004554457223 */ /* 0x000fe2000001004d */
[----:B------:R-:W-:Y:S01]  /*2800*/  FFMA.FTZ R70, R89, R70, R76 ;  /* 0x0000004659467223 */ /* 0x000fe2000001004c */
[----:B------:R-:W-:-:S02]  /*2810*/  SHF.L.U32 R76, R66, 0x10, RZ ;  /* 0x00000010424c7819 */ /* 0x000fc400000006ff */
[----:B------:R-:W-:Y:S01]  /*2820*/  PRMT R66, R66, 0x7632, R66 ;  /* 0x0000763242427816 */ /* 0x000fe20000000042 */
[----:B------:R-:W-:Y:S01]  /*2830*/  FFMA.FTZ R78, R82, R65, R69 ;  /* 0x00000041524e7223 */ /* 0x000fe20000010045 */
[C---:B------:R-:W-:Y:S01]  /*2840*/  IMAD.U32 R68, R71.reuse, 0x10000, RZ ;  /* 0x0001000047447824 */ /* 0x040fe200078e00ff */
[----:B------:R-:W-:Y:S02]  /*2850*/  PRMT R64, R71, 0x7632, R64 ;  /* 0x0000763247407816 */ /* 0x000fe40000000040 */
[----:B------:R-:W-:Y:S01]  /*2860*/  SHF.L.U32 R66, R66, 0x10, RZ ;  /* 0x0000001042427819 */ /* 0x000fe200000006ff */
[----:B------:R-:W-:Y:S01]  /*2870*/  FFMA.FTZ R76, R83, R76, R78 ;  /* 0x0000004c534c7223 */ /* 0x000fe2000001004e */
[----:B------:R-:W-:Y:S01]  /*2880*/  FFMA.FTZ R65, R85, R68, R70 ;  /* 0x0000004455417223 */ /* 0x000fe20000010046 */
[----:B------:R-:W-:Y:S02]  /*2890*/  SHF.L.U32 R87, R64, 0x10, RZ ;  /* 0x0000001040577819 */ /* 0x000fe400000006ff */
[C---:B--2---:R-:W-:Y:S01]  /*28a0*/  PRMT R68, R72.reuse, 0x7632, R68 ;  /* 0x0000763248447816 */ /* 0x044fe20000000044 */
[----:B------:R-:W-:Y:S01]  /*28b0*/  IMAD.U32 R72, R72, 0x10000, RZ ;  /* 0x0001000048487824 */ /* 0x000fe200078e00ff */
[----:B------:R-:W-:Y:S01]  /*28c0*/  SHF.L.U32 R64, R67, 0x10, RZ ;  /* 0x0000001043407819 */ /* 0x000fe200000006ff */
[----:B------:R-:W-:Y:S01]  /*28d0*/  FFMA.FTZ R66, R89, R66, R76 ;  /* 0x0000004259427223 */ /* 0x000fe2000001004c */
[----:B------:R-:W-:Y:S01]  /*28e0*/  FFMA.FTZ R87, R92, R87, R65 ;  /* 0x000000575c577223 */ /* 0x000fe20000010041 */
[----:B------:R-:W-:Y:S01]  /*28f0*/  FFMA.FTZ R70, R88, R72, R91 ;  /* 0x0000004858467223 */ /* 0x000fe2000001005b */
[----:B------:R-:W-:Y:S01]  /*2900*/  PRMT R72, R67, 0x7632, R72 ;  /* 0x0000763243487816 */ /* 0x000fe20000000048 */
[----:B------:R-:W-:Y:S01]  /*2910*/  FFMA.FTZ R79, R85, R64, R66 ;  /* 0x00000040554f7223 */ /* 0x000fe20000010042 */
[----:B------:R-:W-:Y:S01]  /*2920*/  SHF.L.U32 R68, R68, 0x10, RZ ;  /* 0x0000001044447819 */ /* 0x000fe200000006ff */
[----:B------:R-:W2:Y:S01]  /*2930*/  LDG.E.128 R64, desc[UR6][R2.64+0x21000] ;  /* 0x0210000602407981 */ /* 0x000ea2000c1e1d00 */
[----:B---3--:R-:W-:-:S02]  /*2940*/  PRMT R76, R60, 0x7632, R76 ;  /* 0x000076323c4c7816 */ /* 0x008fc4000000004c */
[----:B------:R-:W-:Y:S01]  /*2950*/  SHF.L.U32 R60, R60, 0x10, RZ ;  /* 0x000000103c3c7819 */ /* 0x000fe200000006ff */
[----:B------:R-:W-:Y:S01]  /*2960*/  FFMA.FTZ R101, R93, R68, R70 ;  /* 0x000000445d657223 */ /* 0x000fe20000010046 */
[C---:B------:R-:W-:Y:S01]  /*2970*/  SHF.L.U32 R91, R73.reuse, 0x10, RZ ;  /* 0x00000010495b7819 */ /* 0x040fe200000006ff */
[----:B------:R-:W-:Y:S01]  /*2980*/  IMAD.U32 R77, R72, 0x10000, RZ ;  /* 0x00010000484d7824 */ /* 0x000fe200078e00ff */
[----:B------:R-:W-:Y:S01]  /*2990*/  PRMT R73, R73, 0x7632, R73 ;  /* 0x0000763249497816 */ /* 0x000fe20000000049 */
[----:B------:R-:W3:Y:S01]  /*29a0*/  LDG.E.128 R68, desc[UR6][R2.64+0x24800] ;  /* 0x0248000602447981 */ /* 0x000ee2000c1e1d00 */
[----:B------:R-:W-:Y:S01]  /*29b0*/  SHF.L.U32 R76, R76, 0x10, RZ ;  /* 0x000000104c4c7819 */ /* 0x000fe200000006ff */
[----:B------:R-:W-:Y:S01]  /*29c0*/  FFMA.FTZ R60, R88, R60, R81 ;  /* 0x0000003c583c7223 */ /* 0x000fe20000010051 */
[----:B------:R-:W-:Y:S01]  /*29d0*/  FFMA.FTZ R81, R92, R77, R79 ;  /* 0x0000004d5c517223 */ /* 0x000fe2000001004f */
[----:B------:R-:W-:Y:S01]  /*29e0*/  SHF.L.U32 R73, R73, 0x10, RZ ;  /* 0x0000001049497819 */ /* 0x000fe200000006ff */
[----:B------:R-:W-:Y:S01]  /*29f0*/  FFMA.FTZ R91, R84, R91, R101 ;  /* 0x0000005b545b7223 */ /* 0x000fe20000010065 */
[----:B------:R-:W-:-:S02]  /*2a00*/  IMAD.U32 R77, R61, 0x10000, RZ ;  /* 0x000100003d4d7824 */ /* 0x000fc400078e00ff */
[--C-:B------:R-:W-:Y:S01]  /*2a10*/  FFMA.FTZ R79, R93, R76, R60.reuse ;  /* 0x0000004c5d4f7223 */ /* 0x100fe2000001003c */
[----:B------:R-:W-:Y:S02]  /*2a20*/  PRMT R61, R61, 0x7632, R61 ;  /* 0x000076323d3d7816 */ /* 0x000fe4000000003d */
[----:B------:R-:W-:Y:S01]  /*2a30*/  PRMT R60, R74, 0x7632, R60 ;  /* 0x000076324a3c7816 */ /* 0x000fe2000000003c */
[----:B------:R-:W-:Y:S01]  /*2a40*/  FFMA.FTZ R72, R82, R73, R91 ;  /* 0x0000004952487223 */ /* 0x000fe2000001005b */
[----:B------:R-:W-:Y:S01]  /*2a50*/  SHF.L.U32 R74, R74, 0x10, RZ ;  /* 0x000000104a4a7819 */ /* 0x000fe200000006ff */
[----:B------:R-:W-:Y:S01]  /*2a60*/  FFMA.FTZ R77, R84, R77, R79 ;  /* 0x0000004d544d7223 */ /* 0x000fe2000001004f */
[----:B------:R-:W-:Y:S02]  /*2a70*/  SHF.L.U32 R61, R61, 0x10, RZ ;  /* 0x000000103d3d7819 */ /* 0x000fe400000006ff */
[----:B------:R-:W-:Y:S01]  /*2a80*/  PRMT R73, R62, 0x7632, R73 ;  /* 0x000076323e497816 */ /* 0x000fe20000000049 */
[----:B------:R-:W-:Y:S01]  /*2a90*/  FFMA.FTZ R72, R83, R74, R72 ;  /* 0x0000004a53487223 */ /* 0x000fe20000010048 */
[----:B------:R-:W-:Y:S01]  /*2aa0*/  SHF.L.U32 R60, R60, 0x10, RZ ;  /* 0x000000103c3c7819 */ /* 0x000fe200000006ff */
[----:B------:R-:W-:Y:S01]  /*2ab0*/  IMAD.U32 R62, R62, 0x10000, RZ ;  /* 0x000100003e3e7824 */ /* 0x000fe200078e00ff */
[----:B------:R-:W-:Y:S01]  /*2ac0*/  SHF.L.U32 R74, R73, 0x10, RZ ;  /* 0x00000010494a7819 */ /* 0x000fe200000006ff */
[----:B------:R-:W-:Y:S01]  /*2ad0*/  FFMA.FTZ R76, R82, R61, R77 ;  /* 0x0000003d524c7223 */ /* 0x000fe2000001004d */
[----:B----4-:R-:W-:-:S02]  /*2ae0*/  SHF.L.U32 R73, R52, 0x10, RZ ;  /* 0x0000001034497819 */ /* 0x010fc400000006ff */
[----:B------:R-:W-:Y:S01]  /*2af0*/  PRMT R52, R75, 0x7632, R52 ;  /* 0x000076324b347816 */ /* 0x000fe20000000034 */
[----:B------:R-:W-:Y:S01]  /*2b00*/  FFMA.FTZ R72, R89, R60, R72 ;  /* 0x0000003c59487223 */ /* 0x000fe20000010048 */
[----:B------:R-:W-:Y:S01]  /*2b10*/  SHF.L.U32 R60, R75, 0x10, RZ ;  /* 0x000000104b3c7819 */ /* 0x000fe200000006ff */
[--C-:B------:R-:W-:Y:S01]  /*2b20*/  FFMA.FTZ R62, R83, R62, R76.reuse ;  /* 0x0000003e533e7223 */ /* 0x100fe2000001004c */
[----:B------:R-:W-:Y:S01]  /*2b30*/  PRMT R76, R52, 0x7632, R76 ;  /* 0x00007632344c7816 */ /* 0x000fe2000000004c */
[----:B------:R-:W-:Y:S02]  /*2b40*/  FFMA.FTZ R96, R88, R73, R99 ;  /* 0x0000004958607223 */ /* 0x000fe40000010063 */
[----:B------:R-:W-:Y:S01]  /*2b50*/  FFMA.FTZ R61, R85, R60, R72 ;  /* 0x0000003c553d7223 */ /* 0x000fe20000010048 */
[----:B------:R-:W-:Y:S01]  /*2b60*/  FFMA.FTZ R62, R89, R74, R62 ;  /* 0x0000004a593e7223 */ /* 0x000fe2000001003e */
[----:B------:R-:W-:Y:S01]  /*2b70*/  SHF.L.U32 R86, R76, 0x10, RZ ;  /* 0x000000104c567819 */ /* 0x000fe200000006ff */
[----:B------:R-:W4:Y:S01]  /*2b80*/  LDG.E.128 R72, desc[UR6][R2.64+0x2000] ;  /* 0x0020000602487981 */ /* 0x000f22000c1e1d00 */
[C---:B------:R-:W-:Y:S01]  /*2b90*/  IMAD.U32 R60, R63.reuse, 0x10000, RZ ;  /* 0x000100003f3c7824 */ /* 0x040fe200078e00ff */
[----:B------:R-:W-:-:S02]  /*2ba0*/  PRMT R63, R63, 0x7632, R63 ;  /* 0x000076323f3f7816 */ /* 0x000fc4000000003f */
[----:B------:R-:W4:Y:S01]  /*2bb0*/  LDG.E.128 R76, desc[UR6][R56.64+0x2000] ;  /* 0x00200006384c7981 */ /* 0x000f22000c1e1d00 */
[----:B------:R-:W-:Y:S01]  /*2bc0*/  SHF.L.U32 R99, R53, 0x10, RZ ;  /* 0x0000001035637819 */ /* 0x000fe200000006ff */
[----:B------:R-:W-:Y:S01]  /*2bd0*/  FFMA.FTZ R101, R93, R86, R96 ;  /* 0x000000565d657223 */ /* 0x000fe20000010060 */
[----:B------:R-:W-:Y:S01]  /*2be0*/  PRMT R53, R53, 0x7632, R53 ;  /* 0x0000763235357816 */ /* 0x000fe20000000035 */
[----:B------:R-:W-:Y:S01]  /*2bf0*/  FFMA.FTZ R60, R85, R60, R62 ;  /* 0x0000003c553c7223 */ /* 0x000fe2000001003e */
[----:B------:R-:W-:Y:S02]  /*2c00*/  IMAD.U32 R63, R63, 0x10000, RZ ;  /* 0x000100003f3f7824 */ /* 0x000fe400078e00ff */
[----:B------:R-:W-:Y:S01]  /*2c10*/  FFMA.FTZ R99, R84, R99, R101 ;  /* 0x0000006354637223 */ /* 0x000fe20000010065 */
[----:B------:R-:W-:Y:S01]  /*2c20*/  SHF.L.U32 R53, R53, 0x10, RZ ;  /* 0x0000001035357819 */ /* 0x000fe200000006ff */
[----:B------:R-:W-:Y:S01]  /*2c30*/  FFMA.FTZ R86, R92, R63, R60 ;  /* 0x0000003f5c567223 */ /* 0x000fe2000001003c */
[----:B-----5:R-:W-:-:S02]  /*2c40*/  SHF.L.U32 R62, R40, 0x10, RZ ;  /* 0x00000010283e7819 */ /* 0x020fc400000006ff */
[----:B------:R-:W-:Y:S02]  /*2c50*/  PRMT R60, R40, 0x7632, R60 ;  /* 0x00007632283c7816 */ /* 0x000fe4000000003c */
[----:B------:R-:W-:Y:S01]  /*2c60*/  SHF.L.U32 R91, R52, 0x10, RZ ;  /* 0x00000010345b7819 */ /* 0x000fe200000006ff */
[----:B------:R-:W-:Y:S01]  /*2c70*/  FFMA.FTZ R52, R82, R53, R99 ;  /* 0x0000003552347223 */ /* 0x000fe20000010063 */
[----:B------:R-:W-:Y:S01]  /*2c80*/  SHF.L.U32 R40, R54, 0x10, RZ ;  /* 0x0000001036287819 */ /* 0x000fe200000006ff */
[----:B------:R-:W-:Y:S01]  /*2c90*/  FFMA.FTZ R98, R88, R62, R95 ;  /* 0x0000003e58627223 */ /* 0x000fe2000001005f */
[----:B------:R-:W-:Y:S01]  /*2ca0*/  IMAD.U32 R96, R60, 0x10000, RZ ;  /* 0x000100003c607824 */ /* 0x000fe200078e00ff */
[----:B------:R-:W-:Y:S02]  /*2cb0*/  PRMT R54, R54, 0x7632, R54 ;  /* 0x0000763236367816 */ /* 0x000fe40000000036 */
[--C-:B------:R-:W-:Y:S01]  /*2cc0*/  FFMA.FTZ R40, R83, R40, R52.reuse ;  /* 0x0000002853287223 */ /* 0x100fe20000010034 */
[----:B------:R-:W-:-:S02]  /*2cd0*/  PRMT R52, R44, 0x7632, R52 ;  /* 0x000076322c347816 */ /* 0x000fc40000000034 */
[----:B------:R-:W-:Y:S01]  /*2ce0*/  SHF.L.U32 R44, R44, 0x10, RZ ;  /* 0x000000102c2c7819 */ /* 0x000fe200000006ff */
[----:B------:R-:W-:Y:S01]  /*2cf0*/  IMAD.U32 R53, R41, 0x10000, RZ ;  /* 0x0001000029357824 */ /* 0x000fe200078e00ff */
[C---:B------:R-:W-:Y:S02]  /*2d00*/  PRMT R60, R55.reuse, 0x7632, R60 ;  /* 0x00007632373c7816 */ /* 0x040fe4000000003c */
        /* <DEDUP_REMOVED lines=13> */
[----:B------:R-:W-:Y:S01]  /*2de0*/  FFMA.FTZ R93, R85, R62, R40 ;  /* 0x0000003e555d7223 */ /* 0x000fe20000010028 */
[----:B------:R-:W-:Y:S01]  /*2df0*/  FFMA.FTZ R44, R82, R41, R61 ;  /* 0x00000029522c7223 */ /* 0x000fe2000001003d */
[----:B------:R-:W-:-:S02]  /*2e00*/  IMAD.U32 R41, R60, 0x10000, RZ ;  /* 0x000100003c297824 */ /* 0x000fc400078e00ff */
[----:B------:R-:W-:Y:S02]  /*2e10*/  FFMA.FTZ R95, R84, R63, R95 ;  /* 0x0000003f545f7223 */ /* 0x000fe4000001005f */
[----:B------:R-:W5:Y:S01]  /*2e20*/  LDG.E.128 R60, desc[UR6][R2.64+0x9000] ;  /* 0x00900006023c7981 */ /* 0x000f62000c1e1d00 */
[----:B------:R-:W-:-:S04]  /*2e30*/  PRMT R45, R45, 0x7632, R45 ;  /* 0x000076322d2d7816 */ /* 0x000fc8000000002d */
[----:B------:R-:W-:Y:S02]  /*2e40*/  SHF.L.U32 R45, R45, 0x10, RZ ;  /* 0x000000102d2d7819 */ /* 0x000fe400000006ff */
[C---:B------:R-:W-:Y:S02]  /*2e50*/  SHF.L.U32 R40, R42.reuse, 0x10, RZ ;  /* 0x000000102a287819 */ /* 0x040fe400000006ff */
[----:B------:R-:W-:Y:S01]  /*2e60*/  PRMT R42, R42, 0x7632, R42 ;  /* 0x000076322a2a7816 */ /* 0x000fe2000000002a */
[----:B------:R-:W-:Y:S01]  /*2e70*/  FFMA.FTZ R96, R82, R45, R95 ;  /* 0x0000002d52607223 */ /* 0x000fe2000001005f */
[C---:B------:R-:W-:Y:S01]  /*2e80*/  IMAD.U32 R82, R46.reuse, 0x10000, RZ ;  /* 0x000100002e527824 */ /* 0x040fe200078e00ff */
[----:B------:R-:W-:Y:S01]  /*2e90*/  PRMT R46, R46, 0x7632, R46 ;  /* 0x000076322e2e7816 */ /* 0x000fe2000000002e */
[C---:B------:R-:W-:Y:S01]  /*2ea0*/  FFMA.FTZ R88, R83.reuse, R40, R44 ;  /* 0x0000002853587223 */ /* 0x040fe2000001002c */
[----:B------:R-:W-:Y:S01]  /*2eb0*/  SHF.L.U32 R42, R42, 0x10, RZ ;  /* 0x000000102a2a7819 */ /* 0x000fe200000006ff */
[----:B------:R-:W-:Y:S01]  /*2ec0*/  FFMA.FTZ R84, R92, R41, R93 ;  /* 0x000000295c547223 */ /* 0x000fe2000001005d */
[----:B------:R-:W-:Y:S01]  /*2ed0*/  SHF.L.U32 R46, R46, 0x10, RZ ;  /* 0x000000102e2e7819 */ /* 0x000fe200000006ff */
[----:B------:R-:W-:Y:S01]  /*2ee0*/  FFMA.FTZ R82, R83, R82, R96 ;  /* 0x0000005253527223 */ /* 0x000fe20000010060 */
[----:B------:R-:W-:-:S02]  /*2ef0*/  PRMT R40, R43, 0x7632, R40 ;  /* 0x000076322b287816 */ /* 0x000fc40000000028 */
[----:B------:R-:W-:Y:S01]  /*2f00*/  SHF.L.U32 R44, R43, 0x10, RZ ;  /* 0x000000102b2c7819 */ /* 0x000fe200000006ff */
[----:B------:R-:W-:Y:S01]  /*2f10*/  IMAD.U32 R83, R16, 0x10000, RZ ;  /* 0x0001000010537824 */ /* 0x000fe200078e00ff */
[C---:B------:R-:W-:Y:S02]  /*2f20*/  PRMT R43, R12.reuse, 0x7632, R43 ;  /* 0x000076320c2b7816 */ /* 0x040fe4000000002b */
[----:B------:R-:W-:Y:S02]  /*2f30*/  SHF.L.U32 R45, R12, 0x10, RZ ;  /* 0x000000100c2d7819 */ /* 0x000fe400000006ff */
[----:B------:R-:W-:Y:S01]  /*2f40*/  PRMT R41, R16, 0x7632, R41 ;  /* 0x0000763210297816 */ /* 0x000fe20000000029 */
[C---:B------:R-:W-:Y:S01]  /*2f50*/  FFMA.FTZ R42, R89.reuse, R42, R88 ;  /* 0x0000002a592a7223 */ /* 0x040fe20000010058 */
[----:B------:R-:W-:Y:S01]  /*2f60*/  FFMA.FTZ R89, R89, R46, R82 ;  /* 0x0000002e59597223 */ /* 0x000fe20000010052 */
[----:B------:R-:W-:Y:S01]  /*2f70*/  SHF.L.U32 R12, R47, 0x10, RZ ;  /* 0x000000102f0c7819 */ /* 0x000fe200000006ff */
[----:B------:R-:W-:Y:S01]  /*2f80*/  FFMA.FTZ R45, R83, R45, R94 ;  /* 0x0000002d532d7223 */ /* 0x000fe2000001005e */
[----:B------:R-:W-:-:S02]  /*2f90*/  SHF.L.U32 R43, R43, 0x10, RZ ;  /* 0x000000102b2b7819 */ /* 0x000fc400000006ff */
[----:B------:R-:W-:Y:S01]  /*2fa0*/  SHF.L.U32 R82, R41, 0x10, RZ ;  /* 0x0000001029527819 */ /* 0x000fe200000006ff */
[----:B------:R-:W-:Y:S01]  /*2fb0*/  FFMA.FTZ R41, R85, R44, R42 ;  /* 0x0000002c55297223 */ /* 0x000fe2000001002a */
[----:B------:R-:W-:Y:S01]  /*2fc0*/  PRMT R47, R47, 0x7632, R47 ;  /* 0x000076322f2f7816 */ /* 0x000fe2000000002f */
[C---:B------:R-:W-:Y:S01]  /*2fd0*/  IMAD.U32 R42, R13.reuse, 0x10000, RZ ;  /* 0x000100000d2a7824 */ /* 0x040fe200078e00ff */
        /* <DEDUP_REMOVED lines=8> */
[----:B------:R-:W-:-:S02]  /*3060*/  FFMA.FTZ R43, R85, R42, R44 ;  /* 0x0000002a552b7223 */ /* 0x000fc4000001002c */
[----:B------:R-:W-:Y:S02]  /*3070*/  FFMA.FTZ R92, R92, R47, R12 ;  /* 0x0000002f5c5c7223 */ /* 0x000fe4000001000c */
[----:B------:R-:W5:Y:S01]  /*3080*/  LDG.E.128 R44, desc[UR6][R2.64+0xc800] ;  /* 0x00c80006022c7981 */ /* 0x000f62000c1e1d00 */
[----:B------:R-:W-:Y:S01]  /*3090*/  SHF.L.U32 R88, R88, 0x10, RZ ;  /* 0x0000001058587819 */ /* 0x000fe200000006ff */
[----:B------:R-:W-:Y:S01]  /*30a0*/  IMAD.U32 R17, R16, 0x10000, RZ ;  /* 0x0001000010117824 */ /* 0x000fe200078e00ff */
[C---:B------:R-:W-:Y:S01]  /*30b0*/  PRMT R13, R20.reuse, 0x7632, R13 ;  /* 0x00007632140d7816 */ /* 0x040fe2000000000d */
[----:B------:R-:W-:Y:S02]  /*30c0*/  IMAD.U32 R20, R20, 0x10000, RZ ;  /* 0x0001000014147824 */ /* 0x000fe400078e00ff */
[----:B------:R-:W-:Y:S02]  /*30d0*/  FFMA.FTZ R96, R88, R17, R43 ;  /* 0x0000001158607223 */ /* 0x000fe4000001002b */
[----:B------:R-:W5:Y:S01]  /*30e0*/  LDG.E.128 R40, desc[UR6][R2.64+0x10000] ;  /* 0x0100000602287981 */ /* 0x000f62000c1e1d00 */
[----:B------:R-:W-:-:S02]  /*30f0*/  SHF.L.U32 R16, R14, 0x10, RZ ;  /* 0x000000100e107819 */ /* 0x000fc400000006ff */
[C---:B------:R-:W-:Y:S02]  /*3100*/  SHF.L.U32 R89, R18.reuse, 0x10, RZ ;  /* 0x0000001012597819 */ /* 0x040fe400000006ff */
[C---:B------:R-:W-:Y:S02]  /*3110*/  PRMT R12, R19.reuse, 0x7632, R12 ;  /* 0x00007632130c7816 */ /* 0x040fe4000000000c */
[----:B------:R-:W-:Y:S01]  /*3120*/  SHF.L.U32 R93, R19, 0x10, RZ ;  /* 0x00000010135d7819 */ /* 0x000fe200000006ff */
[----:B------:R-:W-:Y:S01]  /*3130*/  FFMA.FTZ R19, R83, R20, R0 ;  /* 0x0000001453137223 */ /* 0x000fe20000010000 */
[----:B------:R-:W-:Y:S02]  /*3140*/  SHF.L.U32 R13, R13, 0x10, RZ ;  /* 0x000000100d0d7819 */ /* 0x000fe400000006ff */
[----:B------:R-:W-:Y:S02]  /*3150*/  PRMT R18, R18, 0x7632, R18 ;  /* 0x0000763212127816 */ /* 0x000fe40000000012 */
[----:B------:R-:W-:Y:S01]  /*3160*/  PRMT R14, R14, 0x7632, R14 ;  /* 0x000076320e0e7816 */ /* 0x000fe2000000000e */
[----:B------:R-:W-:Y:S01]  /*3170*/  FFMA.FTZ R17, R89, R16, R96 ;  /* 0x0000001059117223 */ /* 0x000fe20000010060 */
[----:B------:R-:W-:Y:S01]  /*3180*/  FFMA.FTZ R96, R82, R13, R19 ;  /* 0x0000000d52607223 */ /* 0x000fe20000010013 */
[----:B------:R-:W-:-:S02]  /*3190*/  SHF.L.U32 R0, R18, 0x10, RZ ;  /* 0x0000001012007819 */ /* 0x000fc400000006ff */
[C---:B------:R-:W-:Y:S01]  /*31a0*/  PRMT R16, R21.reuse, 0x7632, R16 ;  /* 0x0000763215107816 */ /* 0x040fe20000000010 */
[----:B------:R-:W-:Y:S01]  /*31b0*/  IMAD.U32 R13, R14, 0x10000, RZ ;  /* 0x000100000e0d7824 */ /* 0x000fe200078e00ff */
[----:B------:R-:W-:Y:S02]  /*31c0*/  SHF.L.U32 R20, R21, 0x10, RZ ;  /* 0x0000001015147819 */ /* 0x000fe400000006ff */
[----:B------:R-:W-:Y:S01]  /*31d0*/  SHF.L.U32 R19, R16, 0x10, RZ ;  /* 0x0000001010137819 */ /* 0x000fe200000006ff */
[----:B------:R-:W-:Y:S01]  /*31e0*/  FFMA.FTZ R18, R0, R13, R17 ;  /* 0x0000000d00127223 */ /* 0x000fe20000010011 */
[C---:B------:R-:W-:Y:S01]  /*31f0*/  SHF.L.U32 R17, R24.reuse, 0x10, RZ ;  /* 0x0000001018117819 */ /* 0x040fe200000006ff */
[----:B------:R-:W-:Y:S01]  /*3200*/  FFMA.FTZ R21, R85, R20, R96 ;  /* 0x0000001455157223 */ /* 0x000fe20000010060 */
[----:B------:R-:W-:Y:S01]  /*3210*/  PRMT R24, R24, 0x7632, R24 ;  /* 0x0000763218187816 */ /* 0x000fe20000000018 */
[----:B------:R-:W-:Y:S01]  /*3220*/  IMAD.U32 R20, R22, 0x10000, RZ ;  /* 0x0001000016147824 */ /* 0x000fe200078e00ff */
[----:B------:R-:W-:Y:S01]  /*3230*/  SHF.L.U32 R16, R15, 0x10, RZ ;  /* 0x000000100f107819 */ /* 0x000fe200000006ff */
[----:B------:R-:W-:Y:S01]  /*3240*/  FFMA.FTZ R96, R88, R19, R21 ;  /* 0x0000001358607223 */ /* 0x000fe20000010015 */
[----:B------:R-:W-:Y:S01]  /*3250*/  FFMA.FTZ R19, R83, R17, R90 ;  /* 0x0000001153137223 */ /* 0x000fe2000001005a */
[----:B------:R-:W-:-:S02]  /*3260*/  PRMT R22, R22, 0x7632, R22 ;  /* 0x0000763216167816 */ /* 0x000fc40000000016 */
[----:B------:R-:W-:Y:S02]  /*3270*/  SHF.L.U32 R17, R24, 0x10, RZ ;  /* 0x0000001018117819 */ /* 0x000fe400000006ff */
[----:B------:R-:W-:Y:S01]  /*3280*/  PRMT R14, R15, 0x7632, R14 ;  /* 0x000076320f0e7816 */ /* 0x000fe2000000000e */
[----:B------:R-:W-:Y:S01]  /*3290*/  FFMA.FTZ R95, R93, R16, R18 ;  /* 0x000000105d5f7223 */ /* 0x000fe20000010012 */
[----:B------:R-:W-:Y:S01]  /*32a0*/  FFMA.FTZ R15, R89, R20, R96 ;  /* 0x00000014590f7223 */ /* 0x000fe20000010060 */
[----:B------:R-:W-:Y:S01]  /*32b0*/  SHF.L.U32 R13, R22, 0x10, RZ ;  /* 0x00000010160d7819 */ /* 0x000fe200000006ff */
[----:B------:R-:W-:Y:S01]  /*32c0*/  FFMA.FTZ R18, R82, R17, R19 ;  /* 0x0000001152127223 */ /* 0x000fe20000010013 */
[C---:B------:R-:W-:Y:S02]  /*32d0*/  SHF.L.U32 R16, R25.reuse, 0x10, RZ ;  /* 0x0000001019107819 */ /* 0x040fe400000006ff */
[----:B------:R-:W-:Y:S02]  /*32e0*/  PRMT R25, R25, 0x7632, R25 ;  /* 0x0000763219197816 */ /* 0x000fe40000000019 */
[----:B------:R-:W-:-:S02]  /*32f0*/  SHF.L.U32 R21, R14, 0x10, RZ ;  /* 0x000000100e157819 */ /* 0x000fc400000006ff */
[----:B------:R-:W-:Y:S02]  /*3300*/  SHF.L.U32 R90, R12, 0x10, RZ ;  /* 0x000000100c5a7819 */ /* 0x000fe400000006ff */
[C---:B------:R-:W-:Y:S01]  /*3310*/  PRMT R20, R23.reuse, 0x7632, R20 ;  /* 0x0000763217147816 */ /* 0x040fe20000000014 */
[----:B------:R-:W-:Y:S02]  /*3320*/  IMAD.U32 R22, R23, 0x10000, RZ ;  /* 0x0001000017167824 */ /* 0x000fe400078e00ff */
[----:B------:R-:W-:Y:S01]  /*3330*/  FFMA.FTZ R24, R0, R13, R15 ;  /* 0x0000000d00187223 */ /* 0x000fe2000001000f */
[----:B------:R-:W-:Y:S01]  /*3340*/  FFMA.FTZ R23, R85, R16, R18 ;  /* 0x0000001055177223 */ /* 0x000fe20000010012 */
[----:B------:R-:W-:Y:S01]  /*3350*/  IMAD.U32 R25, R25, 0x10000, RZ ;  /* 0x0001000019197824 */ /* 0x000fe200078e00ff */
[----:B------:R-:W5:Y:S01]  /*3360*/  LDG.E.128 R12, desc[UR6][R2.64+0x13800] ;  /* 0x01380006020c7981 */ /* 0x000f62000c1e1d00 */
[----:B------:R-:W-:Y:S01]  /*3370*/  FFMA.FTZ R96, R90, R21, R95 ;  /* 0x000000155a607223 */ /* 0x000fe2000001005f */
[----:B------:R-:W-:-:S02]  /*3380*/  SHF.L.U32 R95, R20, 0x10, RZ ;  /* 0x00000010145f7819 */ /* 0x000fc400000006ff */
[----:B------:R-:W5:Y:S01]  /*3390*/  LDG.E.128 R16, desc[UR6][R2.64+0x17000] ;  /* 0x0170000602107981 */ /* 0x000f62000c1e1d00 */
[C---:B------:R-:W-:Y:S01]  /*33a0*/  SHF.L.U32 R20, R26.reuse, 0x10, RZ ;  /* 0x000000101a147819 */ /* 0x040fe200000006ff */
        /* <DEDUP_REMOVED lines=10> */
[--C-:B------:R-:W-:Y:S01]  /*3450*/  FFMA.FTZ R22, R0, R21, R23.reuse ;  /* 0x0000001500167223 */ /* 0x100fe20000010017 */
[C---:B------:R-:W-:Y:S01]  /*3460*/  PRMT R23, R32.reuse, 0x7632, R23 ;  /* 0x0000763220177816 */ /* 0x040fe20000000017 */
[----:B------:R-:W-:Y:S01]  /*3470*/  IMAD.U32 R32, R32, 0x10000, RZ ;  /* 0x0001000020207824 */ /* 0x000fe200078e00ff */
[----:B------:R-:W-:Y:S01]  /*3480*/  SHF.L.U32 R24, R29, 0x10, RZ ;  /* 0x000000101d187819 */ /* 0x000fe200000006ff */
[C---:B------:R-:W-:Y:S01]  /*3490*/  FFMA.FTZ R26, R82.reuse, R25, R97 ;  /* 0x00000019521a7223 */ /* 0x040fe20000010061 */
        /* <DEDUP_REMOVED lines=10> */
[----:B------:R-:W-:-:S02]  /*3540*/  IMAD.U32 R24, R30, 0x10000, RZ ;  /* 0x000100001e187824 */ /* 0x000fc400078e00ff */
[----:B------:R-:W-:Y:S01]  /*3550*/  FFMA.FTZ R26, R88, R29, R21 ;  /* 0x0000001d581a7223 */ /* 0x000fe20000010015 */
[----:B------:R-:W-:Y:S01]  /*3560*/  SHF.L.U32 R25, R20, 0x10, RZ ;  /* 0x0000001014197819 */ /* 0x000fe200000006ff */
[----:B------:R-:W-:Y:S01]  /*3570*/  FFMA.FTZ R29, R85, R22, R32 ;  /* 0x00000016551d7223 */ /* 0x000fe20000010020 */
[----:B------:R-:W-:Y:S01]  /*3580*/  PRMT R28, R27, 0x7632, R28 ;  /* 0x000076321b1c7816 */ /* 0x000fe2000000001c */
[----:B------:R-:W5:Y:S01]  /*3590*/  LDG.E.128 R20, desc[UR6][R2.64+0x1a800] ;  /* 0x01a8000602147981 */ /* 0x000f62000c1e1d00 */
[----:B------:R-:W-:Y:S01]  /*35a0*/  FFMA.FTZ R27, R89, R24, R26 ;  /* 0x00000018591b7223 */ /* 0x000fe2000001001a */
[----:B------:R-:W-:Y:S02]  /*35b0*/  PRMT R30, R30, 0x7632, R30 ;  /* 0x000076321e1e7816 */ /* 0x000fe4000000001e */
[----:B------:R-:W-:Y:S01]  /*35c0*/  PRMT R24, R34, 0x7632, R24 ;  /* 0x0000763222187816 */ /* 0x000fe20000000018 */
[----:B------:R-:W-:Y:S01]  /*35d0*/  FFMA.FTZ R26, R88, R25, R29 ;  /* 0x00000019581a7223 */ /* 0x000fe2000001001d */
[----:B------:R-:W-:-:S02]  /*35e0*/  SHF.L.U32 R34, R34, 0x10, RZ ;  /* 0x0000001022227819 */ /* 0x000fc400000006ff */
[----:B------:R-:W-:Y:S01]  /*35f0*/  SHF.L.U32 R25, R30, 0x10, RZ ;  /* 0x000000101e197819 */ /* 0x000fe200000006ff */
[C---:B------:R-:W-:Y:S01]  /*3600*/  IMAD.U32 R30, R31.reuse, 0x10000, RZ ;  /* 0x000100001f1e7824 */ /* 0x040fe200078e00ff */
        /* <DEDUP_REMOVED lines=8> */
[----:B------:R-:W5:Y:S01]  /*3690*/  LDG.E.128 R24, desc[UR6][R2.64+0x1e000] ;  /* 0x01e0000602187981 */ /* 0x000f62000c1e1d00 */
[----:B------:R-:W-:-:S02]  /*36a0*/  IMAD.U32 R33, R33, 0x10000, RZ ;  /* 0x0001000021217824 */ /* 0x000fc400078e00ff */
[----:B------:R-:W-:Y:S01]  /*36b0*/  FFMA.FTZ R81, R83, R34, R81 ;  /* 0x0000002253517223 */ /* 0x000fe20000010051 */
[----:B------:R-:W-:Y:S01]  /*36c0*/  PRMT R35, R35, 0x7632, R35 ;  /* 0x0000763223237816 */ /* 0x000fe20000000023 */
[C---:B------:R-:W-:Y:S01]  /*36d0*/  FFMA.FTZ R30, R93.reuse, R30, R32 ;  /* 0x0000001e5d1e7223 */ /* 0x040fe20000010020 */
[--C-:B------:R-:W-:Y:S01]  /*36e0*/  FFMA.FTZ R8, R93, R8, R31.reuse ;  /* 0x000000085d087223 */ /* 0x100fe2000001001f */
        /* <DEDUP_REMOVED lines=23> */
[----:B------:R-:W5:Y:S01]  /*3860*/  LDG.E.128 R8, desc[UR6][R2.64+0x21800] ;  /* 0x0218000602087981 */ /* 0x000f62000c1e1d00 */
[----:B------:R-:W-:-:S02]  /*3870*/  IMAD.U32 R30, R5, 0x10000, RZ ;  /* 0x00010000051e7824 */ /* 0x000fc400078e00ff */
[----:B------:R-:W-:Y:S01]  /*3880*/  FFMA.FTZ R32, R82, R33, R91 ;  /* 0x0000002152207223 */ /* 0x000fe2000001005b */
[----:B------:R-:W-:Y:S01]  /*3890*/  FFMA.FTZ R91, R93, R28, R4 ;  /* 0x0000001c5d5b7223 */ /* 0x000fe20000010004 */
[C---:B------:R-:W-:Y:S02]  /*38a0*/  PRMT R34, R36.reuse, 0x7632, R34 ;  /* 0x0000763224227816 */ /* 0x040fe40000000022 */
[----:B------:R-:W-:Y:S01]  /*38b0*/  FFMA.FTZ R33, R85, R30, R32 ;  /* 0x0000001e55217223 */ /* 0x000fe20000010020 */
[----:B------:R-:W-:Y:S01]  /*38c0*/  SHF.L.U32 R36, R36, 0x10, RZ ;  /* 0x0000001024247819 */ /* 0x000fe200000006ff */
[----:B------:R-:W5:Y:S01]  /*38d0*/  LDG.E.128 R28, desc[UR6][R2.64+0x25000] ;  /* 0x02500006021c7981 */ /* 0x000f62000c1e1d00 */
[----:B------:R-:W-:Y:S02]  /*38e0*/  SHF.L.U32 R35, R34, 0x10, RZ ;  /* 0x0000001022237819 */ /* 0x000fe400000006ff */
[----:B------:R-:W-:Y:S01]  /*38f0*/  PRMT R5, R5, 0x7632, R5 ;  /* 0x0000763205057816 */ /* 0x000fe20000000005 */
[----:B------:R-:W-:Y:S01]  /*3900*/  FFMA.FTZ R99, R83, R36, R86 ;  /* 0x0000002453637223 */ /* 0x000fe20000010056 */
[----:B------:R-:W-:-:S02]  /*3910*/  PRMT R34, R37, 0x7632, R34 ;  /* 0x0000763225227816 */ /* 0x000fc40000000022 */
[----:B------:R-:W-:Y:S01]  /*3920*/  SHF.L.U32 R86, R37, 0x10, RZ ;  /* 0x0000001025567819 */ /* 0x000fe200000006ff */
[----:B------:R-:W-:Y:S01]  /*3930*/  FFMA.FTZ R98, R82, R35, R99 ;  /* 0x0000002352627223 */ /* 0x000fe20000010063 */
[----:B------:R-:W-:Y:S01]  /*3940*/  IMAD.U32 R5, R5, 0x10000, RZ ;  /* 0x0001000005057824 */ /* 0x000fe200078e00ff */
[C---:B------:R-:W-:Y:S02]  /*3950*/  PRMT R36, R7.reuse, 0x7632, R36 ;  /* 0x0000763207247816 */ /* 0x040fe40000000024 */
[----:B------:R-:W-:Y:S01]  /*3960*/  SHF.L.U32 R32, R7, 0x10, RZ ;  /* 0x0000001007207819 */ /* 0x000fe200000006ff */
[----:B------:R-:W-:Y:S01]  /*3970*/  FFMA.FTZ R86, R85, R86, R98 ;  /* 0x0000005655567223 */ /* 0x000fe20000010062 */
[----:B------:R-:W-:Y:S02]  /*3980*/  PRMT R4, R6, 0x7632, R4 ;  /* 0x0000763206047816 */ /* 0x000fe40000000004 */
[----:B------:R-:W-:Y:S01]  /*3990*/  SHF.L.U32 R7, R34, 0x10, RZ ;  /* 0x0000001022077819 */ /* 0x000fe200000006ff */
[----:B------:R-:W-:Y:S01]  /*39a0*/  FFMA.FTZ R34, R88, R5, R33 ;  /* 0x0000000558227223 */ /* 0x000fe20000010021 */
[----:B------:R-:W-:-:S02]  /*39b0*/  SHF.L.U32 R6, R6, 0x10, RZ ;  /* 0x0000001006067819 */ /* 0x000fc400000006ff */
[----:B------:R-:W-:Y:S01]  /*39c0*/  PRMT R33, R38, 0x7632, R33 ;  /* 0x0000763226217816 */ /* 0x000fe20000000021 */
[----:B------:R-:W-:Y:S01]  /*39d0*/  FFMA.FTZ R35, R88, R7, R86 ;  /* 0x0000000758237223 */ /* 0x000fe20000010056 */
[----:B------:R-:W-:Y:S01]  /*39e0*/  SHF.L.U32 R38, R38, 0x10, RZ ;  /* 0x0000001026267819 */ /* 0x000fe200000006ff */
[--C-:B------:R-:W-:Y:S01]  /*39f0*/  FFMA.FTZ R7, R89, R6, R34.reuse ;  /* 0x0000000659077223 */ /* 0x100fe20000010022 */
        /* <DEDUP_REMOVED lines=10> */
[----:B------:R-:W-:Y:S01]  /*3aa0*/  PRMT R39, R39, 0x7632, R39 ;  /* 0x0000763227277816 */ /* 0x000fe20000000027 */
[C---:B------:R-:W-:Y:S01]  /*3ab0*/  FFMA.FTZ R38, R93.reuse, R32, R4 ;  /* 0x000000205d267223 */ /* 0x040fe20000010004 */
[----:B------:R-:W-:Y:S01]  /*3ac0*/  FFMA.FTZ R84, R93, R6, R33 ;  /* 0x000000065d547223 */ /* 0x000fe20000010021 */
[----:B------:R-:W-:Y:S01]  /*3ad0*/  FFMA.FTZ R98, R82, R5, R7 ;  /* 0x0000000552627223 */ /* 0x000fe20000010007 */
[C---:B------:R-:W-:Y:S01]  /*3ae0*/  PRMT R37, R49.reuse, 0x7632, R37 ;  /* 0x0000763231257816 */ /* 0x040fe20000000025 */
[----:B------:R-:W5:Y:S01]  /*3af0*/  LDG.E.128 R4, desc[UR6][R2.64+0x2800] ;  /* 0x0028000602047981 */ /* 0x000f62000c1e1d00 */
[----:B------:R-:W-:-:S03]  /*3b00*/  SHF.L.U32 R48, R49, 0x10, RZ ;  /* 0x0000001031307819 */ /* 0x000fc600000006ff */
[----:B------:R-:W5:Y:S01]  /*3b10*/  LDG.E.128 R32, desc[UR6][R56.64+0x2800] ;  /* 0x0028000638207981 */ /* 0x000f62000c1e1d00 */
[----:B------:R-:W-:Y:S01]  /*3b20*/  SHF.L.U32 R86, R87, 0x10, RZ ;  /* 0x0000001057567819 */ /* 0x000fe200000006ff */
[----:B------:R-:W-:Y:S01]  /*3b30*/  IMAD.U32 R39, R39, 0x10000, RZ ;  /* 0x0001000027277824 */ /* 0x000fe200078e00ff */
[----:B------:R-:W-:Y:S01]  /*3b40*/  SHF.L.U32 R87, R36, 0x10, RZ ;  /* 0x0000001024577819 */ /* 0x000fe200000006ff */
[----:B------:R-:W-:Y:S01]  /*3b50*/  FFMA.FTZ R49, R85, R48, R98 ;  /* 0x0000003055317223 */ /* 0x000fe20000010062 */
[----:B------:R-:W-:Y:S02]  /*3b60*/  SHF.L.U32 R37, R37, 0x10, RZ ;  /* 0x0000001025257819 */ /* 0x000fe400000006ff */
[----:B------:R-:W-:Y:S02]  /*3b70*/  PRMT R48, R50, 0x7632, R48 ;  /* 0x0000763232307816 */ /* 0x000fe40000000030 */
[----:B--2---:R-:W-:Y:S01]  /*3b80*/  SHF.L.U32 R99, R64, 0x10, RZ ;  /* 0x0000001040637819 */ /* 0x004fe200000006ff */
[----:B------:R-:W-:Y:S01]  /*3b90*/  FFMA.FTZ R87, R90, R87, R38 ;  /* 0x000000575a577223 */ /* 0x000fe20000010026 */
[----:B------:R-:W-:Y:S01]  /*3ba0*/  SHF.L.U32 R50, R50, 0x10, RZ ;  /* 0x0000001032327819 */ /* 0x000fe200000006ff */
[----:B------:R-:W-:Y:S01]  /*3bb0*/  FFMA.FTZ R84, R90, R39, R84 ;  /* 0x000000275a547223 */ /* 0x000fe20000010054 */
[----:B------:R-:W-:Y:S01]  /*3bc0*/  FFMA.FTZ R100, R88, R37, R49 ;  /* 0x0000002558647223 */ /* 0x000fe20000010031 */
[----:B------:R-:W-:Y:S01]  /*3bd0*/  PRMT R64, R64, 0x7632, R64 ;  /* 0x0000763240407816 */ /* 0x000fe20000000040 */
[----:B------:R-:W2:Y:S01]  /*3be0*/  LDG.E.128 R36, desc[UR6][R2.64+0x6000] ;  /* 0x0060000602247981 */ /* 0x000ea2000c1e1d00 */
[--C-:B------:R-:W-:Y:S01]  /*3bf0*/  FFMA.FTZ R86, R90, R86, R91.reuse ;  /* 0x000000565a567223 */ /* 0x100fe2000001005b */
[C---:B------:R-:W-:Y:S01]  /*3c00*/  PRMT R91, R51.reuse, 0x7632, R91 ;  /* 0x00007632335b7816 */ /* 0x040fe2000000005b */
[----:B------:R-:W-:Y:S01]  /*3c10*/  IMAD.U32 R98, R51, 0x10000, RZ ;  /* 0x0001000033627824 */ /* 0x000fe200078e00ff */
[----:B------:R-:W-:Y:S01]  /*3c20*/  SHF.L.U32 R49, R48, 0x10, RZ ;  /* 0x0000001030317819 */ /* 0x000fe200000006ff */
[----:B------:R-:W-:Y:S01]  /*3c30*/  FFMA.FTZ R101, R83, R99, R94 ;  /* 0x0000006353657223 */ /* 0x000fe2000001005e */
[----:B------:R-:W-:Y:S01]  /*3c40*/  FFMA.FTZ R51, R89, R50, R100 ;  /* 0x0000003259337223 */ /* 0x000fe20000010064 */
[----:B---3--:R-:W-:-:S02]  /*3c50*/  PRMT R94, R68, 0x7632, R94 ;  /* 0x00007632445e7816 */ /* 0x008fc4000000005e */
[----:B------:R-:W-:Y:S02]  /*3c60*/  SHF.L.U32 R99, R64, 0x10, RZ ;  /* 0x0000001040637819 */ /* 0x000fe400000006ff */
[----:B------:R-:W-:Y:S01]  /*3c70*/  SHF.L.U32 R68, R68, 0x10, RZ ;  /* 0x0000001044447819 */ /* 0x000fe200000006ff */
[----:B------:R-:W-:Y:S01]  /*3c80*/  FFMA.FTZ R48, R0, R49, R51 ;  /* 0x0000003100307223 */ /* 0x000fe20000010033 */
[C---:B------:R-:W-:Y:S01]  /*3c90*/  IMAD.U32 R50, R65.reuse, 0x10000, RZ ;  /* 0x0001000041327824 */ /* 0x040fe200078e00ff */
[----:B------:R-:W-:Y:S01]  /*3ca0*/  SHF.L.U32 R51, R94, 0x10, RZ ;  /* 0x000000105e337819 */ /* 0x000fe200000006ff */
[C---:B------:R-:W-:Y:S01]  /*3cb0*/  FFMA.FTZ R64, R82.reuse, R99, R101 ;  /* 0x0000006352407223 */ /* 0x040fe20000010065 */
[----:B------:R-:W-:Y:S01]  /*3cc0*/  PRMT R65, R65, 0x7632, R65 ;  /* 0x0000763241417816 */ /* 0x000fe20000000041 */
        /* <DEDUP_REMOVED lines=17> */
[C---:B------:R-:W-:Y:S01]  /*3de0*/  PRMT R68, R67.reuse, 0x7632, R68 ;  /* 0x0000763243447816 */ /* 0x040fe20000000044 */
[----:B------:R-:W-:Y:S01]  /*3df0*/  FFMA.FTZ R66, R0, R49, R51 ;  /* 0x0000003100427223 */ /* 0x000fe20000010033 */
[----:B------:R-:W-:Y:S01]  /*3e00*/  SHF.L.U32 R65, R70, 0x10, RZ ;  /* 0x0000001046417819 */ /* 0x000fe200000006ff */
[----:B------:R-:W3:Y:S01]  /*3e10*/  LDG.E.128 R48, desc[UR6][R2.64+0x9800] ;  /* 0x0098000602307981 */ /* 0x000ee2000c1e1d00 */
[----:B------:R-:W-:Y:S01]  /*3e20*/  SHF.L.U32 R64, R67, 0x10, RZ ;  /* 0x0000001043407819 */ /* 0x000fe200000006ff */
[----:B------:R-:W-:Y:S01]  /*3e30*/  FFMA.FTZ R89, R89, R82, R88 ;  /* 0x0000005259597223 */ /* 0x000fe20000010058 */
[----:B----4-:R-:W-:-:S02]  /*3e40*/  PRMT R69, R72, 0x7632, R69 ;  /* 0x0000763248457816 */ /* 0x010fc40000000045 */
        /* <DEDUP_REMOVED lines=8> */
[C---:B------:R-:W-:Y:S01]  /*3ed0*/  FFMA.FTZ R82, R93.reuse, R64, R66 ;  /* 0x000000405d527223 */ /* 0x040fe20000010042 */
[----:B------:R-:W-:Y:S01]  /*3ee0*/  FFMA.FTZ R70, R93, R70, R65 ;  /* 0x000000465d467223 */ /* 0x000fe20000010041 */
[----:B------:R-:W-:Y:S01]  /*3ef0*/  PRMT R71, R71, 0x7632, R71 ;  /* 0x0000763247477816 */ /* 0x000fe20000000047 */
[----:B------:R-:W-:Y:S01]  /*3f00*/  FFMA.FTZ R94, R0, R69, R67 ;  /* 0x00000045005e7223 */ /* 0x000fe20000010043 */
[----:B------:R-:W-:Y:S01]  /*3f10*/  PRMT R76, R77, 0x7632, R76 ;  /* 0x000076324d4c7816 */ /* 0x000fe2000000004c */
[----:B------:R-:W4:Y:S01]  /*3f20*/  LDG.E.128 R64, desc[UR6][R2.64+0xd000] ;  /* 0x00d0000602407981 */ /* 0x000f22000c1e1d00 */
[----:B------:R-:W-:-:S02]  /*3f30*/  PRMT R72, R73, 0x7632, R72 ;  /* 0x0000763249487816 */ /* 0x000fc40000000048 */
[----:B------:R-:W-:Y:S02]  /*3f40*/  SHF.L.U32 R92, R73, 0x10, RZ ;  /* 0x00000010495c7819 */ /* 0x000fe400000006ff */
[----:B------:R-:W-:Y:S01]  /*3f50*/  SHF.L.U32 R77, R77, 0x10, RZ ;  /* 0x000000104d4d7819 */ /* 0x000fe200000006ff */
[----:B------:R-:W-:Y:S01]  /*3f60*/  IMAD.U32 R88, R91, 0x10000, RZ ;  /* 0x000100005b587824 */ /* 0x000fe200078e00ff */
[----:B------:R-:W-:Y:S02]  /*3f70*/  SHF.L.U32 R69, R68, 0x10, RZ ;  /* 0x0000001044457819 */ /* 0x000fe400000006ff */
[----:B------:R-:W-:Y:S01]  /*3f80*/  SHF.L.U32 R71, R71, 0x10, RZ ;  /* 0x0000001047477819 */ /* 0x000fe200000006ff */
[----:B------:R-:W-:Y:S01]  /*3f90*/  IMAD.U32 R73, R72, 0x10000, RZ ;  /* 0x0001000048497824 */ /* 0x000fe200078e00ff */
[----:B------:R-:W-:Y:S01]  /*3fa0*/  SHF.L.U32 R76, R76, 0x10, RZ ;  /* 0x000000104c4c7819 */ /* 0x000fe200000006ff */
[----:B------:R-:W-:Y:S01]  /*3fb0*/  FFMA.FTZ R85, R77, R92, R94 ;  /* 0x0000005c4d557223 */ /* 0x000fe2000001005e */
[C---:B------:R-:W-:Y:S01]  /*3fc0*/  FFMA.FTZ R88, R90.reuse, R88, R99 ;  /* 0x000000585a587223 */ /* 0x040fe20000010063 */
[C---:B------:R-:W-:Y:S01]  /*3fd0*/  FFMA.FTZ R82, R90.reuse, R69, R82 ;  /* 0x000000455a527223 */ /* 0x040fe20000010052 */
[----:B------:R-:W-:Y:S01]  /*3fe0*/  FFMA.FTZ R90, R90, R71, R70 ;  /* 0x000000475a5a7223 */ /* 0x000fe20000010046 */
[----:B------:R-:W-:Y:S01]  /*3ff0*/  FFMA.FTZ R70, R76, R73, R85 ;  /* 0x000000494c467223 */ /* 0x000fe20000010055 */
[----:B------:R-:W-:-:S02]  /*4000*/  SHF.L.U32 R68, R74, 0x10, RZ ;  /* 0x000000104a447819 */ /* 0x000fc400000006ff */
[----:B------:R-:W-:Y:S02]  /*4010*/  SHF.L.U32 R85, R78, 0x10, RZ ;  /* 0x000000104e557819 */ /* 0x000fe400000006ff */
[----:B------:R-:W-:Y:S02]  /*4020*/  PRMT R74, R74, 0x7632, R74 ;  /* 0x000076324a4a7816 */ /* 0x000fe4000000004a */
[----:B------:R-:W-:Y:S01]  /*4030*/  PRMT R78, R78, 0x7632, R78 ;  /* 0x000076324e4e7816 */ /* 0x000fe2000000004e */
[----:B------:R-:W-:Y:S01]  /*4040*/  FFMA.FTZ R71, R85, R68, R70 ;  /* 0x0000004455477223 */ /* 0x000fe20000010046 */
[----:B------:R-:W-:Y:S02]  /*4050*/  SHF.L.U32 R69, R74, 0x10, RZ ;  /* 0x000000104a457819 */ /* 0x000fe400000006ff */
[----:B------:R-:W-:Y:S02]  /*4060*/  SHF.L.U32 R78, R78, 0x10, RZ ;  /* 0x000000104e4e7819 */ /* 0x000fe400000006ff */
[----:B-----5:R-:W-:-:S02]  /*4070*/  PRMT R73, R52, 0x7632, R73 ;  /* 0x0000763234497816 */ /* 0x020fc40000000049 */
[----:B------:R-:W-:Y:S01]  /*4080*/  SHF.L.U32 R92, R52, 0x10, RZ ;  /* 0x00000010345c7819 */ /* 0x000fe200000006ff */
[----:B------:R-:W-:Y:S01]  /*4090*/  FFMA.FTZ R74, R78, R69, R71 ;  /* 0x000000454e4a7223 */ /* 0x000fe20000010047 */
[----:B------:R-:W-:Y:S01]  /*40a0*/  SHF.L.U32 R73, R73, 0x10, RZ ;  /* 0x0000001049497819 */ /* 0x000fe200000006ff */
[----:B------:R-:W5:Y:S01]  /*40b0*/  LDG.E.128 R68, desc[UR6][R2.64+0x10800] ;  /* 0x0108000602447981 */ /* 0x000f62000c1e1d00 */
[C---:B------:R-:W-:Y:S01]  /*40c0*/  PRMT R72, R75.reuse, 0x7632, R72 ;  /* 0x000076324b487816 */ /* 0x040fe20000000048 */
[----:B------:R-:W-:Y:S02]  /*40d0*/  IMAD.U32 R52, R75, 0x10000, RZ ;  /* 0x000100004b347824 */ /* 0x000fe400078e00ff */
[----:B------:R-:W-:Y:S01]  /*40e0*/  FFMA.FTZ R95, R83, R92, R95 ;  /* 0x0000005c535f7223 */ /* 0x000fe2000001005f */
[C---:B------:R-:W-:Y:S02]  /*40f0*/  PRMT R75, R60.reuse, 0x7632, R75 ;  /* 0x000076323c4b7816 */ /* 0x040fe4000000004b */
[----:B------:R-:W-:Y:S01]  /*4100*/  SHF.L.U32 R94, R60, 0x10, RZ ;  /* 0x000000103c5e7819 */ /* 0x000fe200000006ff */
[----:B------:R-:W-:Y:S01]  /*4110*/  FFMA.FTZ R92, R0, R73, R95 ;  /* 0x00000049005c7223 */ /* 0x000fe2000001005f */
[----:B------:R-:W-:-:S02]  /*4120*/  SHF.L.U32 R60, R53, 0x10, RZ ;  /* 0x00000010353c7819 */ /* 0x000fc400000006ff */
[----:B------:R-:W-:Y:S01]  /*4130*/  PRMT R53, R53, 0x7632, R53 ;  /* 0x0000763235357816 */ /* 0x000fe20000000035 */
[----:B------:R-:W-:Y:S02]  /*4140*/  IMAD.U32 R75, R75, 0x10000, RZ ;  /* 0x000100004b4b7824 */ /* 0x000fe400078e00ff */
[----:B------:R-:W-:Y:S01]  /*4150*/  FFMA.FTZ R97, R83, R94, R97 ;  /* 0x0000005e53617223 */ /* 0x000fe20000010061 */
[C---:B------:R-:W-:Y:S01]  /*4160*/  PRMT R89, R79.reuse, 0x7632, R89 ;  /* 0x000076324f597816 */ /* 0x040fe20000000059 */
[----:B------:R-:W-:Y:S02]  /*4170*/  IMAD.U32 R79, R79, 0x10000, RZ ;  /* 0x000100004f4f7824 */ /* 0x000fe400078e00ff */
[----:B------:R-:W-:Y:S01]  /*4180*/  FFMA.FTZ R73, R77, R60, R92 ;  /* 0x0000003c4d497223 */ /* 0x000fe2000001005c */
[----:B------:R-:W-:Y:S01]  /*4190*/  SHF.L.U32 R53, R53, 0x10, RZ ;  /* 0x0000001035357819 */ /* 0x000fe200000006ff */
[----:B------:R-:W-:Y:S01]  /*41a0*/  FFMA.FTZ R94, R0, R75, R97 ;  /* 0x0000004b005e7223 */ /* 0x000fe20000010061 */
[----:B------:R-:W-:-:S02]  /*41b0*/  SHF.L.U32 R60, R61, 0x10, RZ ;  /* 0x000000103d3c7819 */ /* 0x000fc400000006ff */
[----:B------:R-:W-:Y:S01]  /*41c0*/  PRMT R61, R61, 0x7632, R61 ;  /* 0x000076323d3d7816 */ /* 0x000fe2000000003d */
[----:B------:R-:W-:Y:S01]  /*41d0*/  FFMA.FTZ R92, R79, R52, R74 ;  /* 0x000000344f5c7223 */ /* 0x000fe2000001004a */
[----:B------:R-:W-:Y:S01]  /*41e0*/  FFMA.FTZ R74, R76, R53, R73 ;  /* 0x000000354c4a7223 */ /* 0x000fe20000010049 */
[----:B------:R-:W-:Y:S01]  /*41f0*/  FFMA.FTZ R53, R77, R60, R94 ;  /* 0x0000003c4d357223 */ /* 0x000fe2000001005e */
[C---:B------:R-:W-:Y:S01]  /*4200*/  SHF.L.U32 R52, R54.reuse, 0x10, RZ ;  /* 0x0000001036347819 */ /* 0x040fe200000006ff */
[----:B------:R-:W-:Y:S01]  /*4210*/  IMAD.U32 R61, R61, 0x10000, RZ ;  /* 0x000100003d3d7824 */ /* 0x000fe200078e00ff */
[----:B------:R-:W-:Y:S02]  /*4220*/  PRMT R60, R54, 0x7632, R60 ;  /* 0x00007632363c7816 */ /* 0x000fe4000000003c */
[----:B------:R-:W-:Y:S01]  /*4230*/  PRMT R93, R55, 0x7632, R93 ;  /* 0x00007632375d7816 */ /* 0x000fe2000000005d */
[----:B------:R-:W-:Y:S01]  /*4240*/  FFMA.FTZ R73, R85, R52, R74 ;  /* 0x0000003455497223 */ /* 0x000fe2000001004a */
[----:B------:R-:W-:Y:S01]  /*4250*/  SHF.L.U32 R94, R55, 0x10, RZ ;  /* 0x00000010375e7819 */ /* 0x000fe200000006ff */
[----:B------:R-:W-:-:S02]  /*4260*/  FFMA.FTZ R98, R76, R61, R53 ;  /* 0x0000003d4c627223 */ /* 0x000fc40000010035 */
[----:B------:R-:W5:Y:S01]  /*4270*/  LDG.E.128 R52, desc[UR6][R2.64+0x14000] ;  /* 0x0140000602347981 */ /* 0x000f62000c1e1d00 */
[----:B------:R-:W-:Y:S01]  /*4280*/  SHF.L.U32 R61, R60, 0x10, RZ ;  /* 0x000000103c3d7819 */ /* 0x000fe200000006ff */
[----:B------:R-:W-:Y:S01]  /*4290*/  IMAD.U32 R60, R72, 0x10000, RZ ;  /* 0x00010000483c7824 */ /* 0x000fe200078e00ff */
[C---:B------:R-:W-:Y:S02]  /*42a0*/  PRMT R91, R62.reuse, 0x7632, R91 ;  /* 0x000076323e5b7816 */ /* 0x040fe4000000005b */
[----:B------:R-:W-:Y:S01]  /*42b0*/  SHF.L.U32 R96, R62, 0x10, RZ ;  /* 0x000000103e607819 */ /* 0x000fe200000006ff */
[----:B------:R-:W-:Y:S02]  /*42c0*/  FFMA.FTZ R62, R78, R61, R73 ;  /* 0x0000003d4e3e7223 */ /* 0x000fe40000010049 */
[----:B------:R-:W5:Y:S01]  /*42d0*/  LDG.E.128 R72, desc[UR6][R2.64+0x17800] ;  /* 0x0178000602487981 */ /* 0x000f62000c1e1d00 */
[----:B------:R-:W-:Y:S01]  /*42e0*/  SHF.L.U32 R89, R89, 0x10, RZ ;  /* 0x0000001059597819 */ /* 0x000fe200000006ff */
[----:B------:R-:W-:Y:S01]  /*42f0*/  FFMA.FTZ R95, R85, R96, R98 ;  /* 0x00000060555f7223 */ /* 0x000fe20000010062 */
[----:B------:R-:W-:-:S03]  /*4300*/  SHF.L.U32 R61, R91, 0x10, RZ ;  /* 0x000000105b3d7819 */ /* 0x000fc600000006ff */
[----:B------:R-:W-:Y:S02]  /*4310*/  FFMA.FTZ R91, R89, R60, R92 ;  /* 0x0000003c595b7223 */ /* 0x000fe4000001005c */
[----:B------:R-:W-:Y:S01]  /*4320*/  FFMA.FTZ R60, R78, R61, R95 ;  /* 0x0000003d4e3c7223 */ /* 0x000fe2000001005f */
[C---:B------:R-:W-:Y:S01]  /*4330*/  SHF.L.U32 R61, R44.reuse, 0x10, RZ ;  /* 0x000000102c3d7819 */ /* 0x040fe200000006ff */
[----:B------:R-:W-:Y:S01]  /*4340*/  FFMA.FTZ R62, R79, R94, R62 ;  /* 0x0000005e4f3e7223 */ /* 0x000fe2000001003e */
[----:B------:R-:W-:Y:S02]  /*4350*/  SHF.L.U32 R96, R93, 0x10, RZ ;  /* 0x000000105d607819 */ /* 0x000fe400000006ff */
[----:B------:R-:W-:Y:S01]  /*4360*/  PRMT R44, R44, 0x7632, R44 ;  /* 0x000076322c2c7816 */ /* 0x000fe2000000002c */
        /* <DEDUP_REMOVED lines=19> */
[----:B------:R-:W-:Y:S02]  /*44a0*/  IMAD.U32 R41, R40, 0x10000, RZ ;  /* 0x0001000028297824 */ /* 0x000fe400078e00ff */
[----:B------:R-:W-:Y:S01]  /*44b0*/  FFMA.FTZ R45, R77, R80, R98 ;  /* 0x000000504d2d7223 */ /* 0x000fe20000010062 */
[C---:B------:R-:W-:Y:S01]  /*44c0*/  SHF.L.U32 R40, R46.reuse, 0x10, RZ ;  /* 0x000000102e287819 */ /* 0x040fe200000006ff */
[----:B------:R-:W5:Y:S01]  /*44d0*/  LDG.E.128 R60, desc[UR6][R2.64+0x1b000] ;  /* 0x01b00006023c7981 */ /* 0x000f62000c1e1d00 */
[----:B------:R-:W-:Y:S01]  /*44e0*/  PRMT R46, R46, 0x7632, R46 ;  /* 0x000076322e2e7816 */ /* 0x000fe2000000002e */
[----:B------:R-:W-:Y:S01]  /*44f0*/  FFMA.FTZ R81, R76, R41, R45 ;  /* 0x000000294c517223 */ /* 0x000fe2000001002d */
[C---:B------:R-:W-:Y:S02]  /*4500*/  SHF.L.U32 R80, R42.reuse, 0x10, RZ ;  /* 0x000000102a507819 */ /* 0x040fe400000006ff */
[----:B------:R-:W-:Y:S01]  /*4510*/  PRMT R42, R42, 0x7632, R42 ;  /* 0x000076322a2a7816 */ /* 0x000fe2000000002a */
[C---:B------:R-:W-:Y:S01]  /*4520*/  FFMA.FTZ R45, R85.reuse, R40, R44 ;  /* 0x00000028552d7223 */ /* 0x040fe2000001002c */
[----:B------:R-:W-:Y:S01]  /*4530*/  SHF.L.U32 R41, R46, 0x10, RZ ;  /* 0x000000102e297819 */ /* 0x000fe200000006ff */
[----:B------:R-:W-:-:S02]  /*4540*/  FFMA.FTZ R44, R85, R80, R81 ;  /* 0x00000050552c7223 */ /* 0x000fc40000010051 */
[----:B------:R-:W-:Y:S01]  /*4550*/  IMAD.U32 R81, R42, 0x10000, RZ ;  /* 0x000100002a517824 */ /* 0x000fe200078e00ff */
[----:B------:R-:W-:Y:S01]  /*4560*/  SHF.L.U32 R42, R47, 0x10, RZ ;  /* 0x000000102f2a7819 */ /* 0x000fe200000006ff */
[C---:B------:R-:W-:Y:S01]  /*4570*/  FFMA.FTZ R80, R78.reuse, R41, R45 ;  /* 0x000000294e507223 */ /* 0x040fe2000001002d */
[----:B------:R-:W-:Y:S01]  /*4580*/  SHF.L.U32 R98, R43, 0x10, RZ ;  /* 0x000000102b627819 */ /* 0x000fe200000006ff */
[----:B------:R-:W-:Y:S01]  /*4590*/  FFMA.FTZ R41, R78, R81, R44 ;  /* 0x000000514e297223 */ /* 0x000fe2000001002c */
[----:B------:R-:W-:Y:S01]  /*45a0*/  PRMT R40, R47, 0x7632, R40 ;  /* 0x000076322f287816 */ /* 0x000fe20000000028 */
[C---:B------:R-:W-:Y:S01]  /*45b0*/  FFMA.FTZ R81, R79.reuse, R42, R80 ;  /* 0x0000002a4f517223 */ /* 0x040fe20000010050 */
[----:B------:R-:W-:Y:S01]  /*45c0*/  SHF.L.U32 R42, R12, 0x10, RZ ;  /* 0x000000100c2a7819 */ /* 0x000fe200000006ff */
[----:B------:R-:W-:Y:S01]  /*45d0*/  FFMA.FTZ R41, R79, R98, R41 ;  /* 0x000000624f297223 */ /* 0x000fe20000010029 */
[----:B------:R-:W5:Y:S01]  /*45e0*/  LDG.E.128 R44, desc[UR6][R2.64+0x1e800] ;  /* 0x01e80006022c7981 */ /* 0x000f62000c1e1d00 */
[----:B------:R-:W-:-:S02]  /*45f0*/  SHF.L.U32 R98, R16, 0x10, RZ ;  /* 0x0000001010627819 */ /* 0x000fc400000006ff */
[----:B------:R-:W-:Y:S02]  /*4600*/  SHF.L.U32 R92, R92, 0x10, RZ ;  /* 0x000000105c5c7819 */ /* 0x000fe400000006ff */
[----:B------:R-:W-:Y:S01]  /*4610*/  PRMT R16, R13, 0x7632, R16 ;  /* 0x000076320d107816 */ /* 0x000fe20000000010 */
[----:B------:R-:W-:Y:S01]  /*4620*/  FFMA.FTZ R93, R83, R42, R86 ;  /* 0x0000002a535d7223 */ /* 0x000fe20000010056 */
[----:B------:R-:W-:Y:S02]  /*4630*/  PRMT R43, R43, 0x7632, R43 ;  /* 0x000076322b2b7816 */ /* 0x000fe4000000002b */
[----:B------:R-:W-:Y:S01]  /*4640*/  PRMT R12, R12, 0x7632, R12 ;  /* 0x000076320c0c7816 */ /* 0x000fe2000000000c */
[----:B------:R-:W-:Y:S01]  /*4650*/  FFMA.FTZ R97, R89, R92, R94 ;  /* 0x0000005c59617223 */ /* 0x000fe2000001005e */
[----:B------:R-:W-:Y:S01]  /*4660*/  PRMT R86, R16, 0x7632, R86 ;  /* 0x0000763210567816 */ /* 0x000fe20000000056 */
[----:B------:R-:W-:Y:S01]  /*4670*/  IMAD.U32 R92, R13, 0x10000, RZ ;  /* 0x000100000d5c7824 */ /* 0x000fe200078e00ff */
[----:B------:R-:W-:Y:S01]  /*4680*/  SHF.L.U32 R80, R43, 0x10, RZ ;  /* 0x000000102b507819 */ /* 0x000fe200000006ff */
[----:B------:R-:W-:Y:S01]  /*4690*/  IMAD.U32 R40, R40, 0x10000, RZ ;  /* 0x0001000028287824 */ /* 0x000fe200078e00ff */
[----:B------:R-:W-:Y:S01]  /*46a0*/  SHF.L.U32 R13, R12, 0x10, RZ ;  /* 0x000000100c0d7819 */ /* 0x000fe200000006ff */
[----:B------:R-:W-:Y:S01]  /*46b0*/  FFMA.FTZ R100, R83, R98, R87 ;  /* 0x0000006253647223 */ /* 0x000fe20000010057 */
[----:B------:R-:W-:Y:S01]  /*46c0*/  SHF.L.U32 R95, R86, 0x10, RZ ;  /* 0x00000010565f7819 */ /* 0x000fe200000006ff */
[C---:B------:R-:W-:Y:S01]  /*46d0*/  FFMA.FTZ R81, R89.reuse, R40, R81 ;  /* 0x0000002859517223 */ /* 0x040fe20000010051 */
[C---:B------:R-:W-:Y:S01]  /*46e0*/  PRMT R87, R14.reuse, 0x7632, R87 ;  /* 0x000076320e577816 */ /* 0x040fe20000000057 */
[----:B------:R-:W-:Y:S01]  /*46f0*/  FFMA.FTZ R80, R89, R80, R41 ;  /* 0x0000005059507223 */ /* 0x000fe20000010029 */
[----:B------:R-:W-:Y:S01]  /*4700*/  SHF.L.U32 R94, R14, 0x10, RZ ;  /* 0x000000100e5e7819 */ /* 0x000fe200000006ff */
[C---:B------:R-:W-:Y:S01]  /*4710*/  FFMA.FTZ R12, R0.reuse, R13, R93 ;  /* 0x0000000d000c7223 */ /* 0x040fe2000001005d */
[C---:B------:R-:W-:Y:S01]  /*4720*/  SHF.L.U32 R14, R17.reuse, 0x10, RZ ;  /* 0x00000010110e7819 */ /* 0x040fe200000006ff */
[----:B------:R-:W5:Y:S01]  /*4730*/  LDG.E.128 R40, desc[UR6][R2.64+0x22000] ;  /* 0x0220000602287981 */ /* 0x000f62000c1e1d00 */
[----:B------:R-:W-:Y:S01]  /*4740*/  FFMA.FTZ R95, R0, R95, R100 ;  /* 0x0000005f005f7223 */ /* 0x000fe20000010064 */
[----:B------:R-:W-:Y:S01]  /*4750*/  PRMT R13, R17, 0x7632, R13 ;  /* 0x00007632110d7816 */ /* 0x000fe2000000000d */
[C---:B------:R-:W-:Y:S01]  /*4760*/  IMAD.U32 R98, R15.reuse, 0x10000, RZ ;  /* 0x000100000f627824 */ /* 0x040fe200078e00ff */
[----:B------:R-:W-:Y:S01]  /*4770*/  PRMT R86, R15, 0x7632, R86 ;  /* 0x000076320f567816 */ /* 0x000fe20000000056 */
[C---:B------:R-:W-:Y:S01]  /*4780*/  FFMA.FTZ R100, R77.reuse, R14, R95 ;  /* 0x0000000e4d647223 */ /* 0x040fe2000001005f */
[----:B------:R-:W-:Y:S01]  /*4790*/  SHF.L.U32 R17, R16, 0x10, RZ ;  /* 0x0000001010117819 */ /* 0x000fe200000006ff */
[----:B------:R-:W-:Y:S01]  /*47a0*/  FFMA.FTZ R93, R77, R92, R12 ;  /* 0x0000005c4d5d7223 */ /* 0x000fe2000001000c */
[----:B------:R-:W-:-:S02]  /*47b0*/  SHF.L.U32 R95, R13, 0x10, RZ ;  /* 0x000000100d5f7819 */ /* 0x000fc400000006ff */
[----:B------:R-:W5:Y:S01]  /*47c0*/  LDG.E.128 R12, desc[UR6][R2.64+0x25800] ;  /* 0x02580006020c7981 */ /* 0x000f62000c1e1d00 */
[----:B------:R-:W-:Y:S01]  /*47d0*/  PRMT R92, R18, 0x7632, R92 ;  /* 0x00007632125c7816 */ /* 0x000fe2000000005c */
[----:B------:R-:W-:Y:S01]  /*47e0*/  FFMA.FTZ R16, R76, R17, R93 ;  /* 0x000000114c107223 */ /* 0x000fe2000001005d */
[----:B------:R-:W-:Y:S02]  /*47f0*/  IMAD.U32 R18, R18, 0x10000, RZ ;  /* 0x0001000012127824 */ /* 0x000fe400078e00ff */
[----:B------:R-:W-:Y:S01]  /*4800*/  FFMA.FTZ R95, R76, R95, R100 ;  /* 0x0000005f4c5f7223 */ /* 0x000fe20000010064 */
[----:B------:R-:W-:Y:S02]  /*4810*/  SHF.L.U32 R93, R92, 0x10, RZ ;  /* 0x000000105c5d7819 */ /* 0x000fe400000006ff */
[C---:B------:R-:W-:Y:S01]  /*4820*/  PRMT R92, R20.reuse, 0x7632, R92 ;  /* 0x00007632145c7816 */ /* 0x040fe2000000005c */
[C---:B------:R-:W-:Y:S01]  /*4830*/  FFMA.FTZ R18, R85.reuse, R18, R95 ;  /* 0x0000001255127223 */ /* 0x040fe2000001005f */
        /* <DEDUP_REMOVED lines=14> */
[C---:B------:R-:W-:Y:S01]  /*4920*/  SHF.L.U32 R99, R24.reuse, 0x10, RZ ;  /* 0x0000001018637819 */ /* 0x040fe200000006ff */
[----:B------:R-:W-:Y:S01]  /*4930*/  FFMA.FTZ R98, R79, R98, R16 ;  /* 0x000000624f627223 */ /* 0x000fe20000010010 */
[----:B------:R-:W-:Y:S01]  /*4940*/  PRMT R24, R24, 0x7632, R24 ;  /* 0x0000763218187816 */ /* 0x000fe20000000018 */
[----:B------:R-:W-:Y:S01]  /*4950*/  FFMA.FTZ R84, R89, R20, R87 ;  /* 0x0000001459547223 */ /* 0x000fe20000010057 */
[----:B------:R-:W5:Y:S01]  /*4960*/  LDG.E.128 R16, desc[UR6][R2.64+0x3000] ;  /* 0x0030000602107981 */ /* 0x000f62000c1e1d00 */
[----:B------:R-:W-:Y:S01]  /*4970*/  SHF.L.U32 R86, R86, 0x10, RZ ;  /* 0x0000001056567819 */ /* 0x000fe200000006ff */
[----:B------:R-:W-:Y:S01]  /*4980*/  FFMA.FTZ R87, R77, R100, R102 ;  /* 0x000000644d577223 */ /* 0x000fe20000010066 */
[----:B------:R-:W-:Y:S01]  /*4990*/  IMAD.U32 R21, R21, 0x10000, RZ ;  /* 0x0001000015157824 */ /* 0x000fe200078e00ff */
[----:B------:R0:W5:Y:S01]  /*49a0*/  LDG.E.128 R92, desc[UR6][R56.64+0x3000] ;  /* 0x00300006385c7981 */ /* 0x000162000c1e1d00 */
[C---:B------:R-:W-:Y:S01]  /*49b0*/  PRMT R20, R22.reuse, 0x7632, R20 ;  /* 0x0000763216147816 */ /* 0x040fe20000000014 */
[----:B------:R-:W-:Y:S01]  /*49c0*/  FFMA.FTZ R99, R83, R99, R88 ;  /* 0x0000006353637223 */ /* 0x000fe20000010058 */
[----:B------:R-:W-:Y:S01]  /*49d0*/  SHF.L.U32 R22, R22, 0x10, RZ ;  /* 0x0000001016167819 */ /* 0x000fe200000006ff */
[----:B------:R-:W-:Y:S01]  /*49e0*/  FFMA.FTZ R88, R76, R21, R87 ;  /* 0x000000154c587223 */ /* 0x000fe20000010057 */
[----:B------:R-:W-:Y:S01]  /*49f0*/  FFMA.FTZ R86, R89, R86, R98 ;  /* 0x0000005659567223 */ /* 0x000fe20000010062 */
[----:B------:R-:W-:-:S02]  /*4a00*/  SHF.L.U32 R98, R25, 0x10, RZ ;  /* 0x0000001019627819 */ /* 0x000fc400000006ff */
[----:B0-----:R-:W-:Y:S02]  /*4a10*/  SHF.L.U32 R57, R24, 0x10, RZ ;  /* 0x0000001018397819 */ /* 0x001fe400000006ff */
[----:B------:R-:W-:Y:S01]  /*4a20*/  PRMT R21, R25, 0x7632, R21 ;  /* 0x0000763219157816 */ /* 0x000fe20000000015 */
[----:B------:R-:W-:Y:S02]  /*4a30*/  IMAD.U32 R25, R20, 0x10000, RZ ;  /* 0x0001000014197824 */ /* 0x000fe400078e00ff */
[----:B------:R-:W-:Y:S01]  /*4a40*/  FFMA.FTZ R100, R0, R57, R99 ;  /* 0x0000003900647223 */ /* 0x000fe20000010063 */
[----:B------:R-:W-:Y:S01]  /*4a50*/  FFMA.FTZ R57, R85, R22, R88 ;  /* 0x0000001655397223 */ /* 0x000fe20000010058 */
[----:B------:R-:W-:Y:S02]  /*4a60*/  SHF.L.U32 R87, R21, 0x10, RZ ;  /* 0x0000001015577819 */ /* 0x000fe400000006ff */
[----:B------:R-:W-:Y:S01]  /*4a70*/  FFMA.FTZ R99, R77, R98, R100 ;  /* 0x000000624d637223 */ /* 0x000fe20000010064 */
[----:B------:R-:W-:Y:S01]  /*4a80*/  FFMA.FTZ R88, R78, R25, R57 ;  /* 0x000000194e587223 */ /* 0x000fe20000010039 */
[----:B------:R-:W-:-:S02]  /*4a90*/  PRMT R24, R23, 0x7632, R24 ;  /* 0x0000763217187816 */ /* 0x000fc40000000018 */
[----:B------:R-:W-:Y:S02]  /*4aa0*/  SHF.L.U32 R56, R23, 0x10, RZ ;  /* 0x0000001017387819 */ /* 0x000fe400000006ff */
[C---:B------:R-:W-:Y:S01]  /*4ab0*/  PRMT R25, R26.reuse, 0x7632, R25 ;  /* 0x000076321a197816 */ /* 0x040fe20000000019 */
[----:B------:R-:W5:Y:S01]  /*4ac0*/  LDG.E.128 R20, desc[UR6][R2.64+0x6800] ;  /* 0x0068000602147981 */ /* 0x000f62000c1e1d00 */
[----:B------:R-:W-:Y:S01]  /*4ad0*/  SHF.L.U32 R26, R26, 0x10, RZ ;  /* 0x000000101a1a7819 */ /* 0x000fe200000006ff */
        /* <DEDUP_REMOVED lines=22> */
[C---:B------:R-:W-:Y:S01]  /*4c40*/  SHF.L.U32 R26, R29.reuse, 0x10, RZ ;  /* 0x000000101d1a7819 */ /* 0x040fe200000006ff */
[----:B------:R-:W-:Y:S01]  /*4c50*/  FFMA.FTZ R82, R0, R57, R83 ;  /* 0x0000003900527223 */ /* 0x000fe20000010053 */
[----:B------:R-:W-:-:S02]  /*4c60*/  PRMT R29, R29, 0x7632, R29 ;  /* 0x000076321d1d7816 */ /* 0x000fc4000000001d */
        /* <DEDUP_REMOVED lines=9> */
[----:B------:R-:W5:Y:S01]  /*4d00*/  LDG.E.128 R24, desc[UR6][R2.64+0xa000] ;  /* 0x00a0000602187981 */ /* 0x000f62000c1e1d00 */
[----:B------:R-:W-:Y:S01]  /*4d10*/  SHF.L.U32 R30, R30, 0x10, RZ ;  /* 0x000000101e1e7819 */ /* 0x000fe200000006ff */
[----:B------:R-:W-:Y:S01]  /*4d20*/  FFMA.FTZ R77, R76, R29, R77 ;  /* 0x0000001d4c4d7223 */ /* 0x000fe2000001004d */
[----:B------:R-:W-:Y:S01]  /*4d30*/  FFMA.FTZ R29, R85, R8, R28 ;  /* 0x00000008551d7223 */ /* 0x000fe2000001001c */
[----:B------:R-:W-:-:S02]  /*4d40*/  SHF.L.U32 R9, R10, 0x10, RZ ;  /* 0x000000100a097819 */ /* 0x000fc400000006ff */
[----:B------:R-:W-:Y:S01]  /*4d50*/  SHF.L.U32 R57, R57, 0x10, RZ ;  /* 0x0000001039397819 */ /* 0x000fe200000006ff */
[----:B------:R-:W-:Y:S01]  /*4d60*/  FFMA.FTZ R8, R85, R30, R77 ;  /* 0x0000001e55087223 */ /* 0x000fe2000001004d */
[C---:B------:R-:W-:Y:S01]  /*4d70*/  PRMT R28, R11.reuse, 0x7632, R28 ;  /* 0x000076320b1c7816 */ /* 0x040fe2000000001c */
[C---:B------:R-:W-:Y:S01]  /*4d80*/  FFMA.FTZ R76, R78.reuse, R9, R29 ;  /* 0x000000094e4c7223 */ /* 0x040fe2000001001d */
[----:B------:R-:W-:Y:S01]  /*4d90*/  SHF.L.U32 R30, R11, 0x10, RZ ;  /* 0x000000100b1e7819 */ /* 0x000fe200000006ff */
[----:B------:R-:W-:Y:S02]  /*4da0*/  FFMA.FTZ R29, R78, R57, R8 ;  /* 0x000000394e1d7223 */ /* 0x000fe40000010008 */
[----:B------:R-:W5:Y:S01]  /*4db0*/  LDG.E.128 R8, desc[UR6][R2.64+0xd800] ;  /* 0x00d8000602087981 */ /* 0x000f62000c1e1d00 */
[C---:B------:R-:W-:Y:S01]  /*4dc0*/  PRMT R78, R4.reuse, 0x7632, R78 ;  /* 0x00007632044e7816 */ /* 0x040fe2000000004e */
[----:B------:R-:W-:Y:S01]  /*4dd0*/  IMAD.U32 R82, R4, 0x10000, RZ ;  /* 0x0001000004527824 */ /* 0x000fe200078e00ff */
[----:B------:R-:W-:-:S02]  /*4de0*/  PRMT R57, R32, 0x7632, R57 ;  /* 0x0000763220397816 */ /* 0x000fc40000000039 */
[----:B------:R-:W-:Y:S02]  /*4df0*/  SHF.L.U32 R77, R32, 0x10, RZ ;  /* 0x00000010204d7819 */ /* 0x000fe400000006ff */
[----:B------:R-:W-:Y:S02]  /*4e00*/  SHF.L.U32 R4, R31, 0x10, RZ ;  /* 0x000000101f047819 */ /* 0x000fe400000006ff */
[----:B------:R-:W-:Y:S01]  /*4e10*/  SHF.L.U32 R78, R78, 0x10, RZ ;  /* 0x000000104e4e7819 */ /* 0x000fe200000006ff */
[----:B------:R-:W-:Y:S01]  /*4e20*/  FFMA.FTZ R82, R77, R82, R91 ;  /* 0x000000524d527223 */ /* 0x000fe2000001005b */
[----:B------:R-:W-:Y:S02]  /*4e30*/  SHF.L.U32 R57, R57, 0x10, RZ ;  /* 0x0000001039397819 */ /* 0x000fe400000006ff */
[----:B------:R-:W-:Y:S01]  /*4e40*/  PRMT R31, R31, 0x7632, R31 ;  /* 0x000076321f1f7816 */ /* 0x000fe2000000001f */
[----:B------:R-:W-:Y:S01]  /*4e50*/  FFMA.FTZ R29, R79, R4, R29 ;  /* 0x000000044f1d7223 */ /* 0x000fe2000001001d */
[C---:B--2---:R-:W-:Y:S01]  /*4e60*/  PRMT R4, R36.reuse, 0x7632, R4 ;  /* 0x0000763224047816 */ /* 0x044fe20000000004 */
[----:B------:R-:W-:Y:S01]  /*4e70*/  FFMA.FTZ R83, R57, R78, R82 ;  /* 0x0000004e39537223 */ /* 0x000fe20000010052 */
[----:B------:R-:W-:Y:S01]  /*4e80*/  FFMA.FTZ R30, R79, R30, R76 ;  /* 0x0000001e4f1e7223 */ /* 0x000fe2000001004c */
[----:B------:R-:W-:Y:S01]  /*4e90*/  IMAD.U32 R36, R36, 0x10000, RZ ;  /* 0x0001000024247824 */ /* 0x000fe200078e00ff */
[----:B------:R-:W-:-:S02]  /*4ea0*/  SHF.L.U32 R28, R28, 0x10, RZ ;  /* 0x000000101c1c7819 */ /* 0x000fc400000006ff */
[----:B------:R-:W-:Y:S01]  /*4eb0*/  SHF.L.U32 R82, R31, 0x10, RZ ;  /* 0x000000101f527819 */ /* 0x000fe200000006ff */
[----:B------:R-:W-:Y:S01]  /*4ec0*/  IMAD.U32 R4, R4, 0x10000, RZ ;  /* 0x0001000004047824 */ /* 0x000fe200078e00ff */
[----:B------:R-:W-:Y:S01]  /*4ed0*/  SHF.L.U32 R79, R5, 0x10, RZ ;  /* 0x00000010054f7819 */ /* 0x000fe200000006ff */
[----:B------:R-:W-:Y:S01]  /*4ee0*/  FFMA.FTZ R36, R77, R36, R96 ;  /* 0x000000244d247223 */ /* 0x000fe20000010060 */
[----:B------:R-:W-:Y:S01]  /*4ef0*/  SHF.L.U32 R76, R33, 0x10, RZ ;  /* 0x00000010214c7819 */ /* 0x000fe200000006ff */
[C---:B------:R-:W-:Y:S01]  /*4f00*/  FFMA.FTZ R78, R89.reuse, R28, R30 ;  /* 0x0000001c594e7223 */ /* 0x040fe2000001001e */
[----:B------:R-:W-:Y:S01]  /*4f10*/  FFMA.FTZ R82, R89, R82, R29 ;  /* 0x0000005259527223 */ /* 0x000fe2000001001d */
[----:B------:R-:W-:Y:S01]  /*4f20*/  PRMT R5, R5, 0x7632, R5 ;  /* 0x0000763205057816 */ /* 0x000fe20000000005 */
[----:B------:R-:W2:Y:S01]  /*4f30*/  LDG.E.128 R28, desc[UR6][R2.64+0x11000] ;  /* 0x01100006021c7981 */ /* 0x000ea2000c1e1d00 */
[----:B------:R-:W-:Y:S01]  /*4f40*/  PRMT R85, R33, 0x7632, R85 ;  /* 0x0000763221557816 */ /* 0x000fe20000000055 */
[----:B------:R-:W-:Y:S01]  /*4f50*/  FFMA.FTZ R89, R57, R4, R36 ;  /* 0x0000000439597223 */ /* 0x000fe20000010024 */
[----:B------:R-:W-:Y:S01]  /*4f60*/  SHF.L.U32 R4, R5, 0x10, RZ ;  /* 0x0000001005047819 */ /* 0x000fe200000006ff */
[----:B------:R-:W-:Y:S01]  /*4f70*/  FFMA.FTZ R32, R76, R79, R83 ;  /* 0x0000004f4c207223 */ /* 0x000fe20000010053 */
[----:B------:R-:W-:-:S02]  /*4f80*/  SHF.L.U32 R85, R85, 0x10, RZ ;  /* 0x0000001055557819 */ /* 0x000fc400000006ff */
[----:B------:R-:W-:Y:S02]  /*4f90*/  SHF.L.U32 R33, R37, 0x10, RZ ;  /* 0x0000001025217819 */ /* 0x000fe400000006ff */
[----:B------:R-:W-:Y:S01]  /*4fa0*/  SHF.L.U32 R83, R34, 0x10, RZ ;  /* 0x0000001022537819 */ /* 0x000fe200000006ff */
[----:B------:R-:W-:Y:S01]  /*4fb0*/  FFMA.FTZ R88, R85, R4, R32 ;  /* 0x0000000455587223 */ /* 0x000fe20000010020 */
[----:B------:R-:W-:Y:S02]  /*4fc0*/  PRMT R37, R37, 0x7632, R37 ;  /* 0x0000763225257816 */ /* 0x000fe40000000025 */
[----:B------:R-:W-:Y:S02]  /*4fd0*/  SHF.L.U32 R4, R6, 0x10, RZ ;  /* 0x0000001006047819 */ /* 0x000fe400000006ff */
[----:B------:R-:W-:Y:S02]  /*4fe0*/  PRMT R87, R34, 0x7632, R87 ;  /* 0x0000763222577816 */ /* 0x000fe40000000057 */
[----:B------:R-:W-:Y:S01]  /*4ff0*/  SHF.L.U32 R90, R37, 0x10, RZ ;  /* 0x00000010255a7819 */ /* 0x000fe200000006ff */
[----:B------:R-:W-:Y:S01]  /*5000*/  FFMA.FTZ R88, R83, R4, R88 ;  /* 0x0000000453587223 */ /* 0x000fe20000010058 */
[----:B------:R-:W-:Y:S01]  /*5010*/  PRMT R32, R6, 0x7632, R32 ;  /* 0x0000763206207816 */ /* 0x000fe20000000020 */
[----:B------:R-:W-:Y:S01]  /*5020*/  FFMA.FTZ R96, R76, R33, R89 ;  /* 0x000000214c607223 */ /* 0x000fe20000010059 */
[----:B------:R-:W-:-:S02]  /*5030*/  PRMT R37, R7, 0x7632, R37 ;  /* 0x0000763207257816 */ /* 0x000fc40000000025 */
[----:B------:R-:W-:Y:S02]  /*5040*/  SHF.L.U32 R34, R7, 0x10, RZ ;  /* 0x0000001007227819 */ /* 0x000fe400000006ff */
[----:B------:R-:W2:Y:S01]  /*5050*/  LDG.E.128 R4, desc[UR6][R2.64+0x14800] ;  /* 0x0148000602047981 */ /* 0x000ea2000c1e1d00 */
[----:B------:R-:W-:Y:S01]  /*5060*/  PRMT R33, R38, 0x7632, R33 ;  /* 0x0000763226217816 */ /* 0x000fe20000000021 */
[----:B------:R-:W-:Y:S01]  /*5070*/  IMAD.U32 R79, R35, 0x10000, RZ ;  /* 0x00010000234f7824 */ /* 0x000fe200078e00ff */
[----:B------:R-:W-:Y:S01]  /*5080*/  SHF.L.U32 R87, R87, 0x10, RZ ;  /* 0x0000001057577819 */ /* 0x000fe200000006ff */
[----:B------:R-:W-:Y:S01]  /*5090*/  FFMA.FTZ R90, R85, R90, R96 ;  /* 0x0000005a555a7223 */ /* 0x000fe20000010060 */
[----:B------:R-:W-:Y:S01]  /*50a0*/  PRMT R36, R35, 0x7632, R36 ;  /* 0x0000763223247816 */ /* 0x000fe20000000024 */
[----:B------:R-:W-:Y:S01]  /*50b0*/  IMAD.U32 R32, R32, 0x10000, RZ ;  /* 0x0001000020207824 */ /* 0x000fe200078e00ff */
[----:B------:R-:W-:Y:S02]  /*50c0*/  SHF.L.U32 R38, R38, 0x10, RZ ;  /* 0x0000001026267819 */ /* 0x000fe400000006ff */
[----:B---3--:R-:W-:-:S02]  /*50d0*/  PRMT R35, R48, 0x7632, R35 ;  /* 0x0000763230237816 */ /* 0x008fc40000000023 */
[----:B------:R-:W-:Y:S01]  /*50e0*/  SHF.L.U32 R96, R48, 0x10, RZ ;  /* 0x0000001030607819 */ /* 0x000fe200000006ff */
[----:B------:R-:W-:Y:S01]  /*50f0*/  FFMA.FTZ R32, R87, R32, R88 ;  /* 0x0000002057207223 */ /* 0x000fe20000010058 */
        /* <DEDUP_REMOVED lines=11> */
[----:B------:R-:W-:Y:S01]  /*51b0*/  IMAD.U32 R36, R49, 0x10000, RZ ;  /* 0x0001000031247824 */ /* 0x000fe200078e00ff */
[----:B------:R-:W-:Y:S01]  /*51c0*/  SHF.L.U32 R39, R39, 0x10, RZ ;  /* 0x0000001027277819 */ /* 0x000fe200000006ff */
[C---:B------:R-:W-:Y:S01]  /*51d0*/  FFMA.FTZ R38, R79.reuse, R38, R33 ;  /* 0x000000264f267223 */ /* 0x040fe20000010021 */
[----:B----4-:R-:W-:Y:S01]  /*51e0*/  PRMT R49, R64, 0x7632, R49 ;  /* 0x0000763240317816 */ /* 0x010fe20000000031 */
[----:B------:R-:W-:Y:S01]  /*51f0*/  FFMA.FTZ R89, R79, R34, R32 ;  /* 0x000000224f597223 */ /* 0x000fe20000010020 */
[----:B------:R-:W-:Y:S01]  /*5200*/  FFMA.FTZ R48, R76, R35, R91 ;  /* 0x000000234c307223 */ /* 0x000fe2000001005b */
[----:B------:R-:W-:Y:S01]  /*5210*/  SHF.L.U32 R64, R64, 0x10, RZ ;  /* 0x0000001040407819 */ /* 0x000fe200000006ff */
[----:B------:R-:W3:Y:S01]  /*5220*/  LDG.E.128 R32, desc[UR6][R2.64+0x18000] ;  /* 0x0180000602207981 */ /* 0x000ee2000c1e1d00 */
        /* <DEDUP_REMOVED lines=15> */
[----:B------:R-:W-:Y:S01]  /*5320*/  SHF.L.U32 R96, R65, 0x10, RZ ;  /* 0x0000001041607819 */ /* 0x000fe200000006ff */
[----:B------:R-:W4:Y:S01]  /*5330*/  LDG.E.128 R36, desc[UR6][R2.64+0x1b800] ;  /* 0x01b8000602247981 */ /* 0x000f22000c1e1d00 */
[----:B------:R-:W-:Y:S01]  /*5340*/  FFMA.FTZ R50, R87, R50, R64 ;  /* 0x0000003257327223 */ /* 0x000fe20000010040 */
[----:B------:R-:W-:-:S02]  /*5350*/  SHF.L.U32 R98, R66, 0x10, RZ ;  /* 0x0000001042627819 */ /* 0x000fc400000006ff */
[----:B------:R-:W-:Y:S01]  /*5360*/  PRMT R66, R66, 0x7632, R66 ;  /* 0x0000763242427816 */ /* 0x000fe20000000042 */
[----:B------:R-:W-:Y:S01]  /*5370*/  FFMA.FTZ R96, R85, R96, R100 ;  /* 0x0000006055607223 */ /* 0x000fe20000010064 */
[----:B------:R-:W-:Y:S01]  /*5380*/  FFMA.FTZ R65, R79, R48, R50 ;  /* 0x000000304f417223 */ /* 0x000fe20000010032 */
[C---:B-----5:R-:W-:Y:S02]  /*5390*/  PRMT R49, R68.reuse, 0x7632, R49 ;  /* 0x0000763244317816 */ /* 0x060fe40000000031 */
[----:B------:R-:W-:Y:S01]  /*53a0*/  SHF.L.U32 R50, R68, 0x10, RZ ;  /* 0x0000001044327819 */ /* 0x000fe200000006ff */
[----:B------:R-:W-:Y:S01]  /*53b0*/  FFMA.FTZ R96, R83, R98, R96 ;  /* 0x0000006253607223 */ /* 0x000fe20000010060 */
[----:B------:R-:W-:Y:S01]  /*53c0*/  IMAD.U32 R66, R66, 0x10000, RZ ;  /* 0x0001000042427824 */ /* 0x000fe200078e00ff */
[----:B------:R-:W-:Y:S02]  /*53d0*/  SHF.L.U32 R98, R49, 0x10, RZ ;  /* 0x0000001031627819 */ /* 0x000fe400000006ff */
        /* <DEDUP_REMOVED lines=8> */
[----:B------:R-:W-:Y:S02]  /*5460*/  PRMT R64, R51, 0x7632, R64 ;  /* 0x0000763233407816 */ /* 0x000fe40000000040 */
[----:B------:R-:W5:Y:S01]  /*5470*/  LDG.E.128 R48, desc[UR6][R2.64+0x1f000] ;  /* 0x01f0000602307981 */ /* 0x000f62000c1e1d00 */
[----:B------:R-:W-:Y:S01]  /*5480*/  SHF.L.U32 R80, R67, 0x10, RZ ;  /* 0x0000001043507819 */ /* 0x000fe200000006ff */
[----:B------:R-:W-:Y:S01]  /*5490*/  FFMA.FTZ R96, R76, R69, R81 ;  /* 0x000000454c607223 */ /* 0x000fe20000010051 */
[----:B------:R-:W-:Y:S01]  /*54a0*/  IMAD.U32 R69, R64, 0x10000, RZ ;  /* 0x0001000040457824 */ /* 0x000fe200078e00ff */
[----:B------:R-:W-:-:S02]  /*54b0*/  SHF.L.U32 R67, R68, 0x10, RZ ;  /* 0x0000001044437819 */ /* 0x000fc400000006ff */
[C---:B------:R-:W-:Y:S01]  /*54c0*/  SHF.L.U32 R64, R70.reuse, 0x10, RZ ;  /* 0x0000001046407819 */ /* 0x040fe200000006ff */
[----:B------:R-:W-:Y:S01]  /*54d0*/  FFMA.FTZ R80, R85, R80, R96 ;  /* 0x0000005055507223 */ /* 0x000fe20000010060 */
[----:B------:R-:W-:Y:S01]  /*54e0*/  PRMT R70, R70, 0x7632, R70 ;  /* 0x0000763246467816 */ /* 0x000fe20000000046 */
[C-C-:B------:R-:W-:Y:S01]  /*54f0*/  FFMA.FTZ R69, R88.reuse, R69, R65.reuse ;  /* 0x0000004558457223 */ /* 0x140fe20000010041 */
[----:B------:R-:W-:Y:S01]  /*5500*/  FFMA.FTZ R68, R88, R67, R66 ;  /* 0x0000004358447223 */ /* 0x000fe20000010042 */
[----:B------:R-:W-:Y:S01]  /*5510*/  FFMA.FTZ R64, R83, R64, R80 ;  /* 0x0000004053407223 */ /* 0x000fe20000010050 */
[----:B------:R-:W-:Y:S02]  /*5520*/  SHF.L.U32 R70, R70, 0x10, RZ ;  /* 0x0000001046467819 */ /* 0x000fe400000006ff */
[C---:B------:R-:W-:Y:S02]  /*5530*/  PRMT R65, R52.reuse, 0x7632, R65 ;  /* 0x0000763234417816 */ /* 0x040fe40000000041 */
[----:B------:R-:W-:Y:S01]  /*5540*/  SHF.L.U32 R66, R52, 0x10, RZ ;  /* 0x0000001034427819 */ /* 0x000fe200000006ff */
[----:B------:R-:W-:Y:S01]  /*5550*/  FFMA.FTZ R70, R87, R70, R64 ;  /* 0x0000004657467223 */ /* 0x000fe20000010040 */
[----:B------:R-:W-:-:S03]  /*5560*/  SHF.L.U32 R96, R65, 0x10, RZ ;  /* 0x0000001041607819 */ /* 0x000fc600000006ff */
[----:B------:R-:W-:Y:S02]  /*5570*/  FFMA.FTZ R86, R77, R66, R86 ;  /* 0x000000424d567223 */ /* 0x000fe40000010056 */
[----:B------:R-:W5:Y:S01]  /*5580*/  LDG.E.128 R64, desc[UR6][R2.64+0x22800] ;  /* 0x0228000602407981 */ /* 0x000f62000c1e1d00 */
[C---:B------:R-:W-:Y:S01]  /*5590*/  IMAD.U32 R80, R71.reuse, 0x10000, RZ ;  /* 0x0001000047507824 */ /* 0x040fe200078e00ff */
        /* <DEDUP_REMOVED lines=17> */
[--C-:B------:R-:W-:Y:S01]  /*56b0*/  FFMA.FTZ R70, R88, R53, R71.reuse ;  /* 0x0000003558467223 */ /* 0x100fe20000010047 */
[----:B------:R-:W-:Y:S01]  /*56c0*/  SHF.L.U32 R86, R73, 0x10, RZ ;  /* 0x0000001049567819 */ /* 0x000fe200000006ff */
[----:B------:R-:W-:Y:S01]  /*56d0*/  IMAD.U32 R80, R55, 0x10000, RZ ;  /* 0x0001000037507824 */ /* 0x000fe200078e00ff */
[----:B------:R-:W-:Y:S01]  /*56e0*/  PRMT R71, R54, 0x7632, R71 ;  /* 0x0000763236477816 */ /* 0x000fe20000000047 */
[----:B------:R-:W-:Y:S01]  /*56f0*/  FFMA.FTZ R84, R83, R52, R72 ;  /* 0x0000003453547223 */ /* 0x000fe20000010048 */
[----:B------:R-:W-:-:S02]  /*5700*/  PRMT R73, R55, 0x7632, R73 ;  /* 0x0000763237497816 */ /* 0x000fc40000000049 */
[----:B------:R0:W5:Y:S01]  /*5710*/  LDG.E.128 R52, desc[UR6][R2.64+0x26000] ;  /* 0x0260000602347981 */ /* 0x000162000c1e1d00 */
[----:B------:R-:W-:Y:S01]  /*5720*/  FFMA.FTZ R96, R76, R81, R91 ;  /* 0x000000514c607223 */ /* 0x000fe2000001005b */
[C---:B------:R-:W-:Y:S02]  /*5730*/  PRMT R81, R74.reuse, 0x7632, R81 ;  /* 0x000076324a517816 */ /* 0x040fe40000000051 */
[----:B------:R-:W-:Y:S01]  /*5740*/  SHF.L.U32 R74, R74, 0x10, RZ ;  /* 0x000000104a4a7819 */ /* 0x000fe200000006ff */
[----:B------:R-:W-:Y:S01]  /*5750*/  FFMA.FTZ R86, R85, R86, R96 ;  /* 0x0000005655567223 */ /* 0x000fe20000010060 */
[C---:B------:R-:W-:Y:S02]  /*5760*/  PRMT R91, R60.reuse, 0x7632, R91 ;  /* 0x000076323c5b7816 */ /* 0x040fe4000000005b */
[----:B------:R-:W-:Y:S02]  /*5770*/  SHF.L.U32 R96, R60, 0x10, RZ ;  /* 0x000000103c607819 */ /* 0x000fe400000006ff */
[----:B------:R-:W-:Y:S01]  /*5780*/  SHF.L.U32 R72, R71, 0x10, RZ ;  /* 0x0000001047487819 */ /* 0x000fe200000006ff */
[----:B------:R-:W-:Y:S01]  /*5790*/  FFMA.FTZ R71, R83, R74, R86 ;  /* 0x0000004a53477223 */ /* 0x000fe20000010056 */
[----:B------:R-:W-:-:S02]  /*57a0*/  SHF.L.U32 R60, R81, 0x10, RZ ;  /* 0x00000010513c7819 */ /* 0x000fc400000006ff */
[----:B0-----:R-:W-:-:S03]  /*57b0*/  SHF.L.U32 R2, R75, 0x10, RZ ;  /* 0x000000104b027819 */ /* 0x001fc600000006ff */
[C---:B------:R-:W-:Y:S01]  /*57c0*/  FFMA.FTZ R71, R87.reuse, R60, R71 ;  /* 0x0000003c57477223 */ /* 0x040fe20000010047 */
[----:B------:R-:W-:Y:S01]  /*57d0*/  FFMA.FTZ R72, R87, R72, R84 ;  /* 0x0000004857487223 */ /* 0x000fe20000010054 */
[----:B------:R-:W-:Y:S02]  /*57e0*/  IMAD.U32 R74, R91, 0x10000, RZ ;  /* 0x000100005b4a7824 */ /* 0x000fe400078e00ff */
[----:B------:R-:W-:Y:S01]  /*57f0*/  FFMA.FTZ R56, R77, R96, R56 ;  /* 0x000000604d387223 */ /* 0x000fe20000010038 */
[----:B------:R-:W-:Y:S01]  /*5800*/  FFMA.FTZ R2, R79, R2, R71 ;  /* 0x000000024f027223 */ /* 0x000fe20000010047 */
[C---:B------:R-:W-:Y:S02]  /*5810*/  PRMT R60, R44.reuse, 0x7632, R60 ;  /* 0x000076322c3c7816 */ /* 0x040fe4000000003c */
        /* <DEDUP_REMOVED lines=11> */
[--C-:B------:R-:W-:Y:S01]  /*58d0*/  FFMA.FTZ R0, R88, R73, R3.reuse ;  /* 0x0000004958007223 */ /* 0x100fe20000010003 */
[----:B------:R-:W-:Y:S01]  /*58e0*/  SHF.L.U32 R45, R45, 0x10, RZ ;  /* 0x000000102d2d7819 */ /* 0x000fe200000006ff */
        /* <DEDUP_REMOVED lines=16> */
[C---:B------:R-:W-:Y:S02]  /*59f0*/  PRMT R41, R12.reuse, 0x7632, R41 ;  /* 0x000076320c297816 */ /* 0x040fe40000000029 */
        /* <DEDUP_REMOVED lines=9> */
[----:B------:R-:W-:Y:S01]  /*5a90*/  FFMA.FTZ R60, R76, R3, R61 ;  /* 0x000000034c3c7223 */ /* 0x000fe2000001003d */
[----:B------:R-:W-:Y:S01]  /*5aa0*/  PRMT R41, R41, 0x7632, R41 ;  /* 0x0000763229297816 */ /* 0x000fe20000000029 */
[----:B------:R-:W-:Y:S01]  /*5ab0*/  FFMA.FTZ R57, R57, R40, R12 ;  /* 0x0000002839397223 */ /* 0x000fe2000001000c */
[C---:B------:R-:W-:Y:S01]  /*5ac0*/  PRMT R3, R13.reuse, 0x7632, R3 ;  /* 0x000076320d037816 */ /* 0x040fe20000000003 */
[----:B------:R-:W-:-:S02]  /*5ad0*/  IMAD.U32 R13, R13, 0x10000, RZ ;  /* 0x000100000d0d7824 */ /* 0x000fc400078e00ff */
[----:B------:R-:W-:Y:S01]  /*5ae0*/  FFMA.FTZ R46, R87, R46, R62 ;  /* 0x0000002e572e7223 */ /* 0x000fe2000001003e */
[----:B------:R-:W-:Y:S02]  /*5af0*/  SHF.L.U32 R56, R41, 0x10, RZ ;  /* 0x0000001029387819 */ /* 0x000fe400000006ff */
[----:B------:R-:W-:Y:S01]  /*5b00*/  SHF.L.U32 R62, R3, 0x10, RZ ;  /* 0x00000010033e7819 */ /* 0x000fe200000006ff */
[----:B------:R-:W-:Y:S01]  /*5b10*/  FFMA.FTZ R13, R76, R13, R57 ;  /* 0x0000000d4c0d7223 */ /* 0x000fe20000010039 */
[----:B------:R-:W-:Y:S01]  /*5b20*/  PRMT R44, R63, 0x7632, R44 ;  /* 0x000076323f2c7816 */ /* 0x000fe2000000002c */
[----:B------:R-:W-:Y:S01]  /*5b30*/  FFMA.FTZ R56, R85, R56, R60 ;  /* 0x0000003855387223 */ /* 0x000fe2000001003c */
[----:B------:R-:W-:Y:S01]  /*5b40*/  SHF.L.U32 R12, R47, 0x10, RZ ;  /* 0x000000102f0c7819 */ /* 0x000fe200000006ff */
[----:B------:R-:W-:Y:S02]  /*5b50*/  FFMA.FTZ R85, R85, R62, R13 ;  /* 0x0000003e55557223 */ /* 0x000fe4000001000d */
[----:B------:R-:W-:Y:S01]  /*5b60*/  IMAD.U32 R13, R44, 0x10000, RZ ;  /* 0x000100002c0d7824 */ /* 0x000fe200078e00ff */
[----:B------:R-:W-:Y:S01]  /*5b70*/  SHF.L.U32 R44, R14, 0x10, RZ ;  /* 0x000000100e2c7819 */ /* 0x000fe200000006ff */
[----:B------:R-:W-:Y:S01]  /*5b80*/  FFMA.FTZ R40, R79, R12, R46 ;  /* 0x0000000c4f287223 */ /* 0x000fe2000001002e */
[----:B------:R-:W-:Y:S01]  /*5b90*/  SHF.L.U32 R46, R42, 0x10, RZ ;  /* 0x000000102a2e7819 */ /* 0x000fe200000006ff */
[----:B------:R-:W-:Y:S01]  /*5ba0*/  FFMA.FTZ R12, R88, R13, R45 ;  /* 0x0000000d580c7223 */ /* 0x000fe2000001002d */
[----:B------:R-:W-:-:S02]  /*5bb0*/  PRMT R14, R14, 0x7632, R14 ;  /* 0x000076320e0e7816 */ /* 0x000fc4000000000e */
[----:B------:R-:W-:Y:S02]  /*5bc0*/  SHF.L.U32 R60, R16, 0x10, RZ ;  /* 0x00000010103c7819 */ /* 0x000fe400000006ff */
[----:B------:R-:W-:Y:S02]  /*5bd0*/  PRMT R42, R42, 0x7632, R42 ;  /* 0x000076322a2a7816 */ /* 0x000fe4000000002a */
[----:B------:R-:W-:Y:S02]  /*5be0*/  SHF.L.U32 R3, R92, 0x10, RZ ;  /* 0x000000105c037819 */ /* 0x000fe400000006ff */
[----:B------:R-:W-:Y:S02]  /*5bf0*/  PRMT R16, R16, 0x7632, R16 ;  /* 0x0000763210107816 */ /* 0x000fe40000000010 */
[----:B------:R-:W-:Y:S01]  /*5c00*/  PRMT R13, R92, 0x7632, R13 ;  /* 0x000076325c0d7816 */ /* 0x000fe2000000000d */
[C---:B------:R-:W-:Y:S01]  /*5c10*/  FFMA.FTZ R46, R83.reuse, R46, R56 ;  /* 0x0000002e532e7223 */ /* 0x040fe20000010038 */
        /* <DEDUP_REMOVED lines=14> */
[----:B------:R-:W-:Y:S01]  /*5d00*/  SHF.L.U32 R47, R47, 0x10, RZ ;  /* 0x000000102f2f7819 */ /* 0x000fe200000006ff */
[----:B------:R-:W-:Y:S02]  /*5d10*/  FFMA.FTZ R41, R79, R44, R42 ;  /* 0x0000002c4f297223 */ /* 0x000fe4000001002a */
[----:B------:R-:W-:Y:S01]  /*5d20*/  FFMA.FTZ R42, R14, R43, R45 ;  /* 0x0000002b0e2a7223 */ /* 0x000fe2000001002d */
[----:B------:R-:W-:Y:S01]  /*5d30*/  PRMT R43, R20, 0x7632, R43 ;  /* 0x00007632142b7816 */ /* 0x000fe2000000002b */
[----:B------:R-:W-:Y:S01]  /*5d40*/  FFMA.FTZ R40, R88, R47, R40 ;  /* 0x0000002f58287223 */ /* 0x000fe20000010028 */
[----:B------:R-:W-:Y:S01]  /*5d50*/  IMAD.U32 R46, R15, 0x10000, RZ ;  /* 0x000100000f2e7824 */ /* 0x000fe200078e00ff */
[----:B------:R-:W-:-:S02]  /*5d60*/  SHF.L.U32 R47, R20, 0x10, RZ ;  /* 0x00000010142f7819 */ /* 0x000fc400000006ff */
[----:B------:R-:W-:Y:S02]  /*5d70*/  PRMT R15, R15, 0x7632, R15 ;  /* 0x000076320f0f7816 */ /* 0x000fe4000000000f */
[----:B------:R-:W-:Y:S02]  /*5d80*/  PRMT R20, R17, 0x7632, R20 ;  /* 0x0000763211147816 */ /* 0x000fe40000000014 */
[----:B------:R-:W-:Y:S02]  /*5d90*/  PRMT R93, R93, 0x7632, R93 ;  /* 0x000076325d5d7816 */ /* 0x000fe4000000005d */
[----:B------:R-:W-:Y:S01]  /*5da0*/  SHF.L.U32 R17, R16, 0x10, RZ ;  /* 0x0000001010117819 */ /* 0x000fe200000006ff */
[----:B------:R-:W-:Y:S01]  /*5db0*/  IMAD.U32 R16, R43, 0x10000, RZ ;  /* 0x000100002b107824 */ /* 0x000fe200078e00ff */
[----:B------:R-:W-:Y:S02]  /*5dc0*/  PRMT R75, R75, 0x7632, R75 ;  /* 0x000076324b4b7816 */ /* 0x000fe4000000004b */
[----:B------:R-:W-:-:S02]  /*5dd0*/  SHF.L.U32 R43, R15, 0x10, RZ ;  /* 0x000000100f2b7819 */ /* 0x000fc400000006ff */
        /* <DEDUP_REMOVED lines=9> */
[C---:B------:R-:W-:Y:S01]  /*5e70*/  FFMA.FTZ R2, R88.reuse, R75, R2 ;  /* 0x0000004b58027223 */ /* 0x040fe20000010002 */
[C---:B------:R-:W-:Y:S01]  /*5e80*/  FFMA.FTZ R16, R88.reuse, R17, R41 ;  /* 0x0000001158107223 */ /* 0x040fe20000010029 */
[----:B------:R-:W-:Y:S01]  /*5e90*/  FFMA.FTZ R88, R88, R43, R46 ;  /* 0x0000002b58587223 */ /* 0x000fe2000001002e */
[C---:B------:R-:W-:Y:S01]  /*5ea0*/  PRMT R21, R18.reuse, 0x7632, R21 ;  /* 0x0000763212157816 */ /* 0x040fe20000000015 */
        /* <DEDUP_REMOVED lines=10> */
[----:B------:R-:W-:Y:S02]  /*5f50*/  PRMT R43, R22, 0x7632, R43 ;  /* 0x00007632162b7816 */ /* 0x000fe4000000002b */
[C---:B------:R-:W-:Y:S01]  /*5f60*/  PRMT R20, R95.reuse, 0x7632, R20 ;  /* 0x000076325f147816 */ /* 0x040fe20000000014 */
[----:B------:R-:W-:Y:S01]  /*5f70*/  FFMA.FTZ R44, R18, R21, R41 ;  /* 0x00000015122c7223 */ /* 0x000fe20000010029 */
[----:B------:R-:W-:-:S02]  /*5f80*/  SHF.L.U32 R95, R95, 0x10, RZ ;  /* 0x000000105f5f7819 */ /* 0x000fc400000006ff */
[C---:B------:R-:W-:Y:S02]  /*5f90*/  SHF.L.U32 R42, R19.reuse, 0x10, RZ ;  /* 0x00000010132a7819 */ /* 0x040fe400000006ff */
[----:B------:R-:W-:Y:S01]  /*5fa0*/  PRMT R22, R19, 0x7632, R22 ;  /* 0x0000763213167816 */ /* 0x000fe20000000016 */
[----:B------:R-:W-:Y:S01]  /*5fb0*/  FFMA.FTZ R19, R17, R46, R56 ;  /* 0x0000002e11137223 */ /* 0x000fe20000010038 */
[----:B------:R-:W-:Y:S02]  /*5fc0*/  SHF.L.U32 R43, R43, 0x10, RZ ;  /* 0x000000102b2b7819 */ /* 0x000fe400000006ff */
[C---:B------:R-:W-:Y:S02]  /*5fd0*/  PRMT R21, R24.reuse, 0x7632, R21 ;  /* 0x0000763218157816 */ /* 0x040fe40000000015 */
[----:B------:R-:W-:Y:S01]  /*5fe0*/  SHF.L.U32 R46, R24, 0x10, RZ ;  /* 0x00000010182e7819 */ /* 0x000fe200000006ff */
[----:B------:R-:W-:Y:S01]  /*5ff0*/  FFMA.FTZ R42, R95, R42, R44 ;  /* 0x0000002a5f2a7223 */ /* 0x000fe2000001002c */
[----:B------:R-:W-:-:S02]  /*6000*/  IMAD.U32 R24, R23, 0x10000, RZ ;  /* 0x0001000017187824 */ /* 0x000fc400078e00ff */
[----:B------:R-:W-:Y:S01]  /*6010*/  FFMA.FTZ R44, R18, R43, R19 ;  /* 0x0000002b122c7223 */ /* 0x000fe20000010013 */
[----:B------:R-:W-:Y:S01]  /*6020*/  SHF.L.U32 R56, R21, 0x10, RZ ;  /* 0x0000001015387819 */ /* 0x000fe200000006ff */
[----:B------:R-:W-:Y:S01]  /*6030*/  FFMA.FTZ R46, R3, R46, R69 ;  /* 0x0000002e032e7223 */ /* 0x000fe20000010045 */
[----:B------:R-:W-:Y:S02]  /*6040*/  PRMT R23, R23, 0x7632, R23 ;  /* 0x0000763217177816 */ /* 0x000fe40000000017 */
[----:B------:R-:W-:Y:S02]  /*6050*/  SHF.L.U32 R22, R22, 0x10, RZ ;  /* 0x0000001016167819 */ /* 0x000fe400000006ff */
[----:B------:R-:W-:Y:S01]  /*6060*/  SHF.L.U32 R19, R20, 0x10, RZ ;  /* 0x0000001014137819 */ /* 0x000fe200000006ff */
[----:B------:R-:W-:Y:S01]  /*6070*/  FFMA.FTZ R21, R95, R24, R44 ;  /* 0x000000185f157223 */ /* 0x000fe2000001002c */
[----:B------:R-:W-:Y:S01]  /*6080*/  SHF.L.U32 R41, R25, 0x10, RZ ;  /* 0x0000001019297819 */ /* 0x000fe200000006ff */
[----:B------:R-:W-:Y:S01]  /*6090*/  FFMA.FTZ R43, R13, R56, R46 ;  /* 0x000000380d2b7223 */ /* 0x000fe2000001002e */
[----:B------:R-:W-:Y:S01]  /*60a0*/  PRMT R25, R25, 0x7632, R25 ;  /* 0x0000763219197816 */ /* 0x000fe20000000019 */
[----:B------:R-:W-:-:S02]  /*60b0*/  IMAD.U32 R24, R23, 0x10000, RZ ;  /* 0x0001000017187824 */ /* 0x000fc400078e00ff */
[----:B------:R-:W-:Y:S01]  /*60c0*/  FFMA.FTZ R20, R19, R22, R42 ;  /* 0x0000001613147223 */ /* 0x000fe2000001002a */
[C---:B------:R-:W-:Y:S02]  /*60d0*/  PRMT R22, R8.reuse, 0x7632, R22 ;  /* 0x0000763208167816 */ /* 0x040fe40000000016 */
[----:B------:R-:W-:Y:S01]  /*60e0*/  SHF.L.U32 R23, R8, 0x10, RZ ;  /* 0x0000001008177819 */ /* 0x000fe200000006ff */
[----:B------:R-:W-:Y:S01]  /*60f0*/  FFMA.FTZ R46, R14, R41, R43 ;  /* 0x000000290e2e7223 */ /* 0x000fe2000001002b */
[----:B------:R-:W-:Y:S01]  /*6100*/  SHF.L.U32 R44, R25, 0x10, RZ ;  /* 0x00000010192c7819 */ /* 0x000fe200000006ff */
[--C-:B------:R-:W-:Y:S01]  /*6110*/  FFMA.FTZ R8, R19, R24, R21.reuse ;  /* 0x0000001813087223 */ /* 0x100fe20000010015 */
[----:B------:R-:W-:Y:S01]  /*6120*/  SHF.L.U32 R24, R22, 0x10, RZ ;  /* 0x0000001016187819 */ /* 0x000fe200000006ff */
[----:B------:R-:W-:Y:S01]  /*6130*/  FFMA.FTZ R68, R3, R23, R68 ;  /* 0x0000001703447223 */ /* 0x000fe20000010044 */
[C---:B------:R-:W-:Y:S01]  /*6140*/  SHF.L.U32 R22, R26.reuse, 0x10, RZ ;  /* 0x000000101a167819 */ /* 0x040fe200000006ff */
[----:B------:R-:W-:Y:S01]  /*6150*/  FFMA.FTZ R44, R15, R44, R46 ;  /* 0x0000002c0f2c7223 */ /* 0x000fe2000001002e */
[----:B------:R-:W-:Y:S01]  /*6160*/  PRMT R26, R26, 0x7632, R26 ;  /* 0x000076321a1a7816 */ /* 0x000fe2000000001a */
[C---:B------:R-:W-:Y:S01]  /*6170*/  IMAD.U32 R25, R9.reuse, 0x10000, RZ ;  /* 0x0001000009197824 */ /* 0x040fe200078e00ff */
[----:B------:R-:W-:Y:S01]  /*6180*/  PRMT R21, R9, 0x7632, R21 ;  /* 0x0000763209157816 */ /* 0x000fe20000000015 */
[----:B------:R-:W-:Y:S01]  /*6190*/  FFMA.FTZ R41, R13, R24, R68 ;  /* 0x000000180d297223 */ /* 0x000fe20000010044 */
[----:B------:R-:W-:Y:S01]  /*61a0*/  SHF.L.U32 R9, R26, 0x10, RZ ;  /* 0x000000101a097819 */ /* 0x000fe200000006ff */
[----:B------:R-:W-:Y:S01]  /*61b0*/  FFMA.FTZ R23, R17, R22, R44 ;  /* 0x0000001611177223 */ /* 0x000fe2000001002c */
[----:B------:R-:W-:Y:S01]  /*61c0*/  SHF.L.U32 R26, R21, 0x10, RZ ;  /* 0x00000010151a7819 */ /* 0x000fe200000006ff */
[----:B------:R-:W-:-:S02]  /*61d0*/  FFMA.FTZ R42, R14, R25, R41 ;  /* 0x000000190e2a7223 */ /* 0x000fc40000010029 */
[----:B------:R-:W-:Y:S01]  /*61e0*/  FFMA.FTZ R24, R18, R9, R23 ;  /* 0x0000000912187223 */ /* 0x000fe20000010017 */
[C---:B------:R-:W-:Y:S01]  /*61f0*/  PRMT R9, R10.reuse, 0x7632, R9 ;  /* 0x000076320a097816 */ /* 0x040fe20000000009 */
[----:B------:R-:W-:Y:S01]  /*6200*/  FFMA.FTZ R26, R15, R26, R42 ;  /* 0x0000001a0f1a7223 */ /* 0x000fe2000001002a */
[----:B------:R-:W-:Y:S01]  /*6210*/  SHF.L.U32 R10, R10, 0x10, RZ ;  /* 0x000000100a0a7819 */ /* 0x000fe200000006ff */
[C---:B--2---:R-:W-:Y:S01]  /*6220*/  IMAD.U32 R25, R28.reuse, 0x10000, RZ ;  /* 0x000100001c197824 */ /* 0x044fe200078e00ff */
[----:B------:R-:W-:Y:S02]  /*6230*/  SHF.L.U32 R22, R27, 0x10, RZ ;  /* 0x000000101b167819 */ /* 0x000fe400000006ff */
        /* <DEDUP_REMOVED lines=33> */
[----:B------:R-:W-:Y:S02]  /*6450*/  FFMA.FTZ R26, R14, R23, R25 ;  /* 0x000000170e1a7223 */ /* 0x000fe40000010019 */
[----:B------:R-:W-:Y:S01]  /*6460*/  FFMA.FTZ R22, R18, R5, R11 ;  /* 0x0000000512167223 */ /* 0x000fe2000001000b */
[C---:B------:R-:W-:Y:S01]  /*6470*/  PRMT R5, R6.reuse, 0x7632, R5 ;  /* 0x0000763206057816 */ /* 0x040fe20000000005 */
[----:B------:R-:W-:Y:S01]  /*6480*/  FFMA.FTZ R24, R15, R24, R26 ;  /* 0x000000180f187223 */ /* 0x000fe2000001001a */
[----:B------:R-:W-:Y:S01]  /*6490*/  IMAD.U32 R6, R6, 0x10000, RZ ;  /* 0x0001000006067824 */ /* 0x000fe200078e00ff */
[----:B------:R-:W-:Y:S02]  /*64a0*/  SHF.L.U32 R10, R31, 0x10, RZ ;  /* 0x000000101f0a7819 */ /* 0x000fe400000006ff */
[C---:B---3--:R-:W-:Y:S02]  /*64b0*/  SHF.L.U32 R21, R32.reuse, 0x10, RZ ;  /* 0x0000001020157819 */ /* 0x048fe400000006ff */
        /* <DEDUP_REMOVED lines=13> */
[----:B------:R-:W-:Y:S01]  /*6590*/  PRMT R0, R31, 0x7632, R0 ;  /* 0x000076321f007816 */ /* 0x000fe20000000000 */
[----:B------:R-:W-:Y:S01]  /*65a0*/  FFMA.FTZ R22, R14, R11, R21 ;  /* 0x0000000b0e167223 */ /* 0x000fe20000010015 */
[----:B------:R-:W-:-:S02]  /*65b0*/  SHF.L.U32 R2, R7, 0x10, RZ ;  /* 0x0000001007027819 */ /* 0x000fc400000006ff */
[----:B------:R-:W-:Y:S02]  /*65c0*/  SHF.L.U32 R6, R33, 0x10, RZ ;  /* 0x0000001021067819 */ /* 0x000fe400000006ff */
[C---:B----4-:R-:W-:Y:S02]  /*65d0*/  SHF.L.U32 R7, R36.reuse, 0x10, RZ ;  /* 0x0000001024077819 */ /* 0x050fe400000006ff */
[----:B------:R-:W-:Y:S02]  /*65e0*/  PRMT R36, R36, 0x7632, R36 ;  /* 0x0000763224247816 */ /* 0x000fe40000000024 */
[----:B------:R-:W-:Y:S01]  /*65f0*/  SHF.L.U32 R0, R0, 0x10, RZ ;  /* 0x0000001000007819 */ /* 0x000fe200000006ff */
[----:B------:R-:W-:Y:S01]  /*6600*/  FFMA.FTZ R22, R15, R6, R22 ;  /* 0x000000060f167223 */ /* 0x000fe20000010016 */
[----:B------:R-:W-:Y:S01]  /*6610*/  SHF.L.U32 R6, R34, 0x10, RZ ;  /* 0x0000001022067819 */ /* 0x000fe200000006ff */
[----:B------:R-:W-:Y:S01]  /*6620*/  FFMA.FTZ R12, R3, R7, R12 ;  /* 0x00000007030c7223 */ /* 0x000fe2000001000c */
        /* <DEDUP_REMOVED lines=14> */
[----:B------:R-:W-:Y:S02]  /*6710*/  SHF.L.U32 R38, R38, 0x10, RZ ;  /* 0x0000001026267819 */ /* 0x000fe400000006ff */
[C---:B-----5:R-:W-:Y:S02]  /*6720*/  SHF.L.U32 R11, R48.reuse, 0x10, RZ ;  /* 0x00000010300b7819 */ /* 0x060fe400000006ff */
[----:B------:R-:W-:Y:S01]  /*6730*/  PRMT R48, R48, 0x7632, R48 ;  /* 0x0000763230307816 */ /* 0x000fe20000000030 */
[----:B------:R-:W-:Y:S01]  /*6740*/  FFMA.FTZ R7, R17, R38, R22 ;  /* 0x0000002611077223 */ /* 0x000fe20000010016 */
        /* <DEDUP_REMOVED lines=9> */
[C---:B------:R-:W-:Y:S01]  /*67e0*/  IMAD.U32 R12, R39.reuse, 0x10000, RZ ;  /* 0x00010000270c7824 */ /* 0x040fe200078e00ff */
[----:B------:R-:W-:Y:S01]  /*67f0*/  PRMT R39, R39, 0x7632, R39 ;  /* 0x0000763227277816 */ /* 0x000fe20000000027 */
[----:B------:R-:W-:Y:S01]  /*6800*/  FFMA.FTZ R24, R14, R7, R11 ;  /* 0x000000070e187223 */ /* 0x000fe2000001000b */
[----:B------:R-:W-:Y:S01]  /*6810*/  PRMT R49, R49, 0x7632, R49 ;  /* 0x0000763231317816 */ /* 0x000fe20000000031 */
[----:B------:R-:W-:Y:S01]  /*6820*/  IMAD.U32 R7, R64, 0x10000, RZ ;  /* 0x0001000040077824 */ /* 0x000fe200078e00ff */
[----:B------:R-:W-:Y:S01]  /*6830*/  SHF.L.U32 R6, R6, 0x10, RZ ;  /* 0x0000001006067819 */ /* 0x000fe200000006ff */
[----:B------:R-:W-:Y:S01]  /*6840*/  FFMA.FTZ R5, R95, R12, R22 ;  /* 0x0000000c5f057223 */ /* 0x000fe20000010016 */
[----:B------:R-:W-:-:S02]  /*6850*/  PRMT R64, R64, 0x7632, R64 ;  /* 0x0000763240407816 */ /* 0x000fc40000000040 */
[----:B------:R-:W-:Y:S02]  /*6860*/  SHF.L.U32 R12, R39, 0x10, RZ ;  /* 0x00000010270c7819 */ /* 0x000fe400000006ff */
        /* <DEDUP_REMOVED lines=13> */
[----:B------:R-:W-:-:S02]  /*6940*/  IMAD.U32 R22, R12, 0x10000, RZ ;  /* 0x000100000c167824 */ /* 0x000fc400078e00ff */
[----:B------:R-:W-:Y:S01]  /*6950*/  FFMA.FTZ R24, R14, R65, R21 ;  /* 0x000000410e187223 */ /* 0x000fe20000010015 */
[----:B------:R-:W0:Y:S01]  /*6960*/  SHFL.BFLY PT, R23, R20, 0x10, 0x1f ;  /* 0x0e001f0014177f89 */ /* 0x000e2200000e0000 */
[----:B------:R-:W-:Y:S01]  /*6970*/  FFMA.FTZ R16, R18, R7, R11 ;  /* 0x0000000712107223 */ /* 0x000fe2000001000b */
[C---:B------:R-:W-:Y:S01]  /*6980*/  PRMT R7, R66.reuse, 0x7632, R7 ;  /* 0x0000763242077816 */ /* 0x040fe20000000007 */
[----:B------:R-:W-:Y:S01]  /*6990*/  FFMA.FTZ R22, R15, R22, R24 ;  /* 0x000000160f167223 */ /* 0x000fe20000010018 */
[----:B------:R-:W-:Y:S02]  /*69a0*/  SHF.L.U32 R66, R66, 0x10, RZ ;  /* 0x0000001042427819 */ /* 0x000fe400000006ff */
[----:B------:R-:W-:Y:S02]  /*69b0*/  SHF.L.U32 R12, R51, 0x10, RZ ;  /* 0x00000010330c7819 */ /* 0x000fe400000006ff */
[----:B------:R-:W-:Y:S01]  /*69c0*/  SHF.L.U32 R7, R7, 0x10, RZ ;  /* 0x0000001007077819 */ /* 0x000fe200000006ff */
[----:B------:R-:W-:-:S02]  /*69d0*/  FFMA.FTZ R11, R17, R66, R22 ;  /* 0x00000042110b7223 */ /* 0x000fc40000010016 */
[----:B------:R-:W-:Y:S02]  /*69e0*/  FFMA.FTZ R12, R95, R12, R16 ;  /* 0x0000000c5f0c7223 */ /* 0x000fe40000010010 */
[----:B------:R-:W-:Y:S01]  /*69f0*/  FFMA.FTZ R16, R18, R7, R11 ;  /* 0x0000000712107223 */ /* 0x000fe2000001000b */
[C---:B------:R-:W-:Y:S01]  /*6a00*/  PRMT R21, R52.reuse, 0x7632, R21 ;  /* 0x0000763234157816 */ /* 0x040fe20000000015 */
[----:B------:R-:W1:Y:S01]  /*6a10*/  SHFL.BFLY PT, R7, R8, 0x10, 0x1f ;  /* 0x0e001f0008077f89 */ /* 0x000e6200000e0000 */
[----:B------:R-:W-:Y:S02]  /*6a20*/  IMAD.U32 R52, R52, 0x10000, RZ ;  /* 0x0001000034347824 */ /* 0x000fe400078e00ff */
[----:B------:R-:W-:Y:S01]  /*6a30*/  SHF.L.U32 R22, R21, 0x10, RZ ;  /* 0x0000001015167819 */ /* 0x000fe200000006ff */
[----:B------:R-:W2:Y:S01]  /*6a40*/  SHFL.BFLY PT, R25, R0, 0x10, 0x1f ;  /* 0x0e001f0000197f89 */ /* 0x000ea200000e0000 */
[----:B------:R-:W-:Y:S01]  /*6a50*/  FFMA.FTZ R52, R3, R52, R88 ;  /* 0x0000003403347223 */ /* 0x000fe20000010058 */
[----:B------:R-:W-:-:S02]  /*6a60*/  PRMT R3, R53, 0x7632, R3 ;  /* 0x0000763235037816 */ /* 0x000fc40000000003 */
[----:B------:R-:W-:Y:S01]  /*6a70*/  SHF.L.U32 R53, R53, 0x10, RZ ;  /* 0x0000001035357819 */ /* 0x000fe200000006ff */
[----:B------:R-:W-:Y:S01]  /*6a80*/  FFMA.FTZ R13, R13, R22, R52 ;  /* 0x000000160d0d7223 */ /* 0x000fe20000010034 */
[----:B------:R-:W-:Y:S01]  /*6a90*/  PRMT R10, R51, 0x7632, R10 ;  /* 0x00007632330a7816 */ /* 0x000fe2000000000a */
[----:B0-----:R-:W-:Y:S01]  /*6aa0*/  FADD.FTZ R23, R20, R23 ;  /* 0x0000001714177221 */ /* 0x001fe20000010000 */
[----:B------:R-:W-:Y:S02]  /*6ab0*/  IMAD.U32 R20, R3, 0x10000, RZ ;  /* 0x0001000003147824 */ /* 0x000fe400078e00ff */
[----:B------:R-:W-:Y:S01]  /*6ac0*/  FFMA.FTZ R14, R14, R53, R13 ;  /* 0x000000350e0e7223 */ /* 0x000fe2000001000d */
[----:B------:R-:W-:Y:S01]  /*6ad0*/  PRMT R3, R54, 0x7632, R3 ;  /* 0x0000763236037816 */ /* 0x000fe20000000003 */
[----:B------:R-:W0:Y:S01]  /*6ae0*/  SHFL.BFLY PT, R27, R2, 0x10, 0x1f ;  /* 0x0e001f00021b7f89 */ /* 0x000e2200000e0000 */
[----:B------:R-:W-:Y:S01]  /*6af0*/  SHF.L.U32 R10, R10, 0x10, RZ ;  /* 0x000000100a0a7819 */ /* 0x000fe200000006ff */
[----:B------:R-:W-:Y:S01]  /*6b00*/  FFMA.FTZ R14, R15, R20, R14 ;  /* 0x000000140f0e7223 */ /* 0x000fe2000001000e */
[----:B------:R-:W-:-:S02]  /*6b10*/  SHF.L.U32 R54, R54, 0x10, RZ ;  /* 0x0000001036367819 */ /* 0x000fc400000006ff */
[----:B------:R-:W-:Y:S01]  /*6b20*/  SHF.L.U32 R3, R3, 0x10, RZ ;  /* 0x0000001003037819 */ /* 0x000fe200000006ff */
[----:B------:R-:W-:Y:S01]  /*6b30*/  FFMA.FTZ R10, R19, R10, R12 ;  /* 0x0000000a130a7223 */ /* 0x000fe2000001000c */
[----:B------:R-:W-:Y:S01]  /*6b40*/  SHF.L.U32 R12, R67, 0x10, RZ ;  /* 0x00000010430c7819 */ /* 0x000fe200000006ff */
[----:B------:R-:W-:Y:S01]  /*6b50*/  FFMA.FTZ R17, R17, R54, R14 ;  /* 0x0000003611117223 */ /* 0x000fe2000001000e */
[----:B-1----:R-:W-:Y:S01]  /*6b60*/  FADD.FTZ R11, R8, R7 ;  /* 0x00000007080b7221 */ /* 0x002fe20000010000 */
[----:B------:R-:W-:Y:S02]  /*6b70*/  PRMT R67, R67, 0x7632, R67 ;  /* 0x0000763243437816 */ /* 0x000fe40000000043 */
[C---:B------:R-:W-:Y:S01]  /*6b80*/  PRMT R7, R55.reuse, 0x7632, R7 ;  /* 0x0000763237077816 */ /* 0x040fe20000000007 */
[----:B------:R-:W-:Y:S01]  /*6b90*/  FFMA.FTZ R18, R18, R3, R17 ;  /* 0x0000000312127223 */ /* 0x000fe20000010011 */
[----:B------:R-:W-:Y:S01]  /*6ba0*/  SHF.L.U32 R8, R55, 0x10, RZ ;  /* 0x0000001037087819 */ /* 0x000fe200000006ff */
[----:B------:R-:W-:Y:S01]  /*6bb0*/  FFMA.FTZ R16, R95, R12, R16 ;  /* 0x0000000c5f107223 */ /* 0x000fe20000010010 */
[----:B--2---:R-:W-:Y:S01]  /*6bc0*/  FADD.FTZ R25, R0, R25 ;  /* 0x0000001900197221 */ /* 0x004fe20000010000 */
[----:B------:R-:W-:-:S02]  /*6bd0*/  SHF.L.U32 R12, R67, 0x10, RZ ;  /* 0x00000010430c7819 */ /* 0x000fc400000006ff */
[----:B------:R-:W-:Y:S01]  /*6be0*/  SHF.L.U32 R0, R7, 0x10, RZ ;  /* 0x0000001007007819 */ /* 0x000fe200000006ff */
[----:B------:R-:W-:Y:S02]  /*6bf0*/  FFMA.FTZ R8, R95, R8, R18 ;  /* 0x000000085f087223 */ /* 0x000fe40000010012 */
[C---:B------:R-:W-:Y:S02]  /*6c00*/  FFMA.FTZ R12, R19.reuse, R12, R16 ;  /* 0x0000000c130c7223 */ /* 0x040fe40000010010 */
[----:B------:R-:W-:Y:S01]  /*6c10*/  FFMA.FTZ R0, R19, R0, R8 ;  /* 0x0000000013007223 */ /* 0x000fe20000010008 */
[----:B------:R-:W1:Y:S01]  /*6c20*/  SHFL.BFLY PT, R24, R9, 0x10, 0x1f ;  /* 0x0e001f0009187f89 */ /* 0x000e6200000e0000 */
[----:B0-----:R-:W-:-:S03]  /*6c30*/  FADD.FTZ R27, R2, R27 ;  /* 0x0000001b021b7221 */ /* 0x001fc60000010000 */
[----:B------:R-:W0:Y:S04]  /*6c40*/  SHFL.BFLY PT, R21, R4, 0x10, 0x1f ;  /* 0x0e001f0004157f89 */ /* 0x000e2800000e0000 */
[----:B------:R-:W2:Y:S04]  /*6c50*/  SHFL.BFLY PT, R29, R6, 0x10, 0x1f ;  /* 0x0e001f00061d7f89 */ /* 0x000ea800000e0000 */
[----:B------:R-:W3:Y:S04]  /*6c60*/  SHFL.BFLY PT, R22, R5, 0x10, 0x1f ;  /* 0x0e001f0005167f89 */ /* 0x000ee800000e0000 */
[----:B------:R-:W4:Y:S04]  /*6c70*/  SHFL.BFLY PT, R31, R10, 0x10, 0x1f ;  /* 0x0e001f000a1f7f89 */ /* 0x000f2800000e0000 */
[----:B------:R-:W5:Y:S04]  /*6c80*/  SHFL.BFLY PT, R13, R12, 0x10, 0x1f ;  /* 0x0e001f000c0d7f89 */ /* 0x000f6800000e0000 */
[----:B------:R-:W5:Y:S04]  /*6c90*/  SHFL.BFLY PT, R7, R0, 0x10, 0x1f ;  /* 0x0e001f0000077f89 */ /* 0x000f6800000e0000 */
[----:B------:R-:W5:Y:S01]  /*6ca0*/  SHFL.BFLY PT, R2, R23, 0x8, 0x1f ;  /* 0x0d001f0017027f89 */ /* 0x000f6200000e0000 */
[----:B-1----:R-:W-:Y:S01]  /*6cb0*/  FADD.FTZ R24, R9, R24 ;  /* 0x0000001809187221 */ /* 0x002fe20000010000 */
[----:B0-----:R-:W-:Y:S01]  /*6cc0*/  FADD.FTZ R21, R4, R21 ;  /* 0x0000001504157221 */ /* 0x001fe20000010000 */
        /* <DEDUP_REMOVED lines=131> */
[----:B---3--:R-:W-:Y:S01]  /*7500*/  FADD.FTZ R20, RZ, R20 ;  /* 0x00000014ff147221 */ /* 0x008fe20000010000 */
        /* <DEDUP_REMOVED lines=8> */
[----:B------:R-:W0:Y:S01]  /*7590*/  LDS.128 R24, [UR4+0x80] ;  /* 0x00008004ff187984 */ /* 0x000e220008000c00 */
        /* <DEDUP_REMOVED lines=39> */
[----:B------:R-:W-:Y:S01]  /*7810*/  F2FP.BF16.F32.PACK_AB R38, RZ, R38 ;  /* 0x00000026ff26723e */ /* 0x000fe200000010ff */
[----:B------:R-:W-:Y:S01]  /*7820*/  FADD.FTZ R25, R24, R25 ;  /* 0x0000001918197221 */ /* 0x000fe20000010000 */
[----:B------:R-:W-:Y:S01]  /*7830*/  F2FP.BF16.F32.PACK_AB R30, RZ, R30 ;  /* 0x0000001eff1e723e */ /* 0x000fe200000010ff */
[----:B------:R1:W-:Y:S02]  /*7840*/  STG.E.U16 desc[UR6][R58.64+0xc00], R10 ;  /* 0x000c000a3a007986 */ /* 0x0003e4000c101506 */
[----:B------:R-:W-:-:S02]  /*7850*/  FADD.FTZ R26, R25, R26 ;  /* 0x0000001a191a7221 */ /* 0x000fc40000010000 */
[----:B------:R1:W-:Y:S02]  /*7860*/  STG.E.U16 desc[UR6][R58.64+0xf00], R18 ;  /* 0x000f00123a007986 */ /* 0x0003e4000c101506 */
[----:B------:R-:W-:Y:S02]  /*7870*/  FADD.FTZ R26, R26, R27 ;  /* 0x0000001b1a1a7221 */ /* 0x000fe40000010000 */
[----:B------:R1:W-:Y:S03]  /*7880*/  STG.E.U16 desc[UR6][R58.64+0x1200], R14 ;  /* 0x0012000e3a007986 */ /* 0x0003e6000c101506 */
[----:B------:R-:W-:Y:S01]  /*7890*/  F2FP.BF16.F32.PACK_AB R26, RZ, R26 ;  /* 0x0000001aff1a723e */ /* 0x000fe200000010ff */
[----:B------:R1:W-:Y:S04]  /*78a0*/  STG.E.U16 desc[UR6][R58.64+0x1500], R6 ;  /* 0x001500063a007986 */ /* 0x0003e8000c101506 */
[----:B------:R1:W-:Y:S04]  /*78b0*/  STG.E.U16 desc[UR6][R58.64+0x1800], R26 ;  /* 0x0018001a3a007986 */ /* 0x0003e8000c101506 */
[----:B------:R1:W-:Y:S04]  /*78c0*/  STG.E.U16 desc[UR6][R58.64+0x1b00], R34 ;  /* 0x001b00223a007986 */ /* 0x0003e8000c101506 */
[----:B------:R1:W-:Y:S04]  /*78d0*/  STG.E.U16 desc[UR6][R58.64], R38 ;  /* 0x000000263a007986 */ /* 0x0003e8000c101506 */
[----:B------:R1:W-:Y:S02]  /*78e0*/  STG.E.U16 desc[UR6][R58.64+0x1e00], R30 ;  /* 0x001e001e3a007986 */ /* 0x0003e4000c101506 */
.L_x_16:
[----:B------:R-:W-:Y:S05]  /*78f0*/  BSYNC B0 ;  /* 0x0000000000007941 */ /* 0x000fea0003800000 */
.L_x_15:
[----:B------:R-:W-:Y:S01]  /*7900*/  PREEXIT ;  /* 0x000000000000782d */ /* 0x000fe20000000000 */
[----:B------:R-:W-:Y:S05]  /*7910*/  EXIT ;  /* 0x000000000000794d */ /* 0x000fea0003800000 */
.L_x_17:
        /* <DEDUP_REMOVED lines=14> */
.L_x_105:


//--------------------- .text._Z30router_gemm_kernel_bf16_outputI13__nv_bfloat16Li128ELi8ELi10ELi384ELi7168EEvPS0_PKT_S4_ --------------------------
	.section	.text._Z30router_gemm_kernel_bf16_outputI13__nv_bfloat16Li128ELi8ELi10ELi384ELi7168EEvPS0_PKT_S4_,"ax",@progbits
	.align	128
        .global         _Z30router_gemm_kernel_bf16_outputI13__nv_bfloat16Li128ELi8ELi10ELi384ELi7168EEvPS0_PKT_S4_
        .type           _Z30router_gemm_kernel_bf16_outputI13__nv_bfloat16Li128ELi8ELi10ELi384ELi7168EEvPS0_PKT_S4_,@function
        .size           _Z30router_gemm_kernel_bf16_outputI13__nv_bfloat16Li128ELi8ELi10ELi384ELi7168EEvPS0_PKT_S4_,(.L_x_106 - _Z30router_gemm_kernel_bf16_outputI13__nv_bfloat16Li128ELi8ELi10ELi384ELi7168EEvPS0_PKT_S4_)
        .other          _Z30router_gemm_kernel_bf16_outputI13__nv_bfloat16Li128ELi8ELi10ELi384ELi7168EEvPS0_PKT_S4_,@"STO_CUDA_ENTRY STV_DEFAULT"
_Z30router_gemm_kernel_bf16_outputI13__nv_bfloat16Li128ELi8ELi10ELi384ELi7168EEvPS0_PKT_S4_:
.text._Z30router_gemm_kernel_bf16_outputI13__nv_bfloat16Li128ELi8ELi10ELi384ELi7168EEvPS0_PKT_S4_:
        /* <DEDUP_REMOVED lines=46> */
[----:B------:R-:W-:Y:S01]  /*02e0*/  SHF.L.U32 R86, R86, 0x10, RZ ;  /* 0x0000001056567819 */ /* 0x000fe200000006ff */
[----:B------:R-:W-:Y:S01]  /*02f0*/  IMAD.U32 R45, R14, 0x10000, RZ ;  /* 0x000100000e2d7824 */ /* 0x000fe200078e00ff */
[----:B------:R-:W-:-:S02]  /*0300*/  PRMT R85, R46, 0x7632, R85 ;  /* 0x000076322e557816 */ /* 0x000fc40000000055 */
[----:B------:R-:W-:Y:S01]  /*0310*/  SHF.L.U32 R84, R46, 0x10, RZ ;  /* 0x000000102e547819 */ /* 0x000fe200000006ff */
[----:B------:R-:W-:Y:S01]  /*0320*/  FFMA.FTZ R13, R86, R13, R73 ;  /* 0x0000000d560d7223 */ /* 0x000fe20000010049 */
[----:B------:R-:W-:Y:S01]  /*0330*/  PRMT R12, R14, 0x7632, R12 ;  /* 0x000076320e0c7816 */ /* 0x000fe2000000000c */
[----:B------:R-:W5:Y:S01]  /*0340*/  LDG.E.128 R72, desc[UR6][R2.64+0x12000] ;  /* 0x0120000602487981 */ /* 0x000f62000c1e1d00 */
[C---:B------:R-:W-:Y:S02]  /*0350*/  PRMT R82, R47.reuse, 0x7632, R82 ;  /* 0x000076322f527816 */ /* 0x040fe40000000052 */
[----:B------:R-:W-:Y:S02]  /*0360*/  SHF.L.U32 R80, R47, 0x10, RZ ;  /* 0x000000102f507819 */ /* 0x000fe400000006ff */
[C---:B---3--:R-:W-:Y:S02]  /*0370*/  PRMT R44, R16.reuse, 0x7632, R44 ;  /* 0x00007632102c7816 */ /* 0x048fe4000000002c */
[----:B------:R-:W-:Y:S01]  /*0380*/  SHF.L.U32 R47, R16, 0x10, RZ ;  /* 0x00000010102f7819 */ /* 0x000fe200000006ff */
[----:B------:R-:W-:Y:S01]  /*0390*/  FFMA.FTZ R14, R84, R45, R13 ;  /* 0x0000002d540e7223 */ /* 0x000fe2000001000d */
[----:B------:R-:W-:-:S02]  /*03a0*/  SHF.L.U32 R12, R12, 0x10, RZ ;  /* 0x000000100c0c7819 */ /* 0x000fc400000006ff */
[----:B------:R-:W-:Y:S01]  /*03b0*/  SHF.L.U32 R85, R85, 0x10, RZ ;  /* 0x0000001055557819 */ /* 0x000fe200000006ff */
[----:B------:R-:W-:Y:S01]  /*03c0*/  FFMA.FTZ R16, R0, R47, RZ ;  /* 0x0000002f00107223 */ /* 0x000fe200000100ff */
[----:B------:R-:W-:Y:S01]  /*03d0*/  SHF.L.U32 R44, R44, 0x10, RZ ;  /* 0x000000102c2c7819 */ /* 0x000fe200000006ff */
[----:B------:R-:W-:Y:S02]  /*03e0*/  IMAD.U32 R13, R15, 0x10000, RZ ;  /* 0x000100000f0d7824 */ /* 0x000fe400078e00ff */
[----:B------:R-:W-:Y:S01]  /*03f0*/  FFMA.FTZ R45, R85, R12, R14 ;  /* 0x0000000c552d7223 */ /* 0x000fe2000001000e */
[----:B------:R-:W-:Y:S01]  /*0400*/  PRMT R12, R17, 0x7632, R12 ;  /* 0x00007632110c7816 */ /* 0x000fe2000000000c */
[----:B------:R-:W-:Y:S01]  /*0410*/  FFMA.FTZ R16, R83, R44, R16 ;  /* 0x0000002c53107223 */ /* 0x000fe20000010010 */
[----:B------:R-:W-:Y:S02]  /*0420*/  SHF.L.U32 R14, R17, 0x10, RZ ;  /* 0x00000010110e7819 */ /* 0x000fe400000006ff */
[----:B----4-:R-:W-:-:S02]  /*0430*/  PRMT R44, R20, 0x7632, R44 ;  /* 0x00007632142c7816 */ /* 0x010fc4000000002c */
[----:B------:R-:W-:Y:S01]  /*0440*/  SHF.L.U32 R47, R20, 0x10, RZ ;  /* 0x00000010142f7819 */ /* 0x000fe200000006ff */
[----:B------:R-:W-:Y:S01]  /*0450*/  FFMA.FTZ R13, R80, R13, R45 ;  /* 0x0000000d500d7223 */ /* 0x000fe2000001002d */
[----:B------:R-:W-:Y:S01]  /*0460*/  PRMT R15, R15, 0x7632, R15 ;  /* 0x000076320f0f7816 */ /* 0x000fe2000000000f */
[----:B------:R-:W-:Y:S01]  /*0470*/  FFMA.FTZ R45, R87, R14, R16 ;  /* 0x0000000e572d7223 */ /* 0x000fe20000010010 */
[----:B------:R-:W-:Y:S01]  /*0480*/  SHF.L.U32 R17, R12, 0x10, RZ ;  /* 0x000000100c117819 */ /* 0x000fe200000006ff */
[----:B------:R-:W-:Y:S02]  /*0490*/  IMAD.U32 R44, R44, 0x10000, RZ ;  /* 0x000100002c2c7824 */ /* 0x000fe400078e00ff */
[----:B------:R-:W-:Y:S01]  /*04a0*/  FFMA.FTZ R46, R0, R47, RZ ;  /* 0x0000002f002e7223 */ /* 0x000fe200000100ff */
[----:B------:R-:W-:Y:S01]  /*04b0*/  SHF.L.U32 R15, R15, 0x10, RZ ;  /* 0x000000100f0f7819 */ /* 0x000fe200000006ff */
[----:B------:R-:W-:Y:S02]  /*04c0*/  IMAD.U32 R82, R82, 0x10000, RZ ;  /* 0x0001000052527824 */ /* 0x000fe400078e00ff */
[----:B------:R-:W-:Y:S01]  /*04d0*/  FFMA.FTZ R45, R86, R17, R45 ;  /* 0x00000011562d7223 */ /* 0x000fe2000001002d */
[C---:B------:R-:W-:Y:S01]  /*04e0*/  SHF.L.U32 R17, R18.reuse, 0x10, RZ ;  /* 0x0000001012117819 */ /* 0x040fe200000006ff */
[----:B------:R-:W-:Y:S01]  /*04f0*/  FFMA.FTZ R88, R83, R44, R46 ;  /* 0x0000002c53587223 */ /* 0x000fe2000001002e */
[----:B------:R-:W-:Y:S01]  /*0500*/  PRMT R16, R18, 0x7632, R16 ;  /* 0x0000763212107816 */ /* 0x000fe20000000010 */
[----:B------:R-:W-:Y:S01]  /*0510*/  FFMA.FTZ R93, R82, R15, R13 ;  /* 0x0000000f525d7223 */ /* 0x000fe2000001000d */
[C---:B------:R-:W-:Y:S01]  /*0520*/  PRMT R44, R21.reuse, 0x7632, R44 ;  /* 0x00007632152c7816 */ /* 0x040fe2000000002c */
[----:B------:R-:W3:Y:S01]  /*0530*/  LDG.E.128 R12, desc[UR6][R2.64+0x15800] ;  /* 0x01580006020c7981 */ /* 0x000ee2000c1e1d00 */
[----:B------:R-:W-:Y:S01]  /*0540*/  SHF.L.U32 R46, R21, 0x10, RZ ;  /* 0x00000010152e7819 */ /* 0x000fe200000006ff */
[C---:B------:R-:W-:Y:S01]  /*0550*/  IMAD.U32 R81, R24.reuse, 0x10000, RZ ;  /* 0x0001000018517824 */ /* 0x040fe200078e00ff */
[----:B------:R-:W-:Y:S01]  /*0560*/  PRMT R21, R24, 0x7632, R21 ;  /* 0x0000763218157816 */ /* 0x000fe20000000015 */
[----:B------:R-:W-:Y:S01]  /*0570*/  FFMA.FTZ R18, R84, R17, R45 ;  /* 0x0000001154127223 */ /* 0x000fe2000001002d */
[----:B------:R-:W-:Y:S01]  /*0580*/  SHF.L.U32 R16, R16, 0x10, RZ ;  /* 0x0000001010107819 */ /* 0x000fe200000006ff */
[----:B------:R-:W-:Y:S01]  /*0590*/  FFMA.FTZ R47, R87, R46, R88 ;  /* 0x0000002e572f7223 */ /* 0x000fe20000010058 */
        /* <DEDUP_REMOVED lines=13> */
[----:B------:R-:W-:Y:S01]  /*0670*/  IMAD.U32 R103, R20, 0x10000, RZ ;  /* 0x0001000014677824 */ /* 0x000fe200078e00ff */
[----:B------:R-:W4:Y:S01]  /*0680*/  LDG.E.128 R16, desc[UR6][R2.64+0x19000] ;  /* 0x0190000602107981 */ /* 0x000f22000c1e1d00 */
        /* <DEDUP_REMOVED lines=12> */
[----:B------:R-:W-:Y:S01]  /*0750*/  PRMT R24, R23, 0x7632, R24 ;  /* 0x0000763217187816 */ /* 0x000fe20000000018 */
[----:B------:R-:W-:Y:S01]  /*0760*/  FFMA.FTZ R25, R80, R21, R25 ;  /* 0x0000001550197223 */ /* 0x000fe20000010019 */
[C---:B------:R-:W-:Y:S01]  /*0770*/  SHF.L.U32 R81, R4.reuse, 0x10, RZ ;  /* 0x0000001004517819 */ /* 0x040fe200000006ff */
[----:B------:R-:W4:Y:S01]  /*0780*/  LDG.E.128 R20, desc[UR6][R2.64+0x1c800] ;  /* 0x01c8000602147981 */ /* 0x000f22000c1e1d00 */
[----:B------:R-:W-:Y:S01]  /*0790*/  SHF.L.U32 R45, R27, 0x10, RZ ;  /* 0x000000101b2d7819 */ /* 0x000fe200000006ff */
[----:B------:R-:W-:Y:S01]  /*07a0*/  FFMA.FTZ R47, R85, R26, R44 ;  /* 0x0000001a552f7223 */ /* 0x000fe2000001002c */
[----:B------:R-:W-:Y:S01]  /*07b0*/  PRMT R46, R4, 0x7632, R46 ;  /* 0x00007632042e7816 */ /* 0x000fe2000000002e */
[----:B------:R-:W-:-:S02]  /*07c0*/  IMAD.U32 R91, R24, 0x10000, RZ ;  /* 0x00010000185b7824 */ /* 0x000fc400078e00ff */
[----:B------:R-:W-:Y:S01]  /*07d0*/  FFMA.FTZ R24, R0, R81, RZ ;  /* 0x0000005100187223 */ /* 0x000fe200000100ff */
[----:B------:R-:W-:Y:S01]  /*07e0*/  FFMA.FTZ R45, R80, R45, R47 ;  /* 0x0000002d502d7223 */ /* 0x000fe2000001002f */
[----:B------:R-:W-:Y:S02]  /*07f0*/  SHF.L.U32 R46, R46, 0x10, RZ ;  /* 0x000000102e2e7819 */ /* 0x000fe400000006ff */
[C---:B------:R-:W-:Y:S02]  /*0800*/  PRMT R44, R8.reuse, 0x7632, R44 ;  /* 0x00007632082c7816 */ /* 0x040fe4000000002c */
[----:B------:R-:W-:Y:S02]  /*0810*/  SHF.L.U32 R47, R8, 0x10, RZ ;  /* 0x00000010082f7819 */ /* 0x000fe400000006ff */
[----:B------:R-:W-:Y:S01]  /*0820*/  PRMT R4, R27, 0x7632, R4 ;  /* 0x000076321b047816 */ /* 0x000fe20000000004 */
[----:B------:R-:W-:Y:S01]  /*0830*/  FFMA.FTZ R91, R82, R91, R25 ;  /* 0x0000005b525b7223 */ /* 0x000fe20000010019 */
[----:B------:R-:W-:Y:S01]  /*0840*/  FFMA.FTZ R46, R83, R46, R24 ;  /* 0x0000002e532e7223 */ /* 0x000fe20000010018 */
[----:B------:R-:W-:Y:S01]  /*0850*/  SHF.L.U32 R44, R44, 0x10, RZ ;  /* 0x000000102c2c7819 */ /* 0x000fe200000006ff */
[----:B------:R-:W4:Y:S01]  /*0860*/  LDG.E.128 R24, desc[UR6][R2.64+0x20000] ;  /* 0x0200000602187981 */ /* 0x000f22000c1e1d00 */
[----:B------:R-:W-:Y:S01]  /*0870*/  FFMA.FTZ R88, R0, R47, RZ ;  /* 0x0000002f00587223 */ /* 0x000fe200000100ff */
[----:B------:R-:W-:Y:S01]  /*0880*/  IMAD.U32 R8, R5, 0x10000, RZ ;  /* 0x0001000005087824 */ /* 0x000fe200078e00ff */
        /* <DEDUP_REMOVED lines=16> */
[----:B------:R-:W-:-:S02]  /*0990*/  PRMT R10, R28, 0x7632, R10 ;  /* 0x000076321c0a7816 */ /* 0x000fc4000000000a */
[----:B------:R-:W-:Y:S01]  /*09a0*/  SHF.L.U32 R99, R28, 0x10, RZ ;  /* 0x000000101c637819 */ /* 0x000fe200000006ff */
[----:B------:R-:W-:Y:S01]  /*09b0*/  FFMA.FTZ R88, R84, R5, R47 ;  /* 0x0000000554587223 */ /* 0x000fe2000001002f */
[----:B------:R-:W-:Y:S01]  /*09c0*/  SHF.L.U32 R8, R8, 0x10, RZ ;  /* 0x0000001008087819 */ /* 0x000fe200000006ff */
[----:B------:R-:W-:Y:S01]  /*09d0*/  FFMA.FTZ R97, R84, R95, R97 ;  /* 0x0000005f54617223 */ /* 0x000fe20000010061 */
[----:B------:R-:W-:Y:S01]  /*09e0*/  SHF.L.U32 R90, R90, 0x10, RZ ;  /* 0x000000105a5a7819 */ /* 0x000fe200000006ff */
[----:B------:R-:W-:Y:S02]  /*09f0*/  IMAD.U32 R10, R10, 0x10000, RZ ;  /* 0x000100000a0a7824 */ /* 0x000fe400078e00ff */
[----:B------:R-:W-:Y:S01]  /*0a00*/  FFMA.FTZ R28, R0, R99, RZ ;  /* 0x00000063001c7223 */ /* 0x000fe200000100ff */
[----:B------:R-:W-:Y:S01]  /*0a10*/  SHF.L.U32 R89, R7, 0x10, RZ ;  /* 0x0000001007597819 */ /* 0x000fe200000006ff */
[C---:B------:R-:W-:Y:S01]  /*0a20*/  FFMA.FTZ R95, R85.reuse, R8, R88 ;  /* 0x00000008555f7223 */ /* 0x040fe20000010058 */
[----:B------:R-:W-:Y:S01]  /*0a30*/  FFMA.FTZ R90, R85, R90, R97 ;  /* 0x0000005a555a7223 */ /* 0x000fe20000010061 */
[----:B------:R-:W-:Y:S01]  /*0a40*/  SHF.L.U32 R97, R11, 0x10, RZ ;  /* 0x000000100b617819 */ /* 0x000fe200000006ff */
[----:B------:R-:W4:Y:S01]  /*0a50*/  LDG.E.128 R44, desc[UR6][R36.64+0x1000] ;  /* 0x00100006242c7981 */ /* 0x000f22000c1e1d00 */
[----:B------:R-:W-:Y:S01]  /*0a60*/  SHF.L.U32 R8, R29, 0x10, RZ ;  /* 0x000000101d087819 */ /* 0x000fe200000006ff */
[----:B------:R-:W-:Y:S01]  /*0a70*/  FFMA.FTZ R10, R83, R10, R28 ;  /* 0x0000000a530a7223 */ /* 0x000fe2000001001c */
[----:B------:R-:W-:-:S02]  /*0a80*/  PRMT R9, R7, 0x7632, R9 ;  /* 0x0000763207097816 */ /* 0x000fc40000000009 */
[----:B------:R-:W4:Y:S01]  /*0a90*/  LDG.E.128 R4, desc[UR6][R2.64+0x1000] ;  /* 0x0010000602047981 */ /* 0x000f22000c1e1d00 */
[----:B------:R-:W-:Y:S01]  /*0aa0*/  PRMT R29, R29, 0x7632, R29 ;  /* 0x000076321d1d7816 */ /* 0x000fe2000000001d */
[C---:B------:R-:W-:Y:S01]  /*0ab0*/  FFMA.FTZ R95, R80.reuse, R89, R95 ;  /* 0x00000059505f7223 */ /* 0x040fe2000001005f */
[----:B------:R-:W-:Y:S01]  /*0ac0*/  FFMA.FTZ R90, R80, R97, R90 ;  /* 0x00000061505a7223 */ /* 0x000fe2000001005a */
[----:B------:R-:W-:Y:S01]  /*0ad0*/  FFMA.FTZ R89, R87, R8, R10 ;  /* 0x0000000857597223 */ /* 0x000fe2000001000a */
[C---:B------:R-:W-:Y:S02]  /*0ae0*/  PRMT R8, R32.reuse, 0x7632, R8 ;  /* 0x0000763220087816 */ /* 0x040fe40000000008 */
[----:B------:R-:W-:Y:S02]  /*0af0*/  SHF.L.U32 R97, R32, 0x10, RZ ;  /* 0x0000001020617819 */ /* 0x000fe400000006ff */
[----:B------:R-:W-:Y:S02]  /*0b00*/  SHF.L.U32 R29, R29, 0x10, RZ ;  /* 0x000000101d1d7819 */ /* 0x000fe400000006ff */
[----:B------:R-:W-:Y:S01]  /*0b10*/  SHF.L.U32 R8, R8, 0x10, RZ ;  /* 0x0000001008087819 */ /* 0x000fe200000006ff */
[----:B------:R-:W-:Y:S01]  /*0b20*/  FFMA.FTZ R10, R0, R97, RZ ;  /* 0x00000061000a7223 */ /* 0x000fe200000100ff */
[----:B------:R-:W-:Y:S01]  /*0b30*/  SHF.L.U32 R28, R33, 0x10, RZ ;  /* 0x00000010211c7819 */ /* 0x000fe200000006ff */
[----:B------:R-:W-:Y:S01]  /*0b40*/  FFMA.FTZ R89, R86, R29, R89 ;  /* 0x0000001d56597223 */ /* 0x000fe20000010059 */
[C---:B------:R-:W-:Y:S01]  /*0b50*/  IMAD.U32 R29, R30.reuse, 0x10000, RZ ;  /* 0x000100001e1d7824 */ /* 0x040fe200078e00ff */
[----:B------:R-:W-:Y:S01]  /*0b60*/  PRMT R11, R11, 0x7632, R11 ;  /* 0x000076320b0b7816 */ /* 0x000fe2000000000b */
        /* <DEDUP_REMOVED lines=9> */
[C---:B------:R-:W-:Y:S01]  /*0c00*/  FFMA.FTZ R95, R82.reuse, R9, R95 ;  /* 0x00000009525f7223 */ /* 0x040fe2000001005f */
[----:B------:R-:W-:Y:S01]  /*0c10*/  FFMA.FTZ R97, R82, R11, R90 ;  /* 0x0000000b52617223 */ /* 0x000fe2000001005a */
[--C-:B------:R-:W-:Y:S01]  /*0c20*/  FFMA.FTZ R29, R85, R30, R32.reuse ;  /* 0x0000001e551d7223 */ /* 0x100fe20000010020 */
[----:B------:R-:W4:Y:S01]  /*0c30*/  LDG.E.128 R8, desc[UR6][R2.64+0x4800] ;  /* 0x0048000602087981 */ /* 0x000f22000c1e1d00 */
[----:B------:R-:W-:Y:S01]  /*0c40*/  FFMA.FTZ R33, R86, R33, R99 ;  /* 0x0000002156217223 */ /* 0x000fe20000010063 */
[----:B------:R-:W-:-:S02]  /*0c50*/  PRMT R32, R48, 0x7632, R32 ;  /* 0x0000763230207816 */ /* 0x000fc40000000020 */
[----:B------:R-:W-:Y:S02]  /*0c60*/  SHF.L.U32 R99, R48, 0x10, RZ ;  /* 0x0000001030637819 */ /* 0x000fe400000006ff */
[----:B------:R-:W-:Y:S02]  /*0c70*/  PRMT R28, R31, 0x7632, R28 ;  /* 0x000076321f1c7816 */ /* 0x000fe4000000001c */
[----:B------:R-:W-:Y:S01]  /*0c80*/  SHF.L.U32 R32, R32, 0x10, RZ ;  /* 0x0000001020207819 */ /* 0x000fe200000006ff */
[----:B------:R-:W-:Y:S01]  /*0c90*/  FFMA.FTZ R88, R0, R99, RZ ;  /* 0x0000006300587223 */ /* 0x000fe200000100ff */
[----:B------:R-:W-:Y:S01]  /*0ca0*/  SHF.L.U32 R89, R34, 0x10, RZ ;  /* 0x0000001022597819 */ /* 0x000fe200000006ff */
[----:B------:R-:W-:Y:S01]  /*0cb0*/  IMAD.U32 R99, R28, 0x10000, RZ ;  /* 0x000100001c637824 */ /* 0x000fe200078e00ff */
        /* <DEDUP_REMOVED lines=12> */
[----:B------:R-:W-:Y:S01]  /*0d80*/  FFMA.FTZ R99, R82, R99, R29 ;  /* 0x0000006352637223 */ /* 0x000fe2000001001d */
[----:B------:R-:W-:Y:S01]  /*0d90*/  FFMA.FTZ R49, R85, R34, R30 ;  /* 0x0000002255317223 */ /* 0x000fe2000001001e */
[----:B------:R-:W-:Y:S01]  /*0da0*/  PRMT R32, R50, 0x7632, R32 ;  /* 0x0000763232207816 */ /* 0x000fe20000000020 */
[----:B------:R-:W4:Y:S01]  /*0db0*/  LDG.E.128 R28, desc[UR6][R2.64+0x8000] ;  /* 0x00800006021c7981 */ /* 0x000f22000c1e1d00 */
[----:B------:R-:W-:Y:S01]  /*0dc0*/  FFMA.FTZ R34, R84, R101, R89 ;  /* 0x0000006554227223 */ /* 0x000fe20000010059 */
[C---:B------:R-:W-:Y:S02]  /*0dd0*/  PRMT R48, R40.reuse, 0x7632, R48 ;  /* 0x0000763228307816 */ /* 0x040fe40000000030 */
[----:B------:R-:W-:Y:S01]  /*0de0*/  SHF.L.U32 R101, R40, 0x10, RZ ;  /* 0x0000001028657819 */ /* 0x000fe200000006ff */
[----:B------:R-:W-:Y:S01]  /*0df0*/  IMAD.U32 R33, R35, 0x10000, RZ ;  /* 0x0001000023217824 */ /* 0x000fe200078e00ff */
[----:B------:R-:W-:-:S02]  /*0e00*/  SHF.L.U32 R32, R32, 0x10, RZ ;  /* 0x0000001020207819 */ /* 0x000fc400000006ff */
[----:B------:R-:W-:Y:S01]  /*0e10*/  SHF.L.U32 R48, R48, 0x10, RZ ;  /* 0x0000001030307819 */ /* 0x000fe200000006ff */
[----:B------:R-:W-:Y:S01]  /*0e20*/  FFMA.FTZ R40, R0, R101, RZ ;  /* 0x0000006500287223 */ /* 0x000fe200000100ff */
[C---:B------:R-:W-:Y:S01]  /*0e30*/  FFMA.FTZ R49, R80.reuse, R33, R49 ;  /* 0x0000002150317223 */ /* 0x040fe20000010031 */
[----:B------:R-:W-:Y:S01]  /*0e40*/  FFMA.FTZ R89, R85, R32, R34 ;  /* 0x0000002055597223 */ /* 0x000fe20000010022 */
[----:B------:R-:W-:Y:S01]  /*0e50*/  PRMT R35, R35, 0x7632, R35 ;  /* 0x0000763223237816 */ /* 0x000fe20000000023 */
[----:B------:R-:W-:Y:S01]  /*0e60*/  IMAD.U32 R33, R51, 0x10000, RZ ;  /* 0x0001000033217824 */ /* 0x000fe200078e00ff */
        /* <DEDUP_REMOVED lines=8> */
[----:B------:R-:W4:Y:S01]  /*0ef0*/  LDG.E.128 R32, desc[UR6][R2.64+0xb800] ;  /* 0x00b8000602207981 */ /* 0x000f22000c1e1d00 */
[----:B------:R-:W-:Y:S02]  /*0f00*/  IMAD.U32 R51, R51, 0x10000, RZ ;  /* 0x0001000033337824 */ /* 0x000fe400078e00ff */
[----:B------:R-:W-:Y:S01]  /*0f10*/  FFMA.FTZ R87, R86, R41, R87 ;  /* 0x0000002956577223 */ /* 0x000fe20000010057 */
[----:B------:R-:W-:Y:S01]  /*0f20*/  SHF.L.U32 R41, R42, 0x10, RZ ;  /* 0x000000102a297819 */ /* 0x000fe200000006ff */
[--C-:B------:R-:W-:Y:S01]  /*0f30*/  FFMA.FTZ R83, R82, R51, R0.reuse ;  /* 0x0000003352537223 */ /* 0x100fe20000010000 */
[----:B------:R-:W-:-:S02]  /*0f40*/  PRMT R0, R42, 0x7632, R0 ;  /* 0x000076322a007816 */ /* 0x000fc40000000000 */
[----:B------:R-:W-:Y:S01]  /*0f50*/  PRMT R48, R56, 0x7632, R48 ;  /* 0x0000763238307816 */ /* 0x000fe20000000030 */
[----:B------:R-:W-:Y:S01]  /*0f60*/  IMAD.U32 R86, R52, 0x10000, RZ ;  /* 0x0001000034567824 */ /* 0x000fe200078e00ff */
[----:B------:R-:W-:Y:S02]  /*0f70*/  SHF.L.U32 R56, R56, 0x10, RZ ;  /* 0x0000001038387819 */ /* 0x000fe400000006ff */
[----:B------:R-:W-:Y:S01]  /*0f80*/  PRMT R42, R52, 0x7632, R42 ;  /* 0x00007632342a7816 */ /* 0x000fe2000000002a */
[----:B------:R-:W-:Y:S01]  /*0f90*/  FFMA.FTZ R84, R84, R41, R87 ;  /* 0x0000002954547223 */ /* 0x000fe20000010057 */
        /* <DEDUP_REMOVED lines=9> */
[----:B------:R-:W4:Y:S01]  /*1030*/  LDG.E.128 R40, desc[UR6][R2.64+0xf000] ;  /* 0x00f0000602287981 */ /* 0x000f22000c1e1d00 */
[C---:B------:R-:W-:Y:S01]  /*1040*/  PRMT R50, R57.reuse, 0x7632, R50 ;  /* 0x0000763239327816 */ /* 0x040fe20000000032 */
[----:B------:R-:W-:Y:S01]  /*1050*/  FFMA.FTZ R49, R80, R49, R85 ;  /* 0x0000003150317223 */ /* 0x000fe20000010055 */
[----:B------:R-:W-:Y:S02]  /*1060*/  SHF.L.U32 R101, R48, 0x10, RZ ;  /* 0x0000001030657819 */ /* 0x000fe400000006ff */
[----:B------:R-:W-:Y:S02]  /*1070*/  SHF.L.U32 R57, R57, 0x10, RZ ;  /* 0x0000001039397819 */ /* 0x000fe400000006ff */
[----:B------:R-:W-:-:S02]  /*1080*/  PRMT R87, R53, 0x7632, R87 ;  /* 0x0000763235577816 */ /* 0x000fc40000000057 */
[----:B------:R-:W-:Y:S01]  /*1090*/  SHF.L.U32 R84, R53, 0x10, RZ ;  /* 0x0000001035547819 */ /* 0x000fe200000006ff */
[--C-:B------:R-:W-:Y:S01]  /*10a0*/  FFMA.FTZ R101, R82, R101, R49.reuse ;  /* 0x0000006552657223 */ /* 0x100fe20000010031 */
[----:B------:R-:W-:Y:S01]  /*10b0*/  SHF.L.U32 R87, R87, 0x10, RZ ;  /* 0x0000001057577819 */ /* 0x000fe200000006ff */
[----:B------:R-:W-:Y:S01]  /*10c0*/  IMAD.U32 R50, R50, 0x10000, RZ ;  /* 0x0001000032327824 */ /* 0x000fe200078e00ff */
        /* <DEDUP_REMOVED lines=11> */
[----:B------:R-:W-:Y:S01]  /*1180*/  FFMA.FTZ R105, R0, R49, R103 ;  /* 0x0000003100697223 */ /* 0x000fe20000010067 */
[----:B------:R-:W-:Y:S01]  /*1190*/  SHF.L.U32 R53, R58, 0x10, RZ ;  /* 0x000000103a357819 */ /* 0x000fe200000006ff */
[----:B------:R-:W4:Y:S01]  /*11a0*/  LDG.E.128 R48, desc[UR6][R2.64+0x12800] ;  /* 0x0128000602307981 */ /* 0x000f22000c1e1d00 */
[----:B------:R-:W-:Y:S02]  /*11b0*/  SHF.L.U32 R82, R82, 0x10, RZ ;  /* 0x0000001052527819 */ /* 0x000fe400000006ff */
[C---:B------:R-:W-:Y:S02]  /*11c0*/  PRMT R88, R55.reuse, 0x7632, R88 ;  /* 0x0000763237587816 */ /* 0x040fe40000000058 */
[----:B------:R-:W-:Y:S01]  /*11d0*/  SHF.L.U32 R80, R55, 0x10, RZ ;  /* 0x0000001037507819 */ /* 0x000fe200000006ff */
[----:B------:R-:W-:-:S02]  /*11e0*/  FFMA.FTZ R93, R82, R53, R57 ;  /* 0x00000035525d7223 */ /* 0x000fc40000010039 */
[----:B------:R-:W4:Y:S01]  /*11f0*/  LDG.E.128 R52, desc[UR6][R2.64+0x16000] ;  /* 0x0160000602347981 */ /* 0x000f22000c1e1d00 */
[C---:B------:R-:W-:Y:S01]  /*1200*/  IMAD.U32 R103, R77.reuse, 0x10000, RZ ;  /* 0x000100004d677824 */ /* 0x040fe200078e00ff */
[----:B------:R-:W-:Y:S01]  /*1210*/  PRMT R77, R77, 0x7632, R77 ;  /* 0x000076324d4d7816 */ /* 0x000fe2000000004d */
        /* <DEDUP_REMOVED lines=9> */
[C---:B------:R-:W-:Y:S02]  /*12b0*/  SHF.L.U32 R56, R78.reuse, 0x10, RZ ;  /* 0x000000104e387819 */ /* 0x040fe400000006ff */
[----:B------:R-:W-:Y:S02]  /*12c0*/  PRMT R78, R78, 0x7632, R78 ;  /* 0x000076324e4e7816 */ /* 0x000fe4000000004e */
[C---:B------:R-:W-:Y:S01]  /*12d0*/  PRMT R76, R69.reuse, 0x7632, R76 ;  /* 0x00007632454c7816 */ /* 0x040fe2000000004c */
[----:B------:R-:W-:Y:S01]  /*12e0*/  FFMA.FTZ R91, R0, R57, R91 ;  /* 0x00000039005b7223 */ /* 0x000fe2000001005b */
[----:B------:R-:W-:Y:S01]  /*12f0*/  SHF.L.U32 R69, R69, 0x10, RZ ;  /* 0x0000001045457819 */ /* 0x000fe200000006ff */
[----:B------:R-:W-:Y:S01]  /*1300*/  FFMA.FTZ R77, R85, R56, R58 ;  /* 0x00000038554d7223 */ /* 0x000fe2000001003a */
[----:B------:R-:W-:Y:S01]  /*1310*/  PRMT R59, R59, 0x7632, R59 ;  /* 0x000076323b3b7816 */ /* 0x000fe2000000003b */
[----:B------:R-:W-:Y:S01]  /*1320*/  IMAD.U32 R57, R78, 0x10000, RZ ;  /* 0x000100004e397824 */ /* 0x000fe200078e00ff */
[C---:B------:R-:W-:Y:S01]  /*1330*/  PRMT R68, R79.reuse, 0x7632, R68 ;  /* 0x000076324f447816 */ /* 0x040fe20000000044 */
[----:B------:R-:W-:Y:S01]  /*1340*/  FFMA.FTZ R78, R84, R69, R91 ;  /* 0x00000045544e7223 */ /* 0x000fe2000001005b */
[----:B------:R-:W-:Y:S01]  /*1350*/  SHF.L.U32 R79, R79, 0x10, RZ ;  /* 0x000000104f4f7819 */ /* 0x000fe200000006ff */
[----:B------:R-:W-:Y:S01]  /*1360*/  FFMA.FTZ R77, R82, R57, R77 ;  /* 0x00000039524d7223 */ /* 0x000fe2000001004d */
[----:B------:R-:W-:-:S02]  /*1370*/  PRMT R69, R60, 0x7632, R69 ;  /* 0x000076323c457816 */ /* 0x000fc40000000045 */
[----:B------:R-:W-:Y:S02]  /*1380*/  SHF.L.U32 R103, R59, 0x10, RZ ;  /* 0x000000103b677819 */ /* 0x000fe400000006ff */
[----:B------:R-:W-:Y:S01]  /*1390*/  SHF.L.U32 R88, R88, 0x10, RZ ;  /* 0x0000001058587819 */ /* 0x000fe200000006ff */
[----:B------:R-:W4:Y:S01]  /*13a0*/  LDG.E.128 R56, desc[UR6][R2.64+0x19800] ;  /* 0x0198000602387981 */ /* 0x000f22000c1e1d00 */
[----:B------:R-:W-:Y:S01]  /*13b0*/  SHF.L.U32 R60, R60, 0x10, RZ ;  /* 0x000000103c3c7819 */ /* 0x000fe200000006ff */
[----:B------:R-:W-:Y:S01]  /*13c0*/  FFMA.FTZ R77, R80, R79, R77 ;  /* 0x0000004f504d7223 */ /* 0x000fe2000001004d */
[----:B------:R-:W-:Y:S02]  /*13d0*/  IMAD.U32 R79, R69, 0x10000, RZ ;  /* 0x00010000454f7824 */ /* 0x000fe400078e00ff */
[----:B------:R-:W-:Y:S01]  /*13e0*/  FFMA.FTZ R103, R88, R103, R93 ;  /* 0x0000006758677223 */ /* 0x000fe2000001005d */
[----:B------:R-:W-:Y:S02]  /*13f0*/  IMAD.U32 R76, R76, 0x10000, RZ ;  /* 0x000100004c4c7824 */ /* 0x000fe400078e00ff */
[----:B------:R-:W-:Y:S01]  /*1400*/  FFMA.FTZ R91, R86, R60, R81 ;  /* 0x0000003c565b7223 */ /* 0x000fe20000010051 */
[----:B------:R-:W-:-:S02]  /*1410*/  SHF.L.U32 R93, R68, 0x10, RZ ;  /* 0x00000010445d7819 */ /* 0x000fc400000006ff */
[----:B------:R-:W-:Y:S01]  /*1420*/  SHF.L.U32 R68, R70, 0x10, RZ ;  /* 0x0000001046447819 */ /* 0x000fe200000006ff */
[----:B------:R-:W-:Y:S01]  /*1430*/  FFMA.FTZ R79, R0, R79, R91 ;  /* 0x0000004f004f7223 */ /* 0x000fe2000001005b */
[----:B------:R-:W-:Y:S02]  /*1440*/  PRMT R70, R70, 0x7632, R70 ;  /* 0x0000763246467816 */ /* 0x000fe40000000046 */
[C---:B------:R-:W-:Y:S02]  /*1450*/  PRMT R60, R61.reuse, 0x7632, R60 ;  /* 0x000076323d3c7816 */ /* 0x040fe4000000003c */
[----:B------:R-:W-:Y:S01]  /*1460*/  SHF.L.U32 R81, R61, 0x10, RZ ;  /* 0x000000103d517819 */ /* 0x000fe200000006ff */
[----:B------:R-:W-:Y:S01]  /*1470*/  FFMA.FTZ R76, R87, R76, R78 ;  /* 0x0000004c574c7223 */ /* 0x000fe2000001004e */
[----:B------:R-:W-:Y:S01]  /*1480*/  SHF.L.U32 R69, R70, 0x10, RZ ;  /* 0x0000001046457819 */ /* 0x000fe200000006ff */
[----:B------:R-:W-:Y:S01]  /*1490*/  FFMA.FTZ R93, R88, R93, R77 ;  /* 0x0000005d585d7223 */ /* 0x000fe2000001004d */
[----:B------:R-:W-:-:S02]  /*14a0*/  IMAD.U32 R60, R60, 0x10000, RZ ;  /* 0x000100003c3c7824 */ /* 0x000fc400078e00ff */
[----:B------:R-:W-:Y:S01]  /*14b0*/  FFMA.FTZ R70, R84, R81, R79 ;  /* 0x0000005154467223 */ /* 0x000fe2000001004f */
[----:B------:R-:W-:Y:S01]  /*14c0*/  FFMA.FTZ R77, R85, R68, R76 ;  /* 0x00000044554d7223 */ /* 0x000fe2000001004c */
[C---:B------:R-:W-:Y:S02]  /*14d0*/  SHF.L.U32 R61, R71.reuse, 0x10, RZ ;  /* 0x00000010473d7819 */ /* 0x040fe400000006ff */
[----:B------:R-:W-:Y:S01]  /*14e0*/  PRMT R71, R71, 0x7632, R71 ;  /* 0x0000763247477816 */ /* 0x000fe20000000047 */
[--C-:B------:R-:W-:Y:S01]  /*14f0*/  FFMA.FTZ R60, R87, R60, R70.reuse ;  /* 0x0000003c573c7223 */ /* 0x100fe20000010046 */
[----:B------:R-:W-:Y:S01]  /*1500*/  FFMA.FTZ R69, R82, R69, R77 ;  /* 0x0000004552457223 */ /* 0x000fe2000001004d */
[----:B--2---:R-:W-:Y:S01]  /*1510*/  PRMT R70, R64, 0x7632, R70 ;  /* 0x0000763240467816 */ /* 0x004fe20000000046 */
[----:B------:R-:W2:Y:S01]  /*1520*/  LDG.E.128 R76, desc[UR6][R2.64+0x1d000] ;  /* 0x01d00006024c7981 */ /* 0x000ea2000c1e1d00 */
[----:B------:R-:W-:Y:S02]  /*1530*/  SHF.L.U32 R68, R62, 0x10, RZ ;  /* 0x000000103e447819 */ /* 0x000fe400000006ff */
[----:B------:R-:W-:-:S02]  /*1540*/  SHF.L.U32 R64, R64, 0x10, RZ ;  /* 0x0000001040407819 */ /* 0x000fc400000006ff */
[----:B------:R-:W-:Y:S01]  /*1550*/  PRMT R62, R62, 0x7632, R62 ;  /* 0x000076323e3e7816 */ /* 0x000fe2000000003e */
[----:B------:R-:W-:Y:S01]  /*1560*/  FFMA.FTZ R61, R80, R61, R69 ;  /* 0x0000003d503d7223 */ /* 0x000fe20000010045 */
[----:B------:R-:W-:Y:S01]  /*1570*/  SHF.L.U32 R71, R71, 0x10, RZ ;  /* 0x0000001047477819 */ /* 0x000fe200000006ff */
[----:B------:R-:W-:Y:S01]  /*1580*/  FFMA.FTZ R105, R86, R64, R95 ;  /* 0x0000004056697223 */ /* 0x000fe2000001005f */
[----:B------:R-:W-:Y:S01]  /*1590*/  SHF.L.U32 R91, R70, 0x10, RZ ;  /* 0x00000010465b7819 */ /* 0x000fe200000006ff */
[--C-:B------:R-:W-:Y:S01]  /*15a0*/  FFMA.FTZ R81, R85, R68, R60.reuse ;  /* 0x0000004455517223 */ /* 0x100fe2000001003c */
[----:B------:R-:W-:Y:S02]  /*15b0*/  IMAD.U32 R69, R62, 0x10000, RZ ;  /* 0x000100003e457824 */ /* 0x000fe400078e00ff */
        /* <DEDUP_REMOVED lines=8> */
[----:B------:R-:W-:Y:S01]  /*1640*/  PRMT R64, R63, 0x7632, R64 ;  /* 0x000076323f407816 */ /* 0x000fe20000000040 */
[----:B------:R-:W-:Y:S01]  /*1650*/  FFMA.FTZ R69, R80, R61, R69 ;  /* 0x0000003d50457223 */ /* 0x000fe20000010045 */
[----:B------:R-:W-:Y:S02]  /*1660*/  SHF.L.U32 R71, R60, 0x10, RZ ;  /* 0x000000103c477819 */ /* 0x000fe400000006ff */
[----:B------:R-:W5:Y:S01]  /*1670*/  LDG.E.128 R60, desc[UR6][R2.64+0x20800] ;  /* 0x02080006023c7981 */ /* 0x000f62000c1e1d00 */
[----:B------:R-:W-:Y:S01]  /*1680*/  FFMA.FTZ R97, R86, R72, R97 ;  /* 0x0000004856617223 */ /* 0x000fe20000010061 */
[----:B------:R-:W-:Y:S02]  /*1690*/  PRMT R65, R65, 0x7632, R65 ;  /* 0x0000763241417816 */ /* 0x000fe40000000041 */
[C---:B------:R-:W-:Y:S01]  /*16a0*/  SHF.L.U32 R91, R73.reuse, 0x10, RZ ;  /* 0x00000010495b7819 */ /* 0x040fe200000006ff */
[----:B------:R-:W-:Y:S01]  /*16b0*/  FFMA.FTZ R71, R0, R71, R97 ;  /* 0x0000004700477223 */ /* 0x000fe20000010061 */
[----:B------:R-:W-:-:S02]  /*16c0*/  PRMT R73, R73, 0x7632, R73 ;  /* 0x0000763249497816 */ /* 0x000fc40000000049 */
        /* <DEDUP_REMOVED lines=8> */
[C---:B------:R-:W-:Y:S02]  /*1750*/  SHF.L.U32 R70, R74.reuse, 0x10, RZ ;  /* 0x000000104a467819 */ /* 0x040fe400000006ff */
[----:B------:R-:W-:Y:S01]  /*1760*/  PRMT R74, R74, 0x7632, R74 ;  /* 0x000076324a4a7816 */ /* 0x000fe2000000004a */
[----:B------:R-:W-:Y:S01]  /*1770*/  FFMA.FTZ R81, R88, R81, R69 ;  /* 0x0000005158517223 */ /* 0x000fe20000010045 */
[----:B------:R-:W-:-:S02]  /*1780*/  IMAD.U32 R65, R66, 0x10000, RZ ;  /* 0x0001000042417824 */ /* 0x000fc400078e00ff */
[C---:B------:R-:W-:Y:S01]  /*1790*/  FFMA.FTZ R69, R85.reuse, R64, R68 ;  /* 0x0000004055457223 */ /* 0x040fe20000010044 */
[----:B------:R-:W-:Y:S01]  /*17a0*/  FFMA.FTZ R70, R85, R70, R71 ;  /* 0x0000004655467223 */ /* 0x000fe20000010047 */
[----:B---3--:R-:W-:Y:S02]  /*17b0*/  SHF.L.U32 R66, R12, 0x10, RZ ;  /* 0x000000100c427819 */ /* 0x008fe400000006ff */
[----:B------:R-:W-:Y:S02]  /*17c0*/  SHF.L.U32 R71, R74, 0x10, RZ ;  /* 0x000000104a477819 */ /* 0x000fe400000006ff */
[----:B------:R-:W-:Y:S01]  /*17d0*/  PRMT R64, R12, 0x7632, R64 ;  /* 0x000076320c407816 */ /* 0x000fe20000000040 */
[----:B------:R-:W-:Y:S01]  /*17e0*/  FFMA.FTZ R107, R86, R66, R99 ;  /* 0x00000042566b7223 */ /* 0x000fe20000010063 */
[C---:B------:R-:W-:Y:S01]  /*17f0*/  PRMT R72, R67.reuse, 0x7632, R72 ;  /* 0x0000763243487816 */ /* 0x040fe20000000048 */
[C---:B------:R-:W-:Y:S01]  /*1800*/  FFMA.FTZ R91, R82.reuse, R65, R69 ;  /* 0x00000041525b7223 */ /* 0x040fe20000010045 */
[----:B------:R-:W-:Y:S01]  /*1810*/  SHF.L.U32 R73, R67, 0x10, RZ ;  /* 0x0000001043497819 */ /* 0x000fe200000006ff */
[----:B------:R-:W-:Y:S01]  /*1820*/  FFMA.FTZ R12, R82, R71, R70 ;  /* 0x00000047520c7223 */ /* 0x000fe20000010046 */
[----:B------:R-:W-:Y:S01]  /*1830*/  IMAD.U32 R99, R64, 0x10000, RZ ;  /* 0x0001000040637824 */ /* 0x000fe200078e00ff */
[----:B------:R-:W3:Y:S01]  /*1840*/  LDG.E.128 R68, desc[UR6][R2.64+0x1800] ;  /* 0x0018000602447981 */ /* 0x000ee2000c1e1d00 */
[----:B------:R-:W-:-:S03]  /*1850*/  SHF.L.U32 R97, R75, 0x10, RZ ;  /* 0x000000104b617819 */ /* 0x000fc600000006ff */
[----:B------:R-:W3:Y:S01]  /*1860*/  LDG.E.128 R64, desc[UR6][R36.64+0x1800] ;  /* 0x0018000624407981 */ /* 0x000ee2000c1e1d00 */
[----:B------:R-:W-:Y:S02]  /*1870*/  SHF.L.U32 R105, R13, 0x10, RZ ;  /* 0x000000100d697819 */ /* 0x000fe400000006ff */
[----:B------:R-:W-:Y:S01]  /*1880*/  PRMT R75, R75, 0x7632, R75 ;  /* 0x000076324b4b7816 */ /* 0x000fe2000000004b */
[----:B------:R-:W-:Y:S01]  /*1890*/  FFMA.FTZ R99, R0, R99, R107 ;  /* 0x0000006300637223 */ /* 0x000fe2000001006b */
[----:B------:R-:W-:Y:S02]  /*18a0*/  PRMT R13, R13, 0x7632, R13 ;  /* 0x000076320d0d7816 */ /* 0x000fe4000000000d */
[C---:B----4-:R-:W-:Y:S02]  /*18b0*/  PRMT R90, R16.reuse, 0x7632, R90 ;  /* 0x00007632105a7816 */ /* 0x050fe4000000005a */
[----:B------:R-:W-:Y:S01]  /*18c0*/  SHF.L.U32 R92, R16, 0x10, RZ ;  /* 0x00000010105c7819 */ /* 0x000fe200000006ff */
        /* <DEDUP_REMOVED lines=8> */
[C---:B------:R-:W-:Y:S01]  /*1950*/  FFMA.FTZ R91, R88.reuse, R91, R73 ;  /* 0x0000005b585b7223 */ /* 0x040fe20000010049 */
[----:B------:R-:W-:Y:S01]  /*1960*/  FFMA.FTZ R89, R88, R75, R12 ;  /* 0x0000004b58597223 */ /* 0x000fe2000001000c */
[----:B------:R-:W-:Y:S01]  /*1970*/  FFMA.FTZ R74, R87, R16, R74 ;  /* 0x00000010574a7223 */ /* 0x000fe2000001004a */
[----:B------:R-:W-:Y:S01]  /*1980*/  PRMT R12, R14, 0x7632, R12 ;  /* 0x000076320e0c7816 */ /* 0x000fe2000000000c */
[----:B------:R-:W-:Y:S01]  /*1990*/  FFMA.FTZ R97, R0, R13, R97 ;  /* 0x0000000d00617223 */ /* 0x000fe20000010061 */
[C---:B------:R-:W-:Y:S01]  /*19a0*/  SHF.L.U32 R73, R17.reuse, 0x10, RZ ;  /* 0x0000001011497819 */ /* 0x040fe200000006ff */
[----:B------:R-:W-:Y:S01]  /*19b0*/  IMAD.U32 R14, R14, 0x10000, RZ ;  /* 0x000100000e0e7824 */ /* 0x000fe200078e00ff */
[----:B------:R-:W-:-:S02]  /*19c0*/  PRMT R13, R17, 0x7632, R13 ;  /* 0x00007632110d7816 */ /* 0x000fc4000000000d */
[----:B------:R-:W-:Y:S01]  /*19d0*/  PRMT R92, R20, 0x7632, R92 ;  /* 0x00007632145c7816 */ /* 0x000fe2000000005c */
[----:B------:R-:W-:Y:S01]  /*19e0*/  FFMA.FTZ R17, R85, R14, R74 ;  /* 0x0000000e55117223 */ /* 0x000fe2000001004a */
[----:B------:R-:W-:Y:S01]  /*19f0*/  FFMA.FTZ R90, R84, R73, R97 ;  /* 0x00000049545a7223 */ /* 0x000fe20000010061 */
[----:B------:R-:W-:Y:S01]  /*1a00*/  SHF.L.U32 R14, R13, 0x10, RZ ;  /* 0x000000100d0e7819 */ /* 0x000fe200000006ff */
[----:B------:R-:W4:Y:S01]  /*1a10*/  LDG.E.128 R72, desc[UR6][R2.64+0x5000] ;  /* 0x0050000602487981 */ /* 0x000f22000c1e1d00 */
        /* <DEDUP_REMOVED lines=13> */
[C---:B------:R-:W-:Y:S01]  /*1af0*/  FFMA.FTZ R13, R82.reuse, R13, R17 ;  /* 0x0000000d520d7223 */ /* 0x040fe20000010011 */
[----:B------:R-:W-:Y:S01]  /*1b00*/  SHF.L.U32 R15, R15, 0x10, RZ ;  /* 0x000000100f0f7819 */ /* 0x000fe200000006ff */
[----:B------:R-:W-:Y:S01]  /*1b10*/  FFMA.FTZ R83, R82, R83, R97 ;  /* 0x0000005352537223 */ /* 0x000fe20000010061 */
[----:B------:R-:W-:Y:S01]  /*1b20*/  SHF.L.U32 R97, R24, 0x10, RZ ;  /* 0x0000001018617819 */ /* 0x000fe200000006ff */
[----:B------:R-:W-:Y:S01]  /*1b30*/  FFMA.FTZ R101, R86, R12, R101 ;  /* 0x0000000c56657223 */ /* 0x000fe20000010065 */
[C---:B------:R-:W-:Y:S01]  /*1b40*/  SHF.L.U32 R99, R21.reuse, 0x10, RZ ;  /* 0x0000001015637819 */ /* 0x040fe200000006ff */
[----:B------:R-:W-:Y:S01]  /*1b50*/  FFMA.FTZ R17, R80, R15, R13 ;  /* 0x0000000f50117223 */ /* 0x000fe2000001000d */
[----:B------:R-:W-:Y:S01]  /*1b60*/  PRMT R18, R21, 0x7632, R18 ;  /* 0x0000763215127816 */ /* 0x000fe20000000012 */
[----:B------:R-:W4:Y:S01]  /*1b70*/  LDG.E.128 R12, desc[UR6][R2.64+0x8800] ;  /* 0x00880006020c7981 */ /* 0x000f22000c1e1d00 */
[C---:B------:R-:W-:Y:S01]  /*1b80*/  PRMT R24, R25.reuse, 0x7632, R24 ;  /* 0x0000763219187816 */ /* 0x040fe20000000018 */
[----:B------:R-:W-:-:S02]  /*1b90*/  IMAD.U32 R25, R25, 0x10000, RZ ;  /* 0x0001000019197824 */ /* 0x000fc400078e00ff */
[----:B------:R-:W-:Y:S01]  /*1ba0*/  FFMA.FTZ R97, R0, R97, R101 ;  /* 0x0000006100617223 */ /* 0x000fe20000010065 */
[----:B------:R-:W-:Y:S01]  /*1bb0*/  SHF.L.U32 R0, R18, 0x10, RZ ;  /* 0x0000001012007819 */ /* 0x000fe200000006ff */
[C---:B------:R-:W-:Y:S01]  /*1bc0*/  FFMA.FTZ R20, R84.reuse, R99, R105 ;  /* 0x0000006354147223 */ /* 0x040fe20000010069 */
[C---:B------:R-:W-:Y:S01]  /*1bd0*/  SHF.L.U32 R21, R19.reuse, 0x10, RZ ;  /* 0x0000001013157819 */ /* 0x040fe200000006ff */
[----:B------:R-:W-:Y:S01]  /*1be0*/  FFMA.FTZ R25, R84, R25, R97 ;  /* 0x0000001954197223 */ /* 0x000fe20000010061 */
[----:B------:R-:W-:Y:S02]  /*1bf0*/  SHF.L.U32 R86, R24, 0x10, RZ ;  /* 0x0000001018567819 */ /* 0x000fe400000006ff */
        /* <DEDUP_REMOVED lines=13> */
[----:B------:R-:W-:Y:S01]  /*1cd0*/  IMAD.U32 R21, R4, 0x10000, RZ ;  /* 0x0001000004157824 */ /* 0x000fe200078e00ff */
[----:B------:R-:W4:Y:S01]  /*1ce0*/  LDG.E.128 R16, desc[UR6][R2.64+0xc000] ;  /* 0x00c0000602107981 */ /* 0x000f22000c1e1d00 */
[----:B------:R-:W-:-:S02]  /*1cf0*/  PRMT R22, R22, 0x7632, R22 ;  /* 0x0000763216167816 */ /* 0x000fc40000000016 */
[----:B------:R-:W-:Y:S02]  /*1d00*/  PRMT R4, R4, 0x7632, R4 ;  /* 0x0000763204047816 */ /* 0x000fe40000000004 */
[----:B------:R-:W-:Y:S02]  /*1d10*/  PRMT R26, R26, 0x7632, R26 ;  /* 0x000076321a1a7816 */ /* 0x000fe4000000001a */
[----:B------:R-:W-:Y:S01]  /*1d20*/  PRMT R83, R44, 0x7632, R83 ;  /* 0x000076322c537816 */ /* 0x000fe20000000053 */
[----:B------:R-:W-:Y:S01]  /*1d30*/  FFMA.FTZ R24, R0, R21, R103 ;  /* 0x0000001500187223 */ /* 0x000fe20000010067 */
[----:B------:R-:W-:Y:S01]  /*1d40*/  SHF.L.U32 R21, R22, 0x10, RZ ;  /* 0x0000001016157819 */ /* 0x000fe200000006ff */
[----:B------:R-:W-:Y:S01]  /*1d50*/  IMAD.U32 R22, R4, 0x10000, RZ ;  /* 0x0001000004167824 */ /* 0x000fe200078e00ff */
[----:B------:R-:W-:Y:S02]  /*1d60*/  SHF.L.U32 R85, R26, 0x10, RZ ;  /* 0x000000101a557819 */ /* 0x000fe400000006ff */
[----:B------:R-:W-:Y:S01]  /*1d70*/  SHF.L.U32 R83, R83, 0x10, RZ ;  /* 0x0000001053537819 */ /* 0x000fe200000006ff */
[C---:B------:R-:W-:Y:S01]  /*1d80*/  FFMA.FTZ R97, R82.reuse, R21, R97 ;  /* 0x0000001552617223 */ /* 0x040fe20000010061 */
[C---:B------:R-:W-:Y:S01]  /*1d90*/  PRMT R4, R23.reuse, 0x7632, R4 ;  /* 0x0000763217047816 */ /* 0x040fe20000000004 */
[----:B------:R-:W-:Y:S01]  /*1da0*/  FFMA.FTZ R82, R82, R85, R20 ;  /* 0x0000005552527223 */ /* 0x000fe20000010014 */
[----:B------:R-:W-:Y:S01]  /*1db0*/  SHF.L.U32 R25, R23, 0x10, RZ ;  /* 0x0000001017197819 */ /* 0x000fe200000006ff */
[----:B------:R-:W-:-:S02]  /*1dc0*/  FFMA.FTZ R44, R83, R22, R24 ;  /* 0x00000016532c7223 */ /* 0x000fc40000010018 */
[----:B------:R-:W4:Y:S01]  /*1dd0*/  LDG.E.128 R20, desc[UR6][R2.64+0xf800] ;  /* 0x00f8000602147981 */ /* 0x000f22000c1e1d00 */
[----:B------:R-:W-:Y:S01]  /*1de0*/  PRMT R24, R5, 0x7632, R24 ;  /* 0x0000763205187816 */ /* 0x000fe20000000018 */
[----:B------:R-:W-:Y:S01]  /*1df0*/  IMAD.U32 R85, R45, 0x10000, RZ ;  /* 0x000100002d557824 */ /* 0x000fe200078e00ff */
[----:B------:R-:W-:Y:S02]  /*1e00*/  SHF.L.U32 R26, R5, 0x10, RZ ;  /* 0x00000010051a7819 */ /* 0x000fe400000006ff */
[----:B------:R-:W-:Y:S02]  /*1e10*/  PRMT R86, R45, 0x7632, R86 ;  /* 0x000076322d567816 */ /* 0x000fe40000000056 */
[----:B------:R-:W-:Y:S01]  /*1e20*/  SHF.L.U32 R45, R24, 0x10, RZ ;  /* 0x00000010182d7819 */ /* 0x000fe200000006ff */
[----:B------:R-:W-:Y:S01]  /*1e30*/  FFMA.FTZ R101, R85, R26, R44 ;  /* 0x0000001a55657223 */ /* 0x000fe2000001002c */
[----:B------:R-:W-:Y:S02]  /*1e40*/  SHF.L.U32 R86, R86, 0x10, RZ ;  /* 0x0000001056567819 */ /* 0x000fe400000006ff */
[----:B------:R-:W-:-:S02]  /*1e50*/  SHF.L.U32 R5, R27, 0x10, RZ ;  /* 0x000000101b057819 */ /* 0x000fc400000006ff */
        /* <DEDUP_REMOVED lines=10> */
[----:B------:R-:W-:Y:S01]  /*1f00*/  SHF.L.U32 R5, R6, 0x10, RZ ;  /* 0x0000001006057819 */ /* 0x000fe200000006ff */
[----:B------:R-:W-:-:S02]  /*1f10*/  IMAD.U32 R84, R46, 0x10000, RZ ;  /* 0x000100002e547824 */ /* 0x000fc400078e00ff */
[C---:B------:R-:W-:Y:S01]  /*1f20*/  FFMA.FTZ R101, R88.reuse, R101, R25 ;  /* 0x0000006558657223 */ /* 0x040fe20000010019 */
[----:B------:R-:W-:Y:S01]  /*1f30*/  FFMA.FTZ R97, R88, R27, R82 ;  /* 0x0000001b58617223 */ /* 0x000fe20000010052 */
[----:B------:R-:W-:Y:S01]  /*1f40*/  FFMA.FTZ R8, R83, R24, R8 ;  /* 0x0000001853087223 */ /* 0x000fe20000010008 */
[----:B------:R-:W-:Y:S01]  /*1f50*/  PRMT R6, R6, 0x7632, R6 ;  /* 0x0000763206067816 */ /* 0x000fe20000000006 */
[----:B------:R-:W4:Y:S01]  /*1f60*/  LDG.E.128 R24, desc[UR6][R2.64+0x13000] ;  /* 0x0130000602187981 */ /* 0x000f22000c1e1d00 */
[----:B------:R-:W-:Y:S02]  /*1f70*/  PRMT R88, R46, 0x7632, R88 ;  /* 0x000076322e587816 */ /* 0x000fe40000000058 */
[C---:B------:R-:W-:Y:S01]  /*1f80*/  SHF.L.U32 R4, R9.reuse, 0x10, RZ ;  /* 0x0000001009047819 */ /* 0x040fe200000006ff */
        /* <DEDUP_REMOVED lines=15> */
[----:B------:R-:W-:Y:S02]  /*2080*/  SHF.L.U32 R4, R7, 0x10, RZ ;  /* 0x0000001007047819 */ /* 0x000fe400000006ff */
[----:B------:R-:W-:-:S02]  /*2090*/  SHF.L.U32 R5, R10, 0x10, RZ ;  /* 0x000000100a057819 */ /* 0x000fc400000006ff */
[----:B------:R-:W-:Y:S02]  /*20a0*/  SHF.L.U32 R93, R47, 0x10, RZ ;  /* 0x000000102f5d7819 */ /* 0x000fe400000006ff */
[----:B------:R-:W-:Y:S01]  /*20b0*/  PRMT R7, R7, 0x7632, R7 ;  /* 0x0000763207077816 */ /* 0x000fe20000000007 */
[--C-:B------:R-:W-:Y:S01]  /*20c0*/  FFMA.FTZ R46, R83, R8, R28.reuse ;  /* 0x00000008532e7223 */ /* 0x100fe2000001001c */
[----:B------:R-:W-:Y:S01]  /*20d0*/  FFMA.FTZ R10, R88, R5, R9 ;  /* 0x00000005580a7223 */ /* 0x000fe20000010009 */
[----:B------:R-:W-:Y:S01]  /*20e0*/  PRMT R28, R29, 0x7632, R28 ;  /* 0x000076321d1c7816 */ /* 0x000fe2000000001c */
[----:B------:R-:W-:Y:S01]  /*20f0*/  FFMA.FTZ R45, R93, R4, R6 ;  /* 0x000000045d2d7223 */ /* 0x000fe20000010006 */
[----:B------:R-:W-:Y:S01]  /*2100*/  SHF.L.U32 R9, R7, 0x10, RZ ;  /* 0x0000001007097819 */ /* 0x000fe200000006ff */
[----:B------:R-:W-:Y:S01]  /*2110*/  IMAD.U32 R44, R29, 0x10000, RZ ;  /* 0x000100001d2c7824 */ /* 0x000fe200078e00ff */
[----:B------:R-:W-:Y:S01]  /*2120*/  PRMT R90, R47, 0x7632, R90 ;  /* 0x000076322f5a7816 */ /* 0x000fe2000000005a */
[----:B------:R-:W4:Y:S01]  /*2130*/  LDG.E.128 R4, desc[UR6][R2.64+0x16800] ;  /* 0x0168000602047981 */ /* 0x000f22000c1e1d00 */
[----:B------:R-:W-:Y:S01]  /*2140*/  IMAD.U32 R29, R28, 0x10000, RZ ;  /* 0x000100001c1d7824 */ /* 0x000fe200078e00ff */
[----:B------:R-:W-:Y:S01]  /*2150*/  SHF.L.U32 R8, R11, 0x10, RZ ;  /* 0x000000100b087819 */ /* 0x000fe200000006ff */
[----:B------:R-:W-:Y:S01]  /*2160*/  FFMA.FTZ R47, R85, R44, R46 ;  /* 0x0000002c552f7223 */ /* 0x000fe2000001002e */
[----:B------:R-:W-:-:S02]  /*2170*/  SHF.L.U32 R90, R90, 0x10, RZ ;  /* 0x000000105a5a7819 */ /* 0x000fc400000006ff */
[C---:B------:R-:W-:Y:S02]  /*2180*/  PRMT R28, R32.reuse, 0x7632, R28 ;  /* 0x00007632201c7816 */ /* 0x040fe4000000001c */
[----:B------:R-:W-:Y:S02]  /*2190*/  PRMT R11, R11, 0x7632, R11 ;  /* 0x000076320b0b7816 */ /* 0x000fe4000000000b */
[----:B------:R-:W-:Y:S01]  /*21a0*/  SHF.L.U32 R32, R32, 0x10, RZ ;  /* 0x0000001020207819 */ /* 0x000fe200000006ff */
[----:B------:R-:W-:Y:S01]  /*21b0*/  FFMA.FTZ R94, R90, R9, R45 ;  /* 0x000000095a5e7223 */ /* 0x000fe2000001002d */
[----:B------:R-:W-:Y:S01]  /*21c0*/  FFMA.FTZ R95, R86, R29, R47 ;  /* 0x0000001d565f7223 */ /* 0x000fe2000001002f */
[----:B------:R-:W-:Y:S01]  /*21d0*/  FFMA.FTZ R45, R93, R8, R10 ;  /* 0x000000085d2d7223 */ /* 0x000fe2000001000a */
[----:B------:R-:W-:Y:S01]  /*21e0*/  SHF.L.U32 R29, R11, 0x10, RZ ;  /* 0x000000100b1d7819 */ /* 0x000fe200000006ff */
[----:B------:R-:W-:Y:S02]  /*21f0*/  IMAD.U32 R28, R28, 0x10000, RZ ;  /* 0x000100001c1c7824 */ /* 0x000fe400078e00ff */
[----:B------:R-:W-:Y:S01]  /*2200*/  FFMA.FTZ R32, R0, R32, R81 ;  /* 0x0000002000207223 */ /* 0x000fe20000010051 */
[----:B------:R-:W4:Y:S01]  /*2210*/  LDG.E.128 R8, desc[UR6][R2.64+0x1a000] ;  /* 0x01a0000602087981 */ /* 0x000f22000c1e1d00 */
[----:B------:R-:W-:-:S02]  /*2220*/  SHF.L.U32 R47, R30, 0x10, RZ ;  /* 0x000000101e2f7819 */ /* 0x000fc400000006ff */
[----:B------:R-:W-:Y:S01]  /*2230*/  FFMA.FTZ R80, R83, R28, R32 ;  /* 0x0000001c53507223 */ /* 0x000fe20000010020 */
[----:B------:R-:W-:Y:S02]  /*2240*/  PRMT R30, R30, 0x7632, R30 ;  /* 0x000076321e1e7816 */ /* 0x000fe4000000001e */
[C---:B------:R-:W-:Y:S02]  /*2250*/  PRMT R28, R33.reuse, 0x7632, R28 ;  /* 0x00007632211c7816 */ /* 0x040fe4000000001c */
[----:B------:R-:W-:Y:S01]  /*2260*/  SHF.L.U32 R46, R33, 0x10, RZ ;  /* 0x00000010212e7819 */ /* 0x000fe200000006ff */
[----:B------:R-:W-:Y:S01]  /*2270*/  FFMA.FTZ R92, R90, R29, R45 ;  /* 0x0000001d5a5c7223 */ /* 0x000fe2000001002d */
[----:B------:R-:W-:Y:S01]  /*2280*/  SHF.L.U32 R29, R30, 0x10, RZ ;  /* 0x000000101e1d7819 */ /* 0x000fe200000006ff */
[----:B------:R-:W-:Y:S01]  /*2290*/  FFMA.FTZ R47, R84, R47, R95 ;  /* 0x0000002f542f7223 */ /* 0x000fe2000001005f */
[C---:B------:R-:W-:Y:S02]  /*22a0*/  PRMT R32, R31.reuse, 0x7632, R32 ;  /* 0x000076321f207816 */ /* 0x040fe40000000020 */
[----:B------:R-:W-:Y:S01]  /*22b0*/  SHF.L.U32 R44, R31, 0x10, RZ ;  /* 0x000000101f2c7819 */ /* 0x000fe200000006ff */
[----:B------:R-:W-:-:S02]  /*22c0*/  IMAD.U32 R31, R28, 0x10000, RZ ;  /* 0x000100001c1f7824 */ /* 0x000fc400078e00ff */
[----:B------:R-:W-:Y:S01]  /*22d0*/  FFMA.FTZ R33, R85, R46, R80 ;  /* 0x0000002e55217223 */ /* 0x000fe20000010050 */
[----:B------:R-:W-:Y:S01]  /*22e0*/  FFMA.FTZ R46, R88, R29, R47 ;  /* 0x0000001d582e7223 */ /* 0x000fe2000001002f */
[C---:B------:R-:W-:Y:S02]  /*22f0*/  PRMT R45, R40.reuse, 0x7632, R45 ;  /* 0x00007632282d7816 */ /* 0x040fe4000000002d */
[----:B------:R-:W-:Y:S01]  /*2300*/  SHF.L.U32 R40, R40, 0x10, RZ ;  /* 0x0000001028287819 */ /* 0x000fe200000006ff */
[----:B------:R-:W-:Y:S02]  /*2310*/  FFMA.FTZ R47, R86, R31, R33 ;  /* 0x0000001f562f7223 */ /* 0x000fe40000010021 */
[----:B------:R-:W4:Y:S01]  /*2320*/  LDG.E.128 R28, desc[UR6][R2.64+0x1d800] ;  /* 0x01d80006021c7981 */ /* 0x000f22000c1e1d00 */
        /* <DEDUP_REMOVED lines=14> */
[----:B------:R-:W-:-:S02]  /*2410*/  IMAD.U32 R35, R44, 0x10000, RZ ;  /* 0x000100002c237824 */ /* 0x000fc400078e00ff */
[----:B------:R-:W-:Y:S01]  /*2420*/  FFMA.FTZ R41, R85, R46, R80 ;  /* 0x0000002e55297223 */ /* 0x000fe20000010050 */
[----:B------:R-:W-:Y:S01]  /*2430*/  FFMA.FTZ R96, R90, R33, R45 ;  /* 0x000000215a607223 */ /* 0x000fe2000001002d */
[----:B------:R-:W-:Y:S01]  /*2440*/  SHF.L.U32 R81, R34, 0x10, RZ ;  /* 0x0000001022517819 */ /* 0x000fe200000006ff */
[----:B------:R-:W-:Y:S01]  /*2450*/  FFMA.FTZ R33, R93, R32, R40 ;  /* 0x000000205d217223 */ /* 0x000fe20000010028 */
[----:B------:R-:W-:Y:S01]  /*2460*/  FFMA.FTZ R41, R86, R35, R41 ;  /* 0x0000002356297223 */ /* 0x000fe20000010029 */
[----:B------:R-:W-:Y:S02]  /*2470*/  SHF.L.U32 R35, R42, 0x10, RZ ;  /* 0x000000102a237819 */ /* 0x000fe400000006ff */
[----:B------:R-:W-:Y:S01]  /*2480*/  SHF.L.U32 R32, R48, 0x10, RZ ;  /* 0x0000001030207819 */ /* 0x000fe200000006ff */
[----:B------:R-:W-:Y:S01]  /*2490*/  FFMA.FTZ R81, R90, R81, R33 ;  /* 0x000000515a517223 */ /* 0x000fe20000010021 */
[----:B------:R-:W-:Y:S01]  /*24a0*/  PRMT R42, R42, 0x7632, R42 ;  /* 0x000076322a2a7816 */ /* 0x000fe2000000002a */
[----:B------:R-:W-:Y:S01]  /*24b0*/  FFMA.FTZ R45, R84, R35, R41 ;  /* 0x00000023542d7223 */ /* 0x000fe20000010029 */
[----:B------:R-:W-:Y:S01]  /*24c0*/  PRMT R48, R48, 0x7632, R48 ;  /* 0x0000763230307816 */ /* 0x000fe20000000030 */
[----:B------:R-:W-:Y:S01]  /*24d0*/  FFMA.FTZ R40, R0, R32, R89 ;  /* 0x0000002000287223 */ /* 0x000fe20000010059 */
[C---:B------:R-:W-:Y:S01]  /*24e0*/  PRMT R44, R52.reuse, 0x7632, R44 ;  /* 0x00007632342c7816 */ /* 0x040fe2000000002c */
[----:B------:R-:W4:Y:S01]  /*24f0*/  LDG.E.128 R32, desc[UR6][R2.64+0x21000] ;  /* 0x0210000602207981 */ /* 0x000f22000c1e1d00 */
        /* <DEDUP_REMOVED lines=8> */
[----:B------:R-:W-:Y:S02]  /*2580*/  IMAD.U32 R40, R43, 0x10000, RZ ;  /* 0x000100002b287824 */ /* 0x000fe400078e00ff */
[----:B------:R-:W-:Y:S01]  /*2590*/  FFMA.FTZ R41, R83, R46, R80 ;  /* 0x0000002e53297223 */ /* 0x000fe20000010050 */
[----:B------:R-:W-:Y:S01]  /*25a0*/  SHF.L.U32 R44, R49, 0x10, RZ ;  /* 0x00000010312c7819 */ /* 0x000fe200000006ff */
[----:B------:R-:W-:Y:S02]  /*25b0*/  FFMA.FTZ R89, R93, R40, R42 ;  /* 0x000000285d597223 */ /* 0x000fe4000001002a */
[----:B------:R-:W-:Y:S01]  /*25c0*/  FFMA.FTZ R52, R85, R52, R41 ;  /* 0x0000003455347223 */ /* 0x000fe20000010029 */
[----:B------:R-:W-:-:S02]  /*25d0*/  PRMT R43, R43, 0x7632, R43 ;  /* 0x000076322b2b7816 */ /* 0x000fc4000000002b */
[----:B------:R-:W-:Y:S02]  /*25e0*/  PRMT R40, R49, 0x7632, R40 ;  /* 0x0000763231287816 */ /* 0x000fe40000000028 */
[----:B------:R-:W-:Y:S01]  /*25f0*/  PRMT R41, R53, 0x7632, R41 ;  /* 0x0000763235297816 */ /* 0x000fe20000000029 */
[----:B------:R-:W-:Y:S01]  /*2600*/  FFMA.FTZ R91, R85, R44, R48 ;  /* 0x0000002c555b7223 */ /* 0x000fe20000010030 */
[----:B------:R-:W-:Y:S01]  /*2610*/  SHF.L.U32 R49, R43, 0x10, RZ ;  /* 0x000000102b317819 */ /* 0x000fe200000006ff */
[----:B------:R-:W4:Y:S01]  /*2620*/  LDG.E.128 R44, desc[UR6][R2.64+0x2000] ;  /* 0x00200006022c7981 */ /* 0x000f22000c1e1d00 */
[----:B------:R-:W-:Y:S01]  /*2630*/  IMAD.U32 R53, R40, 0x10000, RZ ;  /* 0x0001000028357824 */ /* 0x000fe200078e00ff */
[----:B------:R-:W-:Y:S02]  /*2640*/  SHF.L.U32 R95, R41, 0x10, RZ ;  /* 0x00000010295f7819 */ /* 0x000fe400000006ff */
[----:B------:R-:W4:Y:S01]  /*2650*/  LDG.E.128 R40, desc[UR6][R36.64+0x2000] ;  /* 0x0020000624287981 */ /* 0x000f22000c1e1d00 */
[----:B------:R-:W-:Y:S01]  /*2660*/  SHF.L.U32 R48, R56, 0x10, RZ ;  /* 0x0000001038307819 */ /* 0x000fe200000006ff */
        /* <DEDUP_REMOVED lines=27> */
[C---:B--2---:R-:W-:Y:S02]  /*2820*/  PRMT R54, R76.reuse, 0x7632, R54 ;  /* 0x000076324c367816 */ /* 0x044fe40000000036 */
[----:B------:R-:W-:Y:S02]  /*2830*/  PRMT R52, R51, 0x7632, R52 ;  /* 0x0000763233347816 */ /* 0x000fe40000000034 */
[----:B------:R-:W-:Y:S01]  /*2840*/  SHF.L.U32 R76, R76, 0x10, RZ ;  /* 0x000000104c4c7819 */ /* 0x000fe200000006ff */
[----:B------:R-:W-:Y:S01]  /*2850*/  FFMA.FTZ R80, R93, R80, R53 ;  /* 0x000000505d507223 */ /* 0x000fe20000010035 */
[----:B------:R-:W-:Y:S01]  /*2860*/  FFMA.FTZ R89, R84, R87, R89 ;  /* 0x0000005754597223 */ /* 0x000fe20000010059 */
[----:B------:R-:W-:Y:S01]  /*2870*/  SHF.L.U32 R53, R52, 0x10, RZ ;  /* 0x0000001034357819 */ /* 0x000fe200000006ff */
[----:B------:R-:W-:Y:S01]  /*2880*/  IMAD.U32 R87, R58, 0x10000, RZ ;  /* 0x000100003a577824 */ /* 0x000fe200078e00ff */
[----:B------:R-:W-:Y:S01]  /*2890*/  SHF.L.U32 R54, R54, 0x10, RZ ;  /* 0x0000001036367819 */ /* 0x000fe200000006ff */
[----:B------:R-:W-:Y:S01]  /*28a0*/  FFMA.FTZ R52, R0, R76, R101 ;  /* 0x0000004c00347223 */ /* 0x000fe20000010065 */
[----:B------:R-:W-:Y:S01]  /*28b0*/  SHF.L.U32 R56, R77, 0x10, RZ ;  /* 0x000000104d387819 */ /* 0x000fe200000006ff */
[--C-:B------:R-:W-:Y:S01]  /*28c0*/  FFMA.FTZ R58, R88, R87, R89.reuse ;  /* 0x00000057583a7223 */ /* 0x100fe20000010059 */
[C---:B-----5:R-:W-:Y:S01]  /*28d0*/  PRMT R89, R60.reuse, 0x7632, R89 ;  /* 0x000076323c597816 */ /* 0x060fe20000000059 */
[----:B------:R-:W-:Y:S01]  /*28e0*/  FFMA.FTZ R98, R83, R54, R52 ;  /* 0x0000003653627223 */ /* 0x000fe20000010034 */
[----:B------:R-:W2:Y:S01]  /*28f0*/  LDG.E.128 R48, desc[UR6][R2.64+0x5800] ;  /* 0x0058000602307981 */ /* 0x000ea2000c1e1d00 */
[----:B------:R-:W-:-:S02]  /*2900*/  SHF.L.U32 R60, R60, 0x10, RZ ;  /* 0x000000103c3c7819 */ /* 0x000fc400000006ff */
        /* <DEDUP_REMOVED lines=10> */
[----:B------:R-:W-:Y:S01]  /*29b0*/  FFMA.FTZ R100, R83, R98, R60 ;  /* 0x0000006253647223 */ /* 0x000fe2000001003c */
[----:B------:R-:W-:Y:S01]  /*29c0*/  FFMA.FTZ R80, R90, R55, R80 ;  /* 0x000000375a507223 */ /* 0x000fe20000010050 */
[C---:B------:R-:W-:Y:S01]  /*29d0*/  PRMT R58, R61.reuse, 0x7632, R58 ;  /* 0x000076323d3a7816 */ /* 0x040fe2000000003a */
[----:B------:R-:W5:Y:S01]  /*29e0*/  LDG.E.128 R52, desc[UR6][R2.64+0x9000] ;  /* 0x0090000602347981 */ /* 0x000f62000c1e1d00 */
        /* <DEDUP_REMOVED lines=14> */
[----:B------:R-:W5:Y:S01]  /*2ad0*/  LDG.E.128 R56, desc[UR6][R2.64+0xc800] ;  /* 0x00c8000602387981 */ /* 0x000f62000c1e1d00 */
[----:B------:R-:W-:Y:S01]  /*2ae0*/  FFMA.FTZ R83, R84, R83, R85 ;  /* 0x0000005354537223 */ /* 0x000fe20000010055 */
[----:B------:R-:W-:Y:S01]  /*2af0*/  FFMA.FTZ R62, R88, R61, R87 ;  /* 0x0000003d583e7223 */ /* 0x000fe20000010057 */
[----:B------:R-:W-:Y:S02]  /*2b00*/  SHF.L.U32 R79, R79, 0x10, RZ ;  /* 0x000000104f4f7819 */ /* 0x000fe400000006ff */
[C---:B---3--:R-:W-:Y:S02]  /*2b10*/  PRMT R61, R68.reuse, 0x7632, R61 ;  /* 0x00007632443d7816 */ /* 0x048fe4000000003d */
[----:B------:R-:W-:Y:S02]  /*2b20*/  SHF.L.U32 R86, R68, 0x10, RZ ;  /* 0x0000001044567819 */ /* 0x000fe400000006ff */
        /* <DEDUP_REMOVED lines=9> */
[C---:B------:R-:W-:Y:S01]  /*2bc0*/  PRMT R79, R69.reuse, 0x7632, R79 ;  /* 0x00007632454f7816 */ /* 0x040fe2000000004f */
[----:B------:R-:W-:Y:S01]  /*2bd0*/  FFMA.FTZ R89, R84, R61, R83 ;  /* 0x0000003d54597223 */ /* 0x000fe20000010053 */
[----:B------:R-:W-:-:S02]  /*2be0*/  SHF.L.U32 R87, R69, 0x10, RZ ;  /* 0x0000001045577819 */ /* 0x000fc400000006ff */
[C---:B------:R-:W-:Y:S02]  /*2bf0*/  PRMT R83, R65.reuse, 0x7632, R83 ;  /* 0x0000763241537816 */ /* 0x040fe40000000053 */
[----:B------:R-:W-:Y:S01]  /*2c00*/  SHF.L.U32 R88, R65, 0x10, RZ ;  /* 0x0000001041587819 */ /* 0x000fe200000006ff */
[----:B------:R-:W-:Y:S01]  /*2c10*/  FFMA.FTZ R98, R93, R60, R62 ;  /* 0x0000003c5d627223 */ /* 0x000fe2000001003e */
[----:B------:R-:W-:Y:S01]  /*2c20*/  SHF.L.U32 R65, R78, 0x10, RZ ;  /* 0x000000104e417819 */ /* 0x000fe200000006ff */
[----:B------:R-:W3:Y:S01]  /*2c30*/  LDG.E.128 R60, desc[UR6][R2.64+0x10000] ;  /* 0x01000006023c7981 */ /* 0x000ee2000c1e1d00 */
[----:B------:R-:W-:Y:S01]  /*2c40*/  SHF.L.U32 R69, R64, 0x10, RZ ;  /* 0x0000001040457819 */ /* 0x000fe200000006ff */
[----:B------:R-:W-:Y:S01]  /*2c50*/  IMAD.U32 R64, R79, 0x10000, RZ ;  /* 0x000100004f407824 */ /* 0x000fe200078e00ff */
[----:B------:R-:W-:Y:S01]  /*2c60*/  SHF.L.U32 R83, R83, 0x10, RZ ;  /* 0x0000001053537819 */ /* 0x000fe200000006ff */
[----:B------:R-:W-:Y:S01]  /*2c70*/  FFMA.FTZ R78, R88, R87, R89 ;  /* 0x00000057584e7223 */ /* 0x000fe20000010059 */
[C---:B------:R-:W-:Y:S01]  /*2c80*/  FFMA.FTZ R98, R90.reuse, R65, R98 ;  /* 0x000000415a627223 */ /* 0x040fe20000010062 */
[----:B------:R-:W-:Y:S01]  /*2c90*/  FFMA.FTZ R94, R90, R69, R68 ;  /* 0x000000455a5e7223 */ /* 0x000fe20000010044 */
[----:B------:R-:W-:Y:S01]  /*2ca0*/  SHF.L.U32 R65, R70, 0x10, RZ ;  /* 0x0000001046417819 */ /* 0x000fe200000006ff */
[----:B------:R-:W-:Y:S01]  /*2cb0*/  FFMA.FTZ R69, R83, R64, R78 ;  /* 0x0000004053457223 */ /* 0x000fe2000001004e */
[----:B------:R-:W-:Y:S01]  /*2cc0*/  SHF.L.U32 R86, R66, 0x10, RZ ;  /* 0x0000001042567819 */ /* 0x000fe200000006ff */
[----:B------:R-:W-:Y:S01]  /*2cd0*/  IMAD.U32 R0, R0, 0x10000, RZ ;  /* 0x0001000000007824 */ /* 0x000fe200078e00ff */
[C---:B----4-:R-:W-:Y:S01]  /*2ce0*/  PRMT R64, R72.reuse, 0x7632, R64 ;  /* 0x0000763248407816 */ /* 0x050fe20000000040 */
[----:B------:R-:W-:-:S02]  /*2cf0*/  IMAD.U32 R72, R72, 0x10000, RZ ;  /* 0x0001000048487824 */ /* 0x000fc400078e00ff */
[----:B------:R-:W-:Y:S01]  /*2d00*/  FFMA.FTZ R68, R86, R65, R69 ;  /* 0x0000004156447223 */ /* 0x000fe20000010045 */
[----:B------:R-:W-:Y:S01]  /*2d10*/  FFMA.FTZ R100, R90, R0, R77 ;  /* 0x000000005a647223 */ /* 0x000fe2000001004d */
[----:B------:R-:W-:Y:S01]  /*2d20*/  SHF.L.U32 R69, R64, 0x10, RZ ;  /* 0x0000001040457819 */ /* 0x000fe200000006ff */
[----:B------:R-:W-:Y:S01]  /*2d30*/  FFMA.FTZ R77, R85, R72, R92 ;  /* 0x00000048554d7223 */ /* 0x000fe2000001005c */
[----:B------:R-:W-:Y:S02]  /*2d40*/  PRMT R89, R66, 0x7632, R89 ;  /* 0x0000763242597816 */ /* 0x000fe40000000059 */
[C---:B------:R-:W-:Y:S02]  /*2d50*/  PRMT R87, R67.reuse, 0x7632, R87 ;  /* 0x0000763243577816 */ /* 0x040fe40000000057 */
[----:B------:R-:W-:Y:S02]  /*2d60*/  SHF.L.U32 R0, R67, 0x10, RZ ;  /* 0x0000001043007819 */ /* 0x000fe400000006ff */
[C---:B------:R-:W-:Y:S01]  /*2d70*/  PRMT R72, R73.reuse, 0x7632, R72 ;  /* 0x0000763249487816 */ /* 0x040fe20000000048 */
[----:B------:R-:W4:Y:S01]  /*2d80*/  LDG.E.128 R64, desc[UR6][R2.64+0x13800] ;  /* 0x0138000602407981 */ /* 0x000f22000c1e1d00 */
[----:B------:R-:W-:Y:S01]  /*2d90*/  SHF.L.U32 R73, R73, 0x10, RZ ;  /* 0x0000001049497819 */ /* 0x000fe200000006ff */
        /* <DEDUP_REMOVED lines=10> */
[----:B------:R-:W-:Y:S01]  /*2e40*/  IMAD.U32 R73, R74, 0x10000, RZ ;  /* 0x000100004a497824 */ /* 0x000fe200078e00ff */
[----:B------:R-:W-:Y:S02]  /*2e50*/  SHF.L.U32 R78, R12, 0x10, RZ ;  /* 0x000000100c4e7819 */ /* 0x000fe400000006ff */
[----:B------:R-:W-:-:S02]  /*2e60*/  PRMT R74, R74, 0x7632, R74 ;  /* 0x000076324a4a7816 */ /* 0x000fc4000000004a */
[----:B------:R-:W-:Y:S01]  /*2e70*/  PRMT R70, R12, 0x7632, R70 ;  /* 0x000076320c467816 */ /* 0x000fe20000000046 */
[----:B------:R-:W-:Y:S01]  /*2e80*/  FFMA.FTZ R12, R0, R71, R69 ;  /* 0x00000047000c7223 */ /* 0x000fe20000010045 */
[----:B------:R-:W-:Y:S01]  /*2e90*/  FFMA.FTZ R68, R86, R73, R77 ;  /* 0x0000004956447223 */ /* 0x000fe2000001004d */
[----:B------:R-:W-:Y:S01]  /*2ea0*/  SHF.L.U32 R74, R74, 0x10, RZ ;  /* 0x000000104a4a7819 */ /* 0x000fe200000006ff */
[----:B------:R-:W-:Y:S01]  /*2eb0*/  FFMA.FTZ R71, R85, R78, R96 ;  /* 0x0000004e55477223 */ /* 0x000fe20000010060 */
[----:B------:R-:W-:Y:S02]  /*2ec0*/  SHF.L.U32 R69, R70, 0x10, RZ ;  /* 0x0000001046457819 */ /* 0x000fe400000006ff */
[C---:B------:R-:W-:Y:S01]  /*2ed0*/  PRMT R73, R75.reuse, 0x7632, R73 ;  /* 0x000076324b497816 */ /* 0x040fe20000000049 */
[----:B------:R-:W-:Y:S02]  /*2ee0*/  IMAD.U32 R75, R75, 0x10000, RZ ;  /* 0x000100004b4b7824 */ /* 0x000fe400078e00ff */
[----:B------:R-:W-:Y:S01]  /*2ef0*/  FFMA.FTZ R77, R89, R74, R68 ;  /* 0x0000004a594d7223 */ /* 0x000fe20000010044 */
[----:B------:R-:W-:Y:S01]  /*2f00*/  FFMA.FTZ R79, R84, R69, R71 ;  /* 0x00000045544f7223 */ /* 0x000fe20000010047 */
[----:B------:R-:W-:Y:S01]  /*2f10*/  SHF.L.U32 R72, R72, 0x10, RZ ;  /* 0x0000001048487819 */ /* 0x000fe200000006ff */
[----:B------:R-:W4:Y:S01]  /*2f20*/  LDG.E.128 R68, desc[UR6][R2.64+0x17000] ;  /* 0x0170000602447981 */ /* 0x000f22000c1e1d00 */
[----:B------:R-:W-:-:S02]  /*2f30*/  SHF.L.U32 R87, R87, 0x10, RZ ;  /* 0x0000001057577819 */ /* 0x000fc400000006ff */
[C---:B------:R-:W-:Y:S02]  /*2f40*/  PRMT R74, R13.reuse, 0x7632, R74 ;  /* 0x000076320d4a7816 */ /* 0x040fe4000000004a */
[----:B------:R-:W-:Y:S01]  /*2f50*/  SHF.L.U32 R13, R13, 0x10, RZ ;  /* 0x000000100d0d7819 */ /* 0x000fe200000006ff */
        /* <DEDUP_REMOVED lines=10> */
[----:B------:R-:W-:Y:S02]  /*3000*/  SHF.L.U32 R81, R17, 0x10, RZ ;  /* 0x0000001011517819 */ /* 0x000fe400000006ff */
[----:B------:R-:W-:Y:S02]  /*3010*/  PRMT R12, R14, 0x7632, R12 ;  /* 0x000076320e0c7816 */ /* 0x000fe4000000000c */
[----:B------:R-:W-:Y:S02]  /*3020*/  SHF.L.U32 R79, R77, 0x10, RZ ;  /* 0x000000104d4f7819 */ /* 0x000fe400000006ff */
[----:B------:R-:W-:Y:S01]  /*3030*/  PRMT R17, R17, 0x7632, R17 ;  /* 0x0000763211117816 */ /* 0x000fe20000000011 */
[----:B------:R-:W-:Y:S01]  /*3040*/  FFMA.FTZ R90, R87, R90, R75 ;  /* 0x0000005a575a7223 */ /* 0x000fe2000001004b */
[----:B------:R-:W-:Y:S01]  /*3050*/  FFMA.FTZ R14, R86, R13, R73 ;  /* 0x0000000d560e7223 */ /* 0x000fe20000010049 */
[----:B------:R-:W-:Y:S01]  /*3060*/  IMAD.U32 R12, R12, 0x10000, RZ ;  /* 0x000100000c0c7824 */ /* 0x000fe200078e00ff */
[----:B------:R-:W4:Y:S01]  /*3070*/  LDG.E.128 R72, desc[UR6][R2.64+0x1a800] ;  /* 0x01a8000602487981 */ /* 0x000f22000c1e1d00 */
[----:B------:R-:W-:Y:S01]  /*3080*/  SHF.L.U32 R92, R17, 0x10, RZ ;  /* 0x00000010115c7819 */ /* 0x000fe200000006ff */
[----:B------:R-:W-:Y:S01]  /*3090*/  FFMA.FTZ R79, R84, R79, R91 ;  /* 0x0000004f544f7223 */ /* 0x000fe2000001005b */
[----:B------:R-:W-:-:S02]  /*30a0*/  SHF.L.U32 R17, R20, 0x10, RZ ;  /* 0x0000001014117819 */ /* 0x000fc400000006ff */
[----:B------:R-:W-:Y:S02]  /*30b0*/  PRMT R20, R20, 0x7632, R20 ;  /* 0x0000763214147816 */ /* 0x000fe40000000014 */
[----:B------:R-:W-:Y:S01]  /*30c0*/  SHF.L.U32 R13, R15, 0x10, RZ ;  /* 0x000000100f0d7819 */ /* 0x000fe200000006ff */
[----:B------:R-:W-:Y:S01]  /*30d0*/  FFMA.FTZ R77, R89, R12, R14 ;  /* 0x0000000c594d7223 */ /* 0x000fe2000001000e */
[----:B------:R-:W-:Y:S01]  /*30e0*/  PRMT R15, R15, 0x7632, R15 ;  /* 0x000076320f0f7816 */ /* 0x000fe2000000000f */
[----:B------:R-:W-:Y:S01]  /*30f0*/  FFMA.FTZ R102, R88, R81, R79 ;  /* 0x0000005158667223 */ /* 0x000fe2000001004f */
[----:B------:R-:W-:Y:S01]  /*3100*/  SHF.L.U32 R79, R20, 0x10, RZ ;  /* 0x00000010144f7819 */ /* 0x000fe200000006ff */
[----:B------:R-:W-:Y:S01]  /*3110*/  FFMA.FTZ R81, R85, R17, R82 ;  /* 0x0000001155517223 */ /* 0x000fe20000010052 */
[----:B------:R-:W-:Y:S01]  /*3120*/  FFMA.FTZ R78, R0, R13, R77 ;  /* 0x0000000d004e7223 */ /* 0x000fe2000001004d */
[----:B------:R-:W-:Y:S01]  /*3130*/  IMAD.U32 R16, R15, 0x10000, RZ ;  /* 0x000100000f107824 */ /* 0x000fe200078e00ff */
[C---:B------:R-:W-:Y:S01]  /*3140*/  PRMT R20, R21.reuse, 0x7632, R20 ;  /* 0x0000763215147816 */ /* 0x040fe20000000014 */
[----:B------:R-:W4:Y:S01]  /*3150*/  LDG.E.128 R12, desc[UR6][R2.64+0x1e000] ;  /* 0x01e00006020c7981 */ /* 0x000f22000c1e1d00 */
[----:B------:R-:W-:Y:S01]  /*3160*/  SHF.L.U32 R21, R21, 0x10, RZ ;  /* 0x0000001015157819 */ /* 0x000fe200000006ff */
[----:B------:R-:W-:Y:S01]  /*3170*/  FFMA.FTZ R79, R84, R79, R81 ;  /* 0x0000004f544f7223 */ /* 0x000fe20000010051 */
[----:B------:R-:W-:-:S02]  /*3180*/  IMAD.U32 R17, R18, 0x10000, RZ ;  /* 0x0001000012117824 */ /* 0x000fc400078e00ff */
[----:B------:R-:W-:Y:S01]  /*3190*/  FFMA.FTZ R91, R87, R16, R78 ;  /* 0x00000010575b7223 */ /* 0x000fe2000001004e */
        /* <DEDUP_REMOVED lines=9> */
[----:B------:R-:W-:Y:S01]  /*3230*/  IMAD.U32 R21, R19, 0x10000, RZ ;  /* 0x0001000013157824 */ /* 0x000fe200078e00ff */
[C---:B------:R-:W-:Y:S01]  /*3240*/  PRMT R78, R24.reuse, 0x7632, R78 ;  /* 0x00007632184e7816 */ /* 0x040fe2000000004e */
        /* <DEDUP_REMOVED lines=8> */
[----:B------:R-:W4:Y:S01]  /*32d0*/  LDG.E.128 R16, desc[UR6][R2.64+0x21800] ;  /* 0x0218000602107981 */ /* 0x000f22000c1e1d00 */
[--C-:B------:R-:W-:Y:S01]  /*32e0*/  FFMA.FTZ R77, R89, R22, R24.reuse ;  /* 0x00000016594d7223 */ /* 0x100fe20000010018 */
[C---:B------:R-:W-:Y:S01]  /*32f0*/  PRMT R24, R25.reuse, 0x7632, R24 ;  /* 0x0000763219187816 */ /* 0x040fe20000000018 */
[----:B------:R-:W-:Y:S01]  /*3300*/  FFMA.FTZ R79, R84, R79, R81 ;  /* 0x0000004f544f7223 */ /* 0x000fe20000010051 */
[----:B------:R-:W-:Y:S02]  /*3310*/  SHF.L.U32 R25, R25, 0x10, RZ ;  /* 0x0000001019197819 */ /* 0x000fe400000006ff */
[----:B------:R-:W-:-:S03]  /*3320*/  SHF.L.U32 R24, R24, 0x10, RZ ;  /* 0x0000001018187819 */ /* 0x000fc600000006ff */
[----:B------:R-:W-:Y:S01]  /*3330*/  FFMA.FTZ R76, R88, R25, R79 ;  /* 0x00000019584c7223 */ /* 0x000fe2000001004f */
[----:B------:R-:W-:-:S03]  /*3340*/  SHF.L.U32 R25, R26, 0x10, RZ ;  /* 0x000000101a197819 */ /* 0x000fc600000006ff */
[----:B------:R-:W-:Y:S01]  /*3350*/  FFMA.FTZ R93, R83, R24, R76 ;  /* 0x00000018535d7223 */ /* 0x000fe2000001004c */
[----:B------:R-:W-:Y:S02]  /*3360*/  PRMT R26, R26, 0x7632, R26 ;  /* 0x000076321a1a7816 */ /* 0x000fe4000000001a */
[C---:B------:R-:W-:Y:S01]  /*3370*/  PRMT R21, R23.reuse, 0x7632, R21 ;  /* 0x0000763217157816 */ /* 0x040fe20000000015 */
[----:B------:R-:W-:Y:S01]  /*3380*/  FFMA.FTZ R24, R86, R25, R93 ;  /* 0x0000001956187223 */ /* 0x000fe2000001005d */
[----:B------:R-:W-:Y:S02]  /*3390*/  SHF.L.U32 R23, R23, 0x10, RZ ;  /* 0x0000001017177819 */ /* 0x000fe400000006ff */
[C---:B------:R-:W-:Y:S02]  /*33a0*/  PRMT R25, R4.reuse, 0x7632, R25 ;  /* 0x0000763204197816 */ /* 0x040fe40000000019 */
[----:B------:R-:W-:Y:S01]  /*33b0*/  SHF.L.U32 R92, R4, 0x10, RZ ;  /* 0x00000010045c7819 */ /* 0x000fe200000006ff */
[----:B------:R-:W-:Y:S01]  /*33c0*/  IMAD.U32 R26, R26, 0x10000, RZ ;  /* 0x000100001a1a7824 */ /* 0x000fe200078e00ff */
[----:B------:R-:W-:Y:S01]  /*33d0*/  SHF.L.U32 R20, R20, 0x10, RZ ;  /* 0x0000001014147819 */ /* 0x000fe200000006ff */
[----:B------:R-:W-:-:S02]  /*33e0*/  IMAD.U32 R22, R21, 0x10000, RZ ;  /* 0x0001000015167824 */ /* 0x000fc400078e00ff */
        /* <DEDUP_REMOVED lines=8> */
[C---:B------:R-:W-:Y:S01]  /*3470*/  PRMT R4, R27.reuse, 0x7632, R4 ;  /* 0x000076321b047816 */ /* 0x040fe20000000004 */
[----:B------:R-:W-:Y:S01]  /*3480*/  FFMA.FTZ R93, R84, R93, R95 ;  /* 0x0000005d545d7223 */ /* 0x000fe2000001005f */
[----:B------:R-:W4:Y:S01]  /*3490*/  LDG.E.128 R20, desc[UR6][R2.64+0x2800] ;  /* 0x0028000602147981 */ /* 0x000f22000c1e1d00 */
[----:B------:R-:W-:Y:S01]  /*34a0*/  SHF.L.U32 R27, R27, 0x10, RZ ;  /* 0x000000101b1b7819 */ /* 0x000fe200000006ff */
[C---:B------:R-:W-:Y:S01]  /*34b0*/  IMAD.U32 R80, R8.reuse, 0x10000, RZ ;  /* 0x0001000008507824 */ /* 0x040fe200078e00ff */
[----:B------:R-:W-:Y:S01]  /*34c0*/  PRMT R26, R8, 0x7632, R26 ;  /* 0x00007632081a7816 */ /* 0x000fe2000000001a */
[----:B------:R-:W4:Y:S01]  /*34d0*/  LDG.E.128 R76, desc[UR6][R36.64+0x2800] ;  /* 0x00280006244c7981 */ /* 0x000f22000c1e1d00 */
[----:B------:R-:W-:Y:S01]  /*34e0*/  SHF.L.U32 R24, R24, 0x10, RZ ;  /* 0x0000001018187819 */ /* 0x000fe200000006ff */
[----:B------:R-:W-:Y:S01]  /*34f0*/  FFMA.FTZ R8, R88, R5, R93 ;  /* 0x0000000558087223 */ /* 0x000fe2000001005d */
[----:B------:R-:W-:Y:S01]  /*3500*/  FFMA.FTZ R92, R0, R27, R25 ;  /* 0x0000001b005c7223 */ /* 0x000fe20000010019 */
[----:B------:R-:W-:Y:S01]  /*3510*/  SHF.L.U32 R93, R26, 0x10, RZ ;  /* 0x000000101a5d7819 */ /* 0x000fe200000006ff */
        /* <DEDUP_REMOVED lines=8> */
[----:B------:R-:W-:-:S02]  /*35a0*/  FFMA.FTZ R8, R86, R25, R27 ;  /* 0x0000001956087223 */ /* 0x000fc4000001001b */
[----:B------:R-:W-:Y:S01]  /*35b0*/  FFMA.FTZ R100, R88, R9, R93 ;  /* 0x0000000958647223 */ /* 0x000fe2000001005d */
[----:B------:R-:W4:Y:S01]  /*35c0*/  LDG.E.128 R24, desc[UR6][R2.64+0x6000] ;  /* 0x0060000602187981 */ /* 0x000f22000c1e1d00 */
[----:B------:R-:W-:Y:S01]  /*35d0*/  FFMA.FTZ R9, R89, R6, R8 ;  /* 0x0000000659097223 */ /* 0x000fe20000010008 */
[C---:B------:R-:W-:Y:S02]  /*35e0*/  PRMT R6, R28.reuse, 0x7632, R6 ;  /* 0x000076321c067816 */ /* 0x040fe40000000006 */
[----:B------:R-:W-:Y:S02]  /*35f0*/  SHF.L.U32 R28, R28, 0x10, RZ ;  /* 0x000000101c1c7819 */ /* 0x000fe400000006ff */
[----:B------:R-:W-:-:S03]  /*3600*/  SHF.L.U32 R97, R6, 0x10, RZ ;  /* 0x0000001006617819 */ /* 0x000fc600000006ff */
[----:B------:R-:W-:Y:S01]  /*3610*/  FFMA.FTZ R99, R85, R28, R98 ;  /* 0x0000001c55637223 */ /* 0x000fe20000010062 */
[----:B------:R-:W-:Y:S02]  /*3620*/  SHF.L.U32 R80, R80, 0x10, RZ ;  /* 0x0000001050507819 */ /* 0x000fe400000006ff */
[C---:B------:R-:W-:Y:S01]  /*3630*/  PRMT R8, R29.reuse, 0x7632, R8 ;  /* 0x000076321d087816 */ /* 0x040fe20000000008 */
[----:B------:R-:W-:Y:S01]  /*3640*/  FFMA.FTZ R97, R84, R97, R99 ;  /* 0x0000006154617223 */ /* 0x000fe20000010063 */
        /* <DEDUP_REMOVED lines=9> */
[----:B------:R-:W-:Y:S01]  /*36e0*/  FFMA.FTZ R5, R0, R5, R9 ;  /* 0x0000000500057223 */ /* 0x000fe20000010009 */
[----:B------:R-:W-:Y:S01]  /*36f0*/  IMAD.U32 R4, R4, 0x10000, RZ ;  /* 0x0001000004047824 */ /* 0x000fe200078e00ff */
[----:B------:R-:W-:Y:S01]  /*3700*/  SHF.L.U32 R80, R7, 0x10, RZ ;  /* 0x0000001007507819 */ /* 0x000fe200000006ff */
[----:B------:R-:W-:Y:S01]  /*3710*/  FFMA.FTZ R95, R83, R8, R28 ;  /* 0x00000008535f7223 */ /* 0x000fe2000001001c */
[----:B------:R-:W-:Y:S02]  /*3720*/  SHF.L.U32 R10, R10, 0x10, RZ ;  /* 0x000000100a0a7819 */ /* 0x000fe400000006ff */
[C---:B------:R-:W-:Y:S02]  /*3730*/  PRMT R8, R30.reuse, 0x7632, R8 ;  /* 0x000076321e087816 */ /* 0x040fe40000000008 */
[----:B------:R-:W-:Y:S01]  /*3740*/  SHF.L.U32 R93, R30, 0x10, RZ ;  /* 0x000000101e5d7819 */ /* 0x000fe200000006ff */
[C---:B------:R-:W-:Y:S01]  /*3750*/  FFMA.FTZ R92, R87.reuse, R4, R92 ;  /* 0x00000004575c7223 */ /* 0x040fe2000001005c */
[----:B------:R-:W-:Y:S01]  /*3760*/  FFMA.FTZ R80, R87, R80, R5 ;  /* 0x0000005057507223 */ /* 0x000fe20000010005 */
[----:B------:R-:W-:Y:S01]  /*3770*/  FFMA.FTZ R29, R89, R10, R6 ;  /* 0x0000000a591d7223 */ /* 0x000fe20000010006 */
[----:B------:R-:W-:Y:S01]  /*3780*/  IMAD.U32 R9, R11, 0x10000, RZ ;  /* 0x000100000b097824 */ /* 0x000fe200078e00ff */
[----:B------:R-:W-:Y:S01]  /*3790*/  SHF.L.U32 R8, R8, 0x10, RZ ;  /* 0x0000001008087819 */ /* 0x000fe200000006ff */
[----:B------:R-:W4:Y:S01]  /*37a0*/  LDG.E.128 R4, desc[UR6][R2.64+0x9800] ;  /* 0x0098000602047981 */ /* 0x000f22000c1e1d00 */
        /* <DEDUP_REMOVED lines=10> */
[----:B------:R-:W-:Y:S01]  /*3850*/  PRMT R31, R31, 0x7632, R31 ;  /* 0x000076321f1f7816 */ /* 0x000fe2000000001f */
[----:B------:R-:W-:Y:S01]  /*3860*/  FFMA.FTZ R85, R84, R93, R85 ;  /* 0x0000005d54557223 */ /* 0x000fe20000010055 */
[----:B------:R-:W-:Y:S01]  /*3870*/  FFMA.FTZ R29, R0, R9, R29 ;  /* 0x00000009001d7223 */ /* 0x000fe2000001001d */
[----:B------:R-:W-:Y:S02]  /*3880*/  SHF.L.U32 R33, R33, 0x10, RZ ;  /* 0x0000001021217819 */ /* 0x000fe400000006ff */
[----:B------:R-:W-:Y:S02]  /*3890*/  SHF.L.U32 R84, R11, 0x10, RZ ;  /* 0x000000100b547819 */ /* 0x000fe400000006ff */
[----:B------:R-:W-:-:S02]  /*38a0*/  SHF.L.U32 R32, R8, 0x10, RZ ;  /* 0x0000001008207819 */ /* 0x000fc400000006ff */
[----:B------:R-:W4:Y:S01]  /*38b0*/  LDG.E.128 R8, desc[UR6][R2.64+0xd000] ;  /* 0x00d0000602087981 */ /* 0x000f22000c1e1d00 */
[----:B------:R-:W-:Y:S02]  /*38c0*/  IMAD.U32 R30, R31, 0x10000, RZ ;  /* 0x000100001f1e7824 */ /* 0x000fe400078e00ff */
[----:B------:R-:W-:Y:S02]  /*38d0*/  FFMA.FTZ R88, R88, R33, R85 ;  /* 0x0000002158587223 */ /* 0x000fe40000010055 */
[----:B------:R-:W-:Y:S02]  /*38e0*/  FFMA.FTZ R85, R87, R30, R29 ;  /* 0x0000001e57557223 */ /* 0x000fe4000001001d */
[----:B------:R-:W-:Y:S01]  /*38f0*/  FFMA.FTZ R31, R83, R32, R88 ;  /* 0x00000020531f7223 */ /* 0x000fe20000010058 */
[----:B------:R-:W-:Y:S02]  /*3900*/  SHF.L.U32 R30, R44, 0x10, RZ ;  /* 0x000000102c1e7819 */ /* 0x000fe400000006ff */
[----:B------:R-:W-:-:S02]  /*3910*/  SHF.L.U32 R83, R40, 0x10, RZ ;  /* 0x0000001028537819 */ /* 0x000fc400000006ff */
[----:B------:R-:W-:Y:S02]  /*3920*/  PRMT R44, R44, 0x7632, R44 ;  /* 0x000076322c2c7816 */ /* 0x000fe4000000002c */
[----:B------:R-:W-:Y:S01]  /*3930*/  PRMT R88, R40, 0x7632, R88 ;  /* 0x0000763228587816 */ /* 0x000fe20000000058 */
[--C-:B------:R-:W-:Y:S01]  /*3940*/  FFMA.FTZ R84, R87, R84, R28.reuse ;  /* 0x0000005457547223 */ /* 0x100fe2000001001c */
[C---:B------:R-:W-:Y:S01]  /*3950*/  IMAD.U32 R29, R34.reuse, 0x10000, RZ ;  /* 0x00010000221d7824 */ /* 0x040fe200078e00ff */
        /* <DEDUP_REMOVED lines=8> */
[----:B------:R-:W-:-:S02]  /*39e0*/  FFMA.FTZ R33, R88, R33, R93 ;  /* 0x0000002158217223 */ /* 0x000fc4000001005d */
[----:B------:R-:W-:Y:S02]  /*39f0*/  FFMA.FTZ R93, R89, R28, R30 ;  /* 0x0000001c595d7223 */ /* 0x000fe4000001001e */
[----:B------:R-:W-:Y:S02]  /*3a00*/  FFMA.FTZ R34, R86, R29, R33 ;  /* 0x0000001d56227223 */ /* 0x000fe40000010021 */
[----:B------:R-:W4:Y:S01]  /*3a10*/  LDG.E.128 R28, desc[UR6][R2.64+0x10800] ;  /* 0x01080006021c7981 */ /* 0x000f22000c1e1d00 */
[----:B------:R-:W-:Y:S02]  /*3a20*/  PRMT R45, R45, 0x7632, R45 ;  /* 0x000076322d2d7816 */ /* 0x000fe4000000002d */
[----:B------:R-:W-:Y:S02]  /*3a30*/  PRMT R89, R41, 0x7632, R89 ;  /* 0x0000763229597816 */ /* 0x000fe40000000059 */
[----:B--2---:R-:W-:Y:S02]  /*3a40*/  SHF.L.U32 R41, R48, 0x10, RZ ;  /* 0x0000001030297819 */ /* 0x004fe400000006ff */
        /* <DEDUP_REMOVED lines=8> */
[----:B------:R-:W-:-:S02]  /*3ad0*/  SHF.L.U32 R46, R46, 0x10, RZ ;  /* 0x000000102e2e7819 */ /* 0x000fc400000006ff */
[C---:B------:R-:W-:Y:S02]  /*3ae0*/  PRMT R0, R42.reuse, 0x7632, R0 ;  /* 0x000076322a007816 */ /* 0x040fe40000000000 */
[----:B------:R-:W-:Y:S02]  /*3af0*/  SHF.L.U32 R93, R42, 0x10, RZ ;  /* 0x000000102a5d7819 */ /* 0x000fe400000006ff */
[----:B------:R-:W-:Y:S02]  /*3b00*/  PRMT R40, R35, 0x7632, R40 ;  /* 0x0000763223287816 */ /* 0x000fe40000000028 */
[----:B------:R-:W2:Y:S01]  /*3b10*/  LDG.E.128 R32, desc[UR6][R2.64+0x14000] ;  /* 0x0140000602207981 */ /* 0x000ea2000c1e1d00 */
[----:B------:R-:W-:Y:S01]  /*3b20*/  SHF.L.U32 R95, R48, 0x10, RZ ;  /* 0x00000010305f7819 */ /* 0x000fe200000006ff */
[----:B-----5:R-:W-:Y:S01]  /*3b30*/  IMAD.U32 R48, R52, 0x10000, RZ ;  /* 0x0001000034307824 */ /* 0x020fe200078e00ff */
[----:B------:R-:W-:Y:S01]  /*3b40*/  SHF.L.U32 R41, R41, 0x10, RZ ;  /* 0x0000001029297819 */ /* 0x000fe200000006ff */
[----:B------:R-:W-:Y:S01]  /*3b50*/  FFMA.FTZ R45, R93, R46, R44 ;  /* 0x0000002e5d2d7223 */ /* 0x000fe2000001002c */
[----:B------:R-:W-:Y:S01]  /*3b60*/  SHF.L.U32 R0, R0, 0x10, RZ ;  /* 0x0000001000007819 */ /* 0x000fe200000006ff */
[C---:B------:R-:W-:Y:S01]  /*3b70*/  IMAD.U32 R97, R49.reuse, 0x10000, RZ ;  /* 0x0001000031617824 */ /* 0x040fe200078e00ff */
[----:B------:R-:W-:Y:S01]  /*3b80*/  PRMT R52, R52, 0x7632, R52 ;  /* 0x0000763234347816 */ /* 0x000fe20000000034 */
[----:B------:R-:W-:Y:S01]  /*3b90*/  IMAD.U32 R40, R40, 0x10000, RZ ;  /* 0x0001000028287824 */ /* 0x000fe200078e00ff */
[----:B------:R-:W-:Y:S01]  /*3ba0*/  PRMT R49, R49, 0x7632, R49 ;  /* 0x0000763231317816 */ /* 0x000fe20000000031 */
[----:B------:R-:W-:Y:S01]  /*3bb0*/  FFMA.FTZ R95, R88, R95, R99 ;  /* 0x0000005f585f7223 */ /* 0x000fe20000010063 */
[----:B------:R-:W-:Y:S01]  /*3bc0*/  FFMA.FTZ R42, R0, R41, R45 ;  /* 0x00000029002a7223 */ /* 0x000fe2000001002d */
[----:B------:R-:W-:Y:S01]  /*3bd0*/  FFMA.FTZ R98, R87, R40, R98 ;  /* 0x0000002857627223 */ /* 0x000fe20000010062 */
[----:B------:R-:W-:Y:S01]  /*3be0*/  SHF.L.U32 R44, R49, 0x10, RZ ;  /* 0x00000010312c7819 */ /* 0x000fe200000006ff */
[----:B------:R-:W-:Y:S01]  /*3bf0*/  FFMA.FTZ R91, R83, R48, R91 ;  /* 0x00000030535b7223 */ /* 0x000fe2000001005b */
[----:B------:R-:W-:Y:S01]  /*3c00*/  IMAD.U32 R45, R52, 0x10000, RZ ;  /* 0x00010000342d7824 */ /* 0x000fe200078e00ff */
[----:B------:R-:W-:Y:S01]  /*3c10*/  SHF.L.U32 R40, R47, 0x10, RZ ;  /* 0x000000102f287819 */ /* 0x000fe200000006ff */
[----:B------:R-:W-:Y:S01]  /*3c20*/  FFMA.FTZ R46, R86, R97, R95 ;  /* 0x00000061562e7223 */ /* 0x000fe2000001005f */
[----:B------:R-:W-:-:S02]  /*3c30*/  SHF.L.U32 R49, R53, 0x10, RZ ;  /* 0x0000001035317819 */ /* 0x000fc400000006ff */
[C---:B------:R-:W-:Y:S02]  /*3c40*/  SHF.L.U32 R87, R43.reuse, 0x10, RZ ;  /* 0x000000102b577819 */ /* 0x040fe400000006ff */
[----:B------:R-:W-:Y:S02]  /*3c50*/  PRMT R90, R43, 0x7632, R90 ;  /* 0x000076322b5a7816 */ /* 0x000fe4000000005a */
[----:B------:R-:W-:Y:S02]  /*3c60*/  PRMT R47, R47, 0x7632, R47 ;  /* 0x000076322f2f7816 */ /* 0x000fe4000000002f */
[C---:B------:R-:W-:Y:S02]  /*3c70*/  PRMT R52, R51.reuse, 0x7632, R52 ;  /* 0x0000763233347816 */ /* 0x040fe40000000034 */
[----:B------:R-:W-:Y:S02]  /*3c80*/  SHF.L.U32 R48, R51, 0x10, RZ ;  /* 0x0000001033307819 */ /* 0x000fe400000006ff */
        /* <DEDUP_REMOVED lines=27> */
[----:B------:R-:W-:Y:S01]  /*3e40*/  SHF.L.U32 R54, R54, 0x10, RZ ;  /* 0x0000001036367819 */ /* 0x000fe200000006ff */
[----:B------:R-:W-:Y:S01]  /*3e50*/  FFMA.FTZ R94, R89, R94, R96 ;  /* 0x0000005e595e7223 */ /* 0x000fe20000010060 */
[----:B------:R-:W-:Y:S01]  /*3e60*/  SHF.L.U32 R52, R58, 0x10, RZ ;  /* 0x000000103a347819 */ /* 0x000fe200000006ff */
[----:B------:R-:W-:Y:S01]  /*3e70*/  FFMA.FTZ R57, R87, R48, R50 ;  /* 0x0000003057397223 */ /* 0x000fe20000010032 */
[----:B---3--:R-:W-:-:S02]  /*3e80*/  PRMT R58, R60, 0x7632, R58 ;  /* 0x000076323c3a7816 */ /* 0x008fc4000000003a */
[----:B------:R-:W-:Y:S01]  /*3e90*/  SHF.L.U32 R60, R60, 0x10, RZ ;  /* 0x000000103c3c7819 */ /* 0x000fe200000006ff */
[----:B------:R-:W-:Y:S01]  /*3ea0*/  FFMA.FTZ R56, R89, R56, R82 ;  /* 0x0000003859387223 */ /* 0x000fe20000010052 */
[----:B------:R-:W-:Y:S01]  /*3eb0*/  FFMA.FTZ R51, R93, R54, R94 ;  /* 0x000000365d337223 */ /* 0x000fe2000001005e */
[----:B------:R-:W-:Y:S01]  /*3ec0*/  FFMA.FTZ R94, R90, R53, R57 ;  /* 0x000000355a5e7223 */ /* 0x000fe20000010039 */
[----:B------:R-:W-:Y:S02]  /*3ed0*/  IMAD.U32 R49, R49, 0x10000, RZ ;  /* 0x0001000031317824 */ /* 0x000fe400078e00ff */
[----:B------:R-:W-:Y:S01]  /*3ee0*/  FFMA.FTZ R81, R83, R60, R81 ;  /* 0x0000003c53517223 */ /* 0x000fe20000010051 */
[----:B------:R-:W-:Y:S02]  /*3ef0*/  IMAD.U32 R53, R58, 0x10000, RZ ;  /* 0x000100003a357824 */ /* 0x000fe400078e00ff */
[--C-:B------:R-:W-:Y:S01]  /*3f00*/  FFMA.FTZ R97, R93, R52, R56.reuse ;  /* 0x000000345d617223 */ /* 0x100fe20000010038 */
[C---:B------:R-:W-:Y:S01]  /*3f10*/  PRMT R56, R61.reuse, 0x7632, R56 ;  /* 0x000076323d387816 */ /* 0x040fe20000000038 */
[----:B------:R-:W-:Y:S01]  /*3f20*/  FFMA.FTZ R49, R0, R49, R51 ;  /* 0x0000003100317223 */ /* 0x000fe20000010033 */
[----:B------:R-:W-:Y:S01]  /*3f30*/  SHF.L.U32 R61, R61, 0x10, RZ ;  /* 0x000000103d3d7819 */ /* 0x000fe200000006ff */
[----:B------:R-:W-:Y:S01]  /*3f40*/  FFMA.FTZ R81, R88, R53, R81 ;  /* 0x0000003558517223 */ /* 0x000fe20000010051 */
[----:B------:R-:W-:-:S02]  /*3f50*/  SHF.L.U32 R54, R55, 0x10, RZ ;  /* 0x0000001037367819 */ /* 0x000fc400000006ff */
[----:B------:R-:W-:Y:S02]  /*3f60*/  PRMT R58, R58, 0x7632, R58 ;  /* 0x000076323a3a7816 */ /* 0x000fe4000000003a */
[----:B------:R-:W-:Y:S01]  /*3f70*/  PRMT R55, R55, 0x7632, R55 ;  /* 0x0000763237377816 */ /* 0x000fe20000000037 */
[----:B------:R-:W-:Y:S01]  /*3f80*/  FFMA.FTZ R96, R86, R61, R81 ;  /* 0x0000003d56607223 */ /* 0x000fe20000010051 */
[----:B------:R-:W-:Y:S01]  /*3f90*/  SHF.L.U32 R82, R56, 0x10, RZ ;  /* 0x0000001038527819 */ /* 0x000fe200000006ff */
[----:B------:R-:W-:Y:S01]  /*3fa0*/  FFMA.FTZ R54, R87, R54, R49 ;  /* 0x0000003657367223 */ /* 0x000fe20000010031 */
[----:B------:R-:W-:Y:S01]  /*3fb0*/  SHF.L.U32 R57, R58, 0x10, RZ ;  /* 0x000000103a397819 */ /* 0x000fe200000006ff */
[----:B------:R-:W3:Y:S01]  /*3fc0*/  LDG.E.128 R48, desc[UR6][R2.64+0x1e800] ;  /* 0x01e8000602307981 */ /* 0x000ee2000c1e1d00 */
[----:B----4-:R-:W-:Y:S02]  /*3fd0*/  PRMT R61, R64, 0x7632, R61 ;  /* 0x00007632403d7816 */ /* 0x010fe4000000003d */
[----:B------:R-:W-:-:S02]  /*3fe0*/  SHF.L.U32 R55, R55, 0x10, RZ ;  /* 0x0000001037377819 */ /* 0x000fc400000006ff */
[----:B------:R-:W-:Y:S01]  /*3ff0*/  SHF.L.U32 R64, R64, 0x10, RZ ;  /* 0x0000001040407819 */ /* 0x000fe200000006ff */
[----:B------:R-:W-:Y:S01]  /*4000*/  FFMA.FTZ R96, R89, R82, R96 ;  /* 0x0000005259607223 */ /* 0x000fe20000010060 */
[----:B------:R-:W-:Y:S01]  /*4010*/  FFMA.FTZ R60, R0, R57, R97 ;  /* 0x00000039003c7223 */ /* 0x000fe20000010061 */
[----:B------:R-:W-:Y:S01]  /*4020*/  SHF.L.U32 R82, R62, 0x10, RZ ;  /* 0x000000103e527819 */ /* 0x000fe200000006ff */
[----:B------:R-:W-:Y:S01]  /*4030*/  FFMA.FTZ R91, R90, R55, R54 ;  /* 0x000000375a5b7223 */ /* 0x000fe20000010036 */
[----:B------:R-:W-:Y:S02]  /*4040*/  IMAD.U32 R61, R61, 0x10000, RZ ;  /* 0x000100003d3d7824 */ /* 0x000fe400078e00ff */
[----:B------:R-:W-:Y:S01]  /*4050*/  FFMA.FTZ R97, R83, R64, R92 ;  /* 0x0000004053617223 */ /* 0x000fe2000001005c */
[----:B------:R-:W4:Y:S01]  /*4060*/  LDG.E.128 R52, desc[UR6][R2.64+0x22000] ;  /* 0x0220000602347981 */ /* 0x000f22000c1e1d00 */
[----:B------:R-:W-:Y:S01]  /*4070*/  PRMT R62, R62, 0x7632, R62 ;  /* 0x000076323e3e7816 */ /* 0x000fe2000000003e */
[C---:B------:R-:W-:Y:S01]  /*4080*/  IMAD.U32 R58, R59.reuse, 0x10000, RZ ;  /* 0x000100003b3a7824 */ /* 0x040fe200078e00ff */
[----:B------:R-:W-:Y:S01]  /*4090*/  PRMT R56, R59, 0x7632, R56 ;  /* 0x000076323b387816 */ /* 0x000fe20000000038 */
[----:B------:R-:W-:Y:S01]  /*40a0*/  FFMA.FTZ R59, R93, R82, R96 ;  /* 0x000000525d3b7223 */ /* 0x000fe20000010060 */
[----:B------:R-:W-:Y:S01]  /*40b0*/  FFMA.FTZ R99, R88, R61, R97 ;  /* 0x0000003d58637223 */ /* 0x000fe20000010061 */
[----:B------:R-:W-:-:S02]  /*40c0*/  SHF.L.U32 R57, R62, 0x10, RZ ;  /* 0x000000103e397819 */ /* 0x000fc400000006ff */
[C---:B------:R-:W-:Y:S02]  /*40d0*/  PRMT R96, R65.reuse, 0x7632, R96 ;  /* 0x0000763241607816 */ /* 0x040fe40000000060 */
[----:B------:R-:W-:Y:S01]  /*40e0*/  SHF.L.U32 R97, R65, 0x10, RZ ;  /* 0x0000001041617819 */ /* 0x000fe200000006ff */
[----:B------:R-:W-:Y:S01]  /*40f0*/  FFMA.FTZ R81, R87, R58, R60 ;  /* 0x0000003a57517223 */ /* 0x000fe2000001003c */
[----:B------:R-:W-:Y:S02]  /*4100*/  SHF.L.U32 R65, R56, 0x10, RZ ;  /* 0x0000001038417819 */ /* 0x000fe400000006ff */
[C---:B------:R-:W-:Y:S01]  /*4110*/  PRMT R64, R63.reuse, 0x7632, R64 ;  /* 0x000076323f407816 */ /* 0x040fe20000000040 */
[----:B------:R-:W-:Y:S01]  /*4120*/  FFMA.FTZ R92, R0, R57, R59 ;  /* 0x00000039005c7223 */ /* 0x000fe2000001003b */
        /* <DEDUP_REMOVED lines=9> */
[----:B------:R0:W4:Y:S01]  /*41c0*/  LDG.E.128 R60, desc[UR6][R36.64+0x3000] ;  /* 0x00300006243c7981 */ /* 0x000122000c1e1d00 */
[----:B------:R-:W-:-:S02]  /*41d0*/  SHF.L.U32 R82, R68, 0x10, RZ ;  /* 0x0000001044527819 */ /* 0x000fc400000006ff */
[----:B------:R-:W-:Y:S01]  /*41e0*/  PRMT R68, R68, 0x7632, R68 ;  /* 0x0000763244447816 */ /* 0x000fe20000000044 */
[----:B------:R-:W-:Y:S01]  /*41f0*/  FFMA.FTZ R92, R90, R65, R81 ;  /* 0x000000415a5c7223 */ /* 0x000fe20000010051 */
[----:B------:R-:W-:Y:S01]  /*4200*/  FFMA.FTZ R65, R93, R64, R100 ;  /* 0x000000405d417223 */ /* 0x000fe20000010064 */
[----:B------:R-:W-:Y:S01]  /*4210*/  FFMA.FTZ R99, R83, R82, R80 ;  /* 0x0000005253637223 */ /* 0x000fe20000010050 */
[----:B------:R-:W-:Y:S01]  /*4220*/  SHF.L.U32 R81, R68, 0x10, RZ ;  /* 0x0000001044517819 */ /* 0x000fe200000006ff */
[----:B------:R-:W4:Y:S01]  /*4230*/  LDG.E.128 R56, desc[UR6][R2.64+0x3000] ;  /* 0x0030000602387981 */ /* 0x000f22000c1e1d00 */
[----:B0-----:R-:W-:Y:S01]  /*4240*/  IMAD.U32 R37, R66, 0x10000, RZ ;  /* 0x0001000042257824 */ /* 0x001fe200078e00ff */
[----:B------:R-:W-:Y:S02]  /*4250*/  SHF.L.U32 R68, R67, 0x10, RZ ;  /* 0x0000001043447819 */ /* 0x000fe400000006ff */
[----:B------:R-:W-:Y:S01]  /*4260*/  FFMA.FTZ R81, R88, R81, R99 ;  /* 0x0000005158517223 */ /* 0x000fe20000010063 */
[C---:B------:R-:W-:Y:S01]  /*4270*/  SHF.L.U32 R97, R69.reuse, 0x10, RZ ;  /* 0x0000001045617819 */ /* 0x040fe200000006ff */
[----:B------:R-:W-:Y:S01]  /*4280*/  FFMA.FTZ R80, R0, R37, R65 ;  /* 0x0000002500507223 */ /* 0x000fe20000010041 */
[----:B------:R-:W-:-:S02]  /*4290*/  PRMT R37, R69, 0x7632, R37 ;  /* 0x0000763245257816 */ /* 0x000fc40000000025 */
[----:B------:R-:W-:Y:S01]  /*42a0*/  PRMT R36, R67, 0x7632, R36 ;  /* 0x0000763243247816 */ /* 0x000fe20000000024 */
[----:B------:R-:W-:Y:S01]  /*42b0*/  FFMA.FTZ R69, R87, R68, R80 ;  /* 0x0000004457457223 */ /* 0x000fe20000010050 */
[--C-:B------:R-:W-:Y:S01]  /*42c0*/  FFMA.FTZ R80, R86, R97, R81.reuse ;  /* 0x0000006156507223 */ /* 0x100fe20000010051 */
[----:B------:R-:W-:Y:S01]  /*42d0*/  IMAD.U32 R68, R37, 0x10000, RZ ;  /* 0x0001000025447824 */ /* 0x000fe200078e00ff */
[----:B------:R-:W4:Y:S01]  /*42e0*/  LDG.E.128 R64, desc[UR6][R2.64+0x6800] ;  /* 0x0068000602407981 */ /* 0x000f22000c1e1d00 */
[C---:B------:R-:W-:Y:S02]  /*42f0*/  PRMT R81, R72.reuse, 0x7632, R81 ;  /* 0x0000763248517816 */ /* 0x040fe40000000051 */
[----:B------:R-:W-:Y:S02]  /*4300*/  SHF.L.U32 R82, R72, 0x10, RZ ;  /* 0x0000001048527819 */ /* 0x000fe400000006ff */
[----:B------:R-:W-:Y:S01]  /*4310*/  SHF.L.U32 R37, R36, 0x10, RZ ;  /* 0x0000001024257819 */ /* 0x000fe200000006ff */
[----:B------:R-:W-:Y:S01]  /*4320*/  FFMA.FTZ R68, R89, R68, R80 ;  /* 0x0000004459447223 */ /* 0x000fe20000010050 */
[----:B------:R-:W-:Y:S01]  /*4330*/  SHF.L.U32 R72, R70, 0x10, RZ ;  /* 0x0000001046487819 */ /* 0x000fe200000006ff */
[----:B------:R-:W-:-:S02]  /*4340*/  IMAD.U32 R81, R81, 0x10000, RZ ;  /* 0x0001000051517824 */ /* 0x000fc400078e00ff */
[----:B------:R-:W-:Y:S01]  /*4350*/  FFMA.FTZ R97, R83, R82, R84 ;  /* 0x0000005253617223 */ /* 0x000fe20000010054 */
[----:B------:R-:W-:Y:S01]  /*4360*/  FFMA.FTZ R36, R90, R37, R69 ;  /* 0x000000255a247223 */ /* 0x000fe20000010045 */
[----:B------:R-:W-:Y:S01]  /*4370*/  PRMT R70, R70, 0x7632, R70 ;  /* 0x0000763246467816 */ /* 0x000fe20000000046 */
[--C-:B------:R-:W-:Y:S01]  /*4380*/  FFMA.FTZ R69, R93, R72, R68.reuse ;  /* 0x000000485d457223 */ /* 0x100fe20000010044 */
[C---:B------:R-:W-:Y:S01]  /*4390*/  PRMT R68, R73.reuse, 0x7632, R68 ;  /* 0x0000763249447816 */ /* 0x040fe20000000044 */
[----:B------:R-:W-:Y:S01]  /*43a0*/  FFMA.FTZ R81, R88, R81, R97 ;  /* 0x0000005158517223 */ /* 0x000fe20000010061 */
[----:B------:R-:W-:Y:S02]  /*43b0*/  SHF.L.U32 R73, R73, 0x10, RZ ;  /* 0x0000001049497819 */ /* 0x000fe400000006ff */
[----:B------:R-:W-:Y:S02]  /*43c0*/  SHF.L.U32 R37, R70, 0x10, RZ ;  /* 0x0000001046257819 */ /* 0x000fe400000006ff */
[----:B------:R-:W-:-:S02]  /*43d0*/  PRMT R72, R12, 0x7632, R72 ;  /* 0x000076320c487816 */ /* 0x000fc40000000048 */
[----:B------:R-:W-:Y:S01]  /*43e0*/  SHF.L.U32 R80, R12, 0x10, RZ ;  /* 0x000000100c507819 */ /* 0x000fe200000006ff */
[----:B------:R-:W-:Y:S02]  /*43f0*/  IMAD.U32 R68, R68, 0x10000, RZ ;  /* 0x0001000044447824 */ /* 0x000fe400078e00ff */
[----:B------:R-:W-:Y:S01]  /*4400*/  FFMA.FTZ R12, R86, R73, R81 ;  /* 0x00000049560c7223 */ /* 0x000fe20000010051 */
[----:B------:R-:W-:Y:S01]  /*4410*/  FFMA.FTZ R70, R0, R37, R69 ;  /* 0x0000002500467223 */ /* 0x000fe20000010045 */
[----:B------:R-:W-:Y:S01]  /*4420*/  SHF.L.U32 R37, R72, 0x10, RZ ;  /* 0x0000001048257819 */ /* 0x000fe200000006ff */
[----:B------:R-:W-:Y:S01]  /*4430*/  FFMA.FTZ R85, R83, R80, R85 ;  /* 0x0000005053557223 */ /* 0x000fe20000010055 */
[--C-:B------:R-:W-:Y:S01]  /*4440*/  FFMA.FTZ R80, R89, R68, R12.reuse ;  /* 0x0000004459507223 */ /* 0x100fe2000001000c */
[C---:B------:R-:W-:Y:S02]  /*4450*/  PRMT R12, R13.reuse, 0x7632, R12 ;  /* 0x000076320d0c7816 */ /* 0x040fe4000000000c */
[----:B------:R-:W-:Y:S01]  /*4460*/  SHF.L.U32 R13, R13, 0x10, RZ ;  /* 0x000000100d0d7819 */ /* 0x000fe200000006ff */
[----:B------:R-:W-:Y:S01]  /*4470*/  FFMA.FTZ R37, R88, R37, R85 ;  /* 0x0000002558257223 */ /* 0x000fe20000010055 */
[C---:B------:R-:W-:Y:S01]  /*4480*/  SHF.L.U32 R68, R71.reuse, 0x10, RZ ;  /* 0x0000001047447819 */ /* 0x040fe200000006ff */
[----:B------:R-:W-:Y:S01]  /*4490*/  IMAD.U32 R72, R74, 0x10000, RZ ;  /* 0x000100004a487824 */ /* 0x000fe200078e00ff */
[----:B------:R-:W-:Y:S01]  /*44a0*/  SHF.L.U32 R82, R12, 0x10, RZ ;  /* 0x000000100c527819 */ /* 0x000fe200000006ff */
[----:B------:R-:W-:Y:S01]  /*44b0*/  FFMA.FTZ R84, R86, R13, R37 ;  /* 0x0000000d56547223 */ /* 0x000fe20000010025 */
[----:B------:R-:W-:Y:S01]  /*44c0*/  PRMT R12, R71, 0x7632, R12 ;  /* 0x00007632470c7816 */ /* 0x000fe2000000000c */
[----:B------:R-:W-:Y:S01]  /*44d0*/  FFMA.FTZ R13, R87, R68, R70 ;  /* 0x00000044570d7223 */ /* 0x000fe20000010046 */
[----:B------:R-:W-:Y:S01]  /*44e0*/  FFMA.FTZ R81, R93, R72, R80 ;  /* 0x000000485d517223 */ /* 0x000fe20000010050 */
[----:B------:R-:W4:Y:S01]  /*44f0*/  LDG.E.128 R68, desc[UR6][R2.64+0xa000] ;  /* 0x00a0000602447981 */ /* 0x000f22000c1e1d00 */
        /* <DEDUP_REMOVED lines=9> */
[----:B------:R-:W-:Y:S02]  /*4590*/  FFMA.FTZ R16, R0, R73, R81 ;  /* 0x0000004900107223 */ /* 0x000fe40000010051 */
[----:B------:R-:W-:-:S02]  /*45a0*/  FFMA.FTZ R73, R93, R12, R82 ;  /* 0x0000000c5d497223 */ /* 0x000fc40000010052 */
[----:B------:R-:W-:Y:S02]  /*45b0*/  FFMA.FTZ R85, R88, R85, R83 ;  /* 0x0000005558557223 */ /* 0x000fe40000010053 */
[----:B------:R-:W4:Y:S01]  /*45c0*/  LDG.E.128 R80, desc[UR6][R2.64+0xd800] ;  /* 0x00d8000602507981 */ /* 0x000f22000c1e1d00 */
[----:B------:R-:W-:Y:S01]  /*45d0*/  PRMT R14, R14, 0x7632, R14 ;  /* 0x000076320e0e7816 */ /* 0x000fe2000000000e */
[----:B------:R-:W-:Y:S01]  /*45e0*/  FFMA.FTZ R37, R90, R37, R13 ;  /* 0x000000255a257223 */ /* 0x000fe2000001000d */
[C---:B------:R-:W-:Y:S02]  /*45f0*/  PRMT R72, R17.reuse, 0x7632, R72 ;  /* 0x0000763211487816 */ /* 0x040fe40000000048 */
[----:B------:R-:W-:Y:S01]  /*4600*/  SHF.L.U32 R17, R17, 0x10, RZ ;  /* 0x0000001011117819 */ /* 0x000fe200000006ff */
[----:B------:R-:W-:Y:S01]  /*4610*/  IMAD.U32 R12, R75, 0x10000, RZ ;  /* 0x000100004b0c7824 */ /* 0x000fe200078e00ff */
[----:B------:R-:W-:Y:S02]  /*4620*/  SHF.L.U32 R13, R14, 0x10, RZ ;  /* 0x000000100e0d7819 */ /* 0x000fe400000006ff */
[----:B------:R-:W-:Y:S01]  /*4630*/  SHF.L.U32 R72, R72, 0x10, RZ ;  /* 0x0000001048487819 */ /* 0x000fe200000006ff */
[----:B------:R-:W-:Y:S01]  /*4640*/  FFMA.FTZ R86, R86, R17, R85 ;  /* 0x0000001156567223 */ /* 0x000fe20000010055 */
[--C-:B------:R-:W-:Y:S01]  /*4650*/  FFMA.FTZ R17, R87, R12, R16.reuse ;  /* 0x0000000c57117223 */ /* 0x100fe20000010010 */
        /* <DEDUP_REMOVED lines=8> */
[----:B------:R-:W-:Y:S01]  /*46e0*/  IMAD.U32 R76, R13, 0x10000, RZ ;  /* 0x000100000d4c7824 */ /* 0x000fe200078e00ff */
[----:B------:R-:W-:Y:S01]  /*46f0*/  PRMT R16, R15, 0x7632, R16 ;  /* 0x000076320f107816 */ /* 0x000fe20000000010 */
[----:B------:R-:W-:Y:S02]  /*4700*/  FFMA.FTZ R86, R87, R12, R14 ;  /* 0x0000000c57567223 */ /* 0x000fe4000001000e */
[----:B------:R-:W4:Y:S01]  /*4710*/  LDG.E.128 R12, desc[UR6][R2.64+0x11000] ;  /* 0x01100006020c7981 */ /* 0x000f22000c1e1d00 */
[----:B------:R-:W-:Y:S01]  /*4720*/  SHF.L.U32 R20, R18, 0x10, RZ ;  /* 0x0000001012147819 */ /* 0x000fe200000006ff */
[----:B------:R-:W-:Y:S01]  /*4730*/  FFMA.FTZ R95, R85, R74, R95 ;  /* 0x0000004a555f7223 */ /* 0x000fe2000001005f */
[----:B------:R-:W-:-:S02]  /*4740*/  PRMT R75, R75, 0x7632, R75 ;  /* 0x000076324b4b7816 */ /* 0x000fc4000000004b */
[----:B------:R-:W-:Y:S01]  /*4750*/  PRMT R18, R18, 0x7632, R18 ;  /* 0x0000763212127816 */ /* 0x000fe20000000012 */
[----:B------:R-:W-:Y:S01]  /*4760*/  FFMA.FTZ R93, R93, R20, R72 ;  /* 0x000000145d5d7223 */ /* 0x000fe20000010048 */
[----:B------:R-:W-:Y:S01]  /*4770*/  FFMA.FTZ R74, R76, R73, R95 ;  /* 0x000000494c4a7223 */ /* 0x000fe2000001005f */
[----:B------:R-:W-:Y:S02]  /*4780*/  PRMT R84, R77, 0x7632, R84 ;  /* 0x000076324d547816 */ /* 0x000fe40000000054 */
[----:B------:R-:W-:Y:S02]  /*4790*/  SHF.L.U32 R72, R21, 0x10, RZ ;  /* 0x0000001015487819 */ /* 0x000fe400000006ff */
[----:B------:R-:W-:Y:S02]  /*47a0*/  SHF.L.U32 R75, R75, 0x10, RZ ;  /* 0x000000104b4b7819 */ /* 0x000fe400000006ff */
[----:B------:R-:W-:Y:S02]  /*47b0*/  SHF.L.U32 R77, R77, 0x10, RZ ;  /* 0x000000104d4d7819 */ /* 0x000fe400000006ff */
[----:B------:R-:W-:-:S02]  /*47c0*/  SHF.L.U32 R73, R18, 0x10, RZ ;  /* 0x0000001012497819 */ /* 0x000fc400000006ff */
[----:B------:R-:W-:Y:S01]  /*47d0*/  PRMT R20, R21, 0x7632, R20 ;  /* 0x0000763215147816 */ /* 0x000fe20000000014 */
[----:B------:R-:W-:Y:S01]  /*47e0*/  FFMA.FTZ R95, R77, R72, R74 ;  /* 0x000000484d5f7223 */ /* 0x000fe2000001004a */
[----:B------:R-:W-:Y:S01]  /*47f0*/  FFMA.FTZ R88, R90, R75, R17 ;  /* 0x0000004b5a587223 */ /* 0x000fe20000010011 */
[----:B------:R-:W-:Y:S01]  /*4800*/  FFMA.FTZ R18, R0, R73, R93 ;  /* 0x0000004900127223 */ /* 0x000fe2000001005d */
[----:B------:R-:W-:Y:S01]  /*4810*/  SHF.L.U32 R89, R20, 0x10, RZ ;  /* 0x0000001014597819 */ /* 0x000fe200000006ff */
[----:B------:R-:W4:Y:S01]  /*4820*/  LDG.E.128 R72, desc[UR6][R2.64+0x14800] ;  /* 0x0148000602487981 */ /* 0x000f22000c1e1d00 */
[----:B------:R-:W-:Y:S01]  /*4830*/  SHF.L.U32 R84, R84, 0x10, RZ ;  /* 0x0000001054547819 */ /* 0x000fe200000006ff */
[----:B------:R-:W-:Y:S01]  /*4840*/  IMAD.U32 R21, R16, 0x10000, RZ ;  /* 0x0001000010157824 */ /* 0x000fe200078e00ff */
[C---:B------:R-:W-:Y:S01]  /*4850*/  PRMT R20, R24.reuse, 0x7632, R20 ;  /* 0x0000763218147816 */ /* 0x040fe20000000014 */
[----:B------:R-:W-:Y:S01]  /*4860*/  IMAD.U32 R24, R24, 0x10000, RZ ;  /* 0x0001000018187824 */ /* 0x000fe200078e00ff */
        /* <DEDUP_REMOVED lines=10> */
[----:B------:R-:W-:Y:S01]  /*4910*/  FFMA.FTZ R95, R0, R17, R95 ;  /* 0x00000011005f7223 */ /* 0x000fe2000001005f */
[C---:B------:R-:W-:Y:S01]  /*4920*/  PRMT R16, R25.reuse, 0x7632, R16 ;  /* 0x0000763219107816 */ /* 0x040fe20000000010 */
[----:B------:R-:W-:Y:S01]  /*4930*/  FFMA.FTZ R24, R76, R21, R93 ;  /* 0x000000154c187223 */ /* 0x000fe2000001005d */
[----:B------:R-:W-:Y:S02]  /*4940*/  SHF.L.U32 R18, R25, 0x10, RZ ;  /* 0x0000001019127819 */ /* 0x000fe400000006ff */
[----:B------:R-:W-:-:S02]  /*4950*/  SHF.L.U32 R17, R22, 0x10, RZ ;  /* 0x0000001016117819 */ /* 0x000fc400000006ff */
[----:B------:R-:W-:Y:S02]  /*4960*/  SHF.L.U32 R78, R78, 0x10, RZ ;  /* 0x000000104e4e7819 */ /* 0x000fe400000006ff */
[----:B------:R-:W-:Y:S01]  /*4970*/  PRMT R20, R19, 0x7632, R20 ;  /* 0x0000763213147816 */ /* 0x000fe20000000014 */
[----:B------:R-:W-:Y:S01]  /*4980*/  FFMA.FTZ R25, R77, R18, R24 ;  /* 0x000000124d197223 */ /* 0x000fe20000010018 */
[----:B------:R-:W-:Y:S01]  /*4990*/  SHF.L.U32 R19, R16, 0x10, RZ ;  /* 0x0000001010137819 */ /* 0x000fe200000006ff */
[----:B------:R-:W-:Y:S01]  /*49a0*/  FFMA.FTZ R24, R78, R17, R95 ;  /* 0x000000114e187223 */ /* 0x000fe2000001005f */
[C---:B------:R-:W-:Y:S01]  /*49b0*/  PRMT R87, R79.reuse, 0x7632, R87 ;  /* 0x000076324f577816 */ /* 0x040fe20000000057 */
[----:B------:R-:W-:Y:S01]  /*49c0*/  IMAD.U32 R79, R79, 0x10000, RZ ;  /* 0x000100004f4f7824 */ /* 0x000fe200078e00ff */
[C---:B------:R-:W-:Y:S02]  /*49d0*/  SHF.L.U32 R22, R23.reuse, 0x10, RZ ;  /* 0x0000001017167819 */ /* 0x040fe400000006ff */
[----:B------:R-:W-:Y:S01]  /*49e0*/  SHF.L.U32 R21, R26, 0x10, RZ ;  /* 0x000000101a157819 */ /* 0x000fe200000006ff */
[----:B------:R-:W-:Y:S01]  /*49f0*/  FFMA.FTZ R25, R84, R19, R25 ;  /* 0x0000001354197223 */ /* 0x000fe20000010019 */
[----:B------:R-:W-:Y:S01]  /*4a00*/  PRMT R23, R23, 0x7632, R23 ;  /* 0x0000763217177816 */ /* 0x000fe20000000017 */
[----:B------:R-:W4:Y:S01]  /*4a10*/  LDG.E.128 R16, desc[UR6][R2.64+0x18000] ;  /* 0x0180000602107981 */ /* 0x000f22000c1e1d00 */
[----:B------:R-:W-:Y:S01]  /*4a20*/  PRMT R26, R26, 0x7632, R26 ;  /* 0x000076321a1a7816 */ /* 0x000fe2000000001a */
[--C-:B------:R-:W-:Y:S01]  /*4a30*/  FFMA.FTZ R22, R79, R22, R24.reuse ;  /* 0x000000164f167223 */ /* 0x100fe20000010018 */
[C---:B------:R-:W-:Y:S01]  /*4a40*/  PRMT R24, R4.reuse, 0x7632, R24 ;  /* 0x0000763204187816 */ /* 0x040fe20000000018 */
[----:B------:R-:W-:Y:S01]  /*4a50*/  IMAD.U32 R94, R4, 0x10000, RZ ;  /* 0x00010000045e7824 */ /* 0x000fe200078e00ff */
[----:B------:R-:W-:Y:S01]  /*4a60*/  SHF.L.U32 R4, R23, 0x10, RZ ;  /* 0x0000001017047819 */ /* 0x000fe200000006ff */
[----:B------:R-:W-:Y:S01]  /*4a70*/  FFMA.FTZ R25, R0, R21, R25 ;  /* 0x0000001500197223 */ /* 0x000fe20000010019 */
        /* <DEDUP_REMOVED lines=13> */
[C---:B------:R-:W-:Y:S01]  /*4b50*/  PRMT R24, R8.reuse, 0x7632, R24 ;  /* 0x0000763208187816 */ /* 0x040fe20000000018 */
[----:B------:R-:W4:Y:S01]  /*4b60*/  LDG.E.128 R20, desc[UR6][R2.64+0x1b800] ;  /* 0x01b8000602147981 */ /* 0x000f22000c1e1d00 */
[----:B------:R-:W-:Y:S01]  /*4b70*/  SHF.L.U32 R26, R8, 0x10, RZ ;  /* 0x00000010081a7819 */ /* 0x000fe200000006ff */
[----:B------:R-:W-:Y:S01]  /*4b80*/  IMAD.U32 R5, R5, 0x10000, RZ ;  /* 0x0001000005057824 */ /* 0x000fe200078e00ff */
[----:B------:R-:W-:Y:S01]  /*4b90*/  PRMT R4, R27, 0x7632, R4 ;  /* 0x000076321b047816 */ /* 0x000fe20000000004 */
[----:B------:R-:W-:Y:S01]  /*4ba0*/  FFMA.FTZ R27, R77, R98, R100 ;  /* 0x000000624d1b7223 */ /* 0x000fe20000010064 */
[----:B------:R-:W-:Y:S01]  /*4bb0*/  SHF.L.U32 R91, R24, 0x10, RZ ;  /* 0x00000010185b7819 */ /* 0x000fe200000006ff */
[----:B------:R-:W-:Y:S01]  /*4bc0*/  FFMA.FTZ R93, R85, R26, R96 ;  /* 0x0000001a555d7223 */ /* 0x000fe20000010060 */
[C---:B------:R-:W-:Y:S01]  /*4bd0*/  PRMT R8, R6.reuse, 0x7632, R8 ;  /* 0x0000763206087816 */ /* 0x040fe20000000008 */
[C---:B------:R-:W-:Y:S01]  /*4be0*/  IMAD.U32 R24, R9.reuse, 0x10000, RZ ;  /* 0x0001000009187824 */ /* 0x040fe200078e00ff */
        /* <DEDUP_REMOVED lines=13> */
[----:B------:R-:W4:Y:S01]  /*4cc0*/  LDG.E.128 R24, desc[UR6][R2.64+0x1f000] ;  /* 0x01f0000602187981 */ /* 0x000f22000c1e1d00 */
[----:B------:R-:W-:-:S02]  /*4cd0*/  SHF.L.U32 R4, R4, 0x10, RZ ;  /* 0x0000001004047819 */ /* 0x000fc400000006ff */
[----:B------:R-:W-:Y:S01]  /*4ce0*/  PRMT R10, R10, 0x7632, R10 ;  /* 0x000076320a0a7816 */ /* 0x000fe2000000000a */
[----:B------:R-:W-:Y:S01]  /*4cf0*/  FFMA.FTZ R5, R79, R6, R8 ;  /* 0x000000064f057223 */ /* 0x000fe20000010008 */
[----:B------:R-:W-:Y:S02]  /*4d00*/  IMAD.U32 R8, R7, 0x10000, RZ ;  /* 0x0001000007087824 */ /* 0x000fe400078e00ff */
[----:B------:R-:W-:Y:S01]  /*4d10*/  FFMA.FTZ R91, R0, R91, R9 ;  /* 0x0000005b005b7223 */ /* 0x000fe20000010009 */
[----:B------:R-:W-:Y:S01]  /*4d20*/  SHF.L.U32 R7, R10, 0x10, RZ ;  /* 0x000000100a077819 */ /* 0x000fe200000006ff */
[C---:B------:R-:W-:Y:S01]  /*4d30*/  FFMA.FTZ R9, R87.reuse, R4, R94 ;  /* 0x0000000457097223 */ /* 0x040fe2000001005e */
[C---:B------:R-:W-:Y:S02]  /*4d40*/  SHF.L.U32 R6, R28.reuse, 0x10, RZ ;  /* 0x000000101c067819 */ /* 0x040fe400000006ff */
[----:B------:R-:W-:Y:S01]  /*4d50*/  PRMT R4, R28, 0x7632, R4 ;  /* 0x000076321c047816 */ /* 0x000fe20000000004 */
[----:B------:R-:W-:Y:S01]  /*4d60*/  FFMA.FTZ R28, R78, R7, R91 ;  /* 0x000000074e1c7223 */ /* 0x000fe2000001005b */
[----:B------:R-:W-:Y:S01]  /*4d70*/  FFMA.FTZ R8, R87, R8, R5 ;  /* 0x0000000857087223 */ /* 0x000fe20000010005 */
[----:B------:R-:W-:Y:S01]  /*4d80*/  FFMA.FTZ R93, R85, R6, R92 ;  /* 0x00000006555d7223 */ /* 0x000fe2000001005c */
[----:B------:R-:W-:-:S02]  /*4d90*/  SHF.L.U32 R91, R4, 0x10, RZ ;  /* 0x00000010045b7819 */ /* 0x000fc400000006ff */
[----:B------:R0:W4:Y:S01]  /*4da0*/  LDG.E.128 R4, desc[UR6][R2.64+0x22800] ;  /* 0x0228000602047981 */ /* 0x000122000c1e1d00 */
[----:B------:R-:W-:Y:S01]  /*4db0*/  SHF.L.U32 R10, R11, 0x10, RZ ;  /* 0x000000100b0a7819 */ /* 0x000fe200000006ff */
[----:B--2---:R-:W-:Y:S02]  /*4dc0*/  IMAD.U32 R94, R32, 0x10000, RZ ;  /* 0x00010000205e7824 */ /* 0x004fe400078e00ff */
[----:B------:R-:W-:Y:S02]  /*4dd0*/  FFMA.FTZ R92, R76, R91, R93 ;  /* 0x0000005b4c5c7223 */ /* 0x000fe4000001005d */
[----:B------:R-:W-:Y:S01]  /*4de0*/  FFMA.FTZ R28, R79, R10, R28 ;  /* 0x0000000a4f1c7223 */ /* 0x000fe2000001001c */
[----:B------:R-:W-:Y:S02]  /*4df0*/  PRMT R10, R32, 0x7632, R10 ;  /* 0x00007632200a7816 */ /* 0x000fe4000000000a */
[----:B------:R-:W-:Y:S01]  /*4e00*/  SHF.L.U32 R32, R29, 0x10, RZ ;  /* 0x000000101d207819 */ /* 0x000fe200000006ff */
[----:B------:R-:W-:Y:S01]  /*4e10*/  FFMA.FTZ R93, R85, R94, R36 ;  /* 0x0000005e555d7223 */ /* 0x000fe20000010024 */
[----:B------:R-:W-:-:S02]  /*4e20*/  PRMT R29, R29, 0x7632, R29 ;  /* 0x000076321d1d7816 */ /* 0x000fc4000000001d */
[----:B------:R-:W-:Y:S01]  /*4e30*/  SHF.L.U32 R91, R10, 0x10, RZ ;  /* 0x000000100a5b7819 */ /* 0x000fe200000006ff */
[----:B0-----:R-:W-:Y:S01]  /*4e40*/  FFMA.FTZ R3, R77, R32, R92 ;  /* 0x000000204d037223 */ /* 0x001fe2000001005c */
[----:B------:R-:W-:Y:S01]  /*4e50*/  PRMT R11, R11, 0x7632, R11 ;  /* 0x000076320b0b7816 */ /* 0x000fe2000000000b */
        /* <DEDUP_REMOVED lines=12> */
[----:B------:R-:W-:-:S02]  /*4f20*/  PRMT R10, R31, 0x7632, R10 ;  /* 0x000076321f0a7816 */ /* 0x000fc4000000000a */
[----:B------:R-:W-:Y:S01]  /*4f30*/  SHF.L.U32 R28, R31, 0x10, RZ ;  /* 0x000000101f1c7819 */ /* 0x000fe200000006ff */
[----:B------:R-:W-:Y:S01]  /*4f40*/  FFMA.FTZ R29, R0, R3, R29 ;  /* 0x00000003001d7223 */ /* 0x000fe2000001001d */
[C---:B------:R-:W-:Y:S02]  /*4f50*/  PRMT R11, R34.reuse, 0x7632, R11 ;  /* 0x00007632220b7816 */ /* 0x040fe4000000000b */
[----:B------:R-:W-:Y:S01]  /*4f60*/  SHF.L.U32 R31, R34, 0x10, RZ ;  /* 0x00000010221f7819 */ /* 0x000fe200000006ff */
[----:B------:R-:W-:Y:S01]  /*4f70*/  IMAD.U32 R3, R30, 0x10000, RZ ;  /* 0x000100001e037824 */ /* 0x000fe200078e00ff */
[C---:B-----5:R-:W-:Y:S02]  /*4f80*/  PRMT R34, R40.reuse, 0x7632, R34 ;  /* 0x0000763228227816 */ /* 0x060fe40000000022 */
        /* <DEDUP_REMOVED lines=13> */
[----:B------:R-:W-:-:S02]  /*5060*/  IMAD.U32 R29, R29, 0x10000, RZ ;  /* 0x000100001d1d7824 */ /* 0x000fc400078e00ff */
[----:B------:R-:W-:Y:S01]  /*5070*/  FFMA.FTZ R31, R85, R44, R88 ;  /* 0x0000002c551f7223 */ /* 0x000fe20000010058 */
[----:B------:R-:W-:Y:S01]  /*5080*/  FFMA.FTZ R3, R79, R32, R11 ;  /* 0x000000204f037223 */ /* 0x000fe2000001000b */
[----:B------:R-:W-:Y:S01]  /*5090*/  SHF.L.U32 R41, R41, 0x10, RZ ;  /* 0x0000001029297819 */ /* 0x000fe200000006ff */
[----:B------:R-:W-:Y:S01]  /*50a0*/  FFMA.FTZ R11, R77, R34, R36 ;  /* 0x000000224d0b7223 */ /* 0x000fe20000010024 */
[--C-:B------:R-:W-:Y:S01]  /*50b0*/  FFMA.FTZ R34, R76, R29, R31.reuse ;  /* 0x0000001d4c227223 */ /* 0x100fe2000001001f */
[C---:B------:R-:W-:Y:S02]  /*50c0*/  PRMT R31, R45.reuse, 0x7632, R31 ;  /* 0x000076322d1f7816 */ /* 0x040fe4000000001f */
[----:B------:R-:W-:Y:S01]  /*50d0*/  SHF.L.U32 R32, R45, 0x10, RZ ;  /* 0x000000102d207819 */ /* 0x000fe200000006ff */
[--C-:B------:R-:W-:Y:S01]  /*50e0*/  FFMA.FTZ R41, R84, R41, R11.reuse ;  /* 0x0000002954297223 */ /* 0x100fe2000001000b */
[C---:B------:R-:W-:Y:S02]  /*50f0*/  PRMT R11, R42.reuse, 0x7632, R11 ;  /* 0x000076322a0b7816 */ /* 0x040fe4000000000b */
[----:B------:R-:W-:Y:S01]  /*5100*/  SHF.L.U32 R29, R42, 0x10, RZ ;  /* 0x000000102a1d7819 */ /* 0x000fe200000006ff */
[----:B------:R-:W-:Y:S01]  /*5110*/  FFMA.FTZ R33, R77, R32, R34 ;  /* 0x000000204d217223 */ /* 0x000fe20000010022 */
[----:B------:R-:W-:-:S02]  /*5120*/  SHF.L.U32 R31, R31, 0x10, RZ ;  /* 0x000000101f1f7819 */ /* 0x000fc400000006ff */
[----:B------:R-:W-:Y:S01]  /*5130*/  PRMT R35, R35, 0x7632, R35 ;  /* 0x0000763223237816 */ /* 0x000fe20000000023 */
[----:B------:R-:W-:Y:S01]  /*5140*/  FFMA.FTZ R29, R0, R29, R41 ;  /* 0x0000001d001d7223 */ /* 0x000fe20000010029 */
[C---:B---3--:R-:W-:Y:S02]  /*5150*/  PRMT R32, R48.reuse, 0x7632, R32 ;  /* 0x0000763230207816 */ /* 0x048fe40000000020 */
[----:B------:R-:W-:Y:S01]  /*5160*/  SHF.L.U32 R11, R11, 0x10, RZ ;  /* 0x000000100b0b7819 */ /* 0x000fe200000006ff */
[----:B------:R-:W-:Y:S01]  /*5170*/  FFMA.FTZ R28, R79, R28, R30 ;  /* 0x0000001c4f1c7223 */ /* 0x000fe2000001001e */
[----:B------:R-:W-:Y:S02]  /*5180*/  IMAD.U32 R48, R48, 0x10000, RZ ;  /* 0x0001000030307824 */ /* 0x000fe400078e00ff */
[----:B------:R-:W-:Y:S01]  /*5190*/  FFMA.FTZ R33, R84, R31, R33 ;  /* 0x0000001f54217223 */ /* 0x000fe20000010021 */
[----:B------:R-:W-:Y:S02]  /*51a0*/  SHF.L.U32 R30, R35, 0x10, RZ ;  /* 0x00000010231e7819 */ /* 0x000fe400000006ff */
[----:B------:R-:W-:-:S02]  /*51b0*/  SHF.L.U32 R31, R46, 0x10, RZ ;  /* 0x000000102e1f7819 */ /* 0x000fc400000006ff */
[----:B------:R-:W-:Y:S01]  /*51c0*/  SHF.L.U32 R35, R32, 0x10, RZ ;  /* 0x0000001020237819 */ /* 0x000fe200000006ff */
[--C-:B------:R-:W-:Y:S01]  /*51d0*/  FFMA.FTZ R32, R78, R11, R29.reuse ;  /* 0x0000000b4e207223 */ /* 0x100fe2000001001d */
[----:B------:R-:W-:Y:S01]  /*51e0*/  PRMT R46, R46, 0x7632, R46 ;  /* 0x000076322e2e7816 */ /* 0x000fe2000000002e */
[----:B------:R-:W-:Y:S01]  /*51f0*/  FFMA.FTZ R37, R85, R48, R86 ;  /* 0x0000003055257223 */ /* 0x000fe20000010056 */
[C---:B----4-:R-:W-:Y:S02]  /*5200*/  PRMT R29, R52.reuse, 0x7632, R29 ;  /* 0x00007632341d7816 */ /* 0x050fe4000000001d */
[----:B------:R-:W-:Y:S01]  /*5210*/  SHF.L.U32 R52, R52, 0x10, RZ ;  /* 0x0000001034347819 */ /* 0x000fe200000006ff */
[----:B------:R-:W-:Y:S01]  /*5220*/  FFMA.FTZ R31, R0, R31, R33 ;  /* 0x0000001f001f7223 */ /* 0x000fe20000010021 */
[----:B------:R-:W-:Y:S01]  /*5230*/  SHF.L.U32 R11, R46, 0x10, RZ ;  /* 0x000000102e0b7819 */ /* 0x000fe200000006ff */
[----:B------:R-:W-:Y:S01]  /*5240*/  FFMA.FTZ R40, R76, R35, R37 ;  /* 0x000000234c287223 */ /* 0x000fe20000010025 */
[----:B------:R-:W-:Y:S01]  /*5250*/  IMAD.U32 R36, R49, 0x10000, RZ ;  /* 0x0001000031247824 */ /* 0x000fe200078e00ff */
[----:B------:R-:W-:Y:S01]  /*5260*/  SHF.L.U32 R29, R29, 0x10, RZ ;  /* 0x000000101d1d7819 */ /* 0x000fe200000006ff */
[----:B------:R-:W-:Y:S01]  /*5270*/  FFMA.FTZ R85, R85, R52, R90 ;  /* 0x0000003455557223 */ /* 0x000fe2000001005a */
[----:B------:R-:W-:Y:S01]  /*5280*/  FFMA.FTZ R3, R87, R30, R3 ;  /* 0x0000001e57037223 */ /* 0x000fe20000010003 */
[----:B------:R-:W-:Y:S01]  /*5290*/  FFMA.FTZ R34, R78, R11, R31 ;  /* 0x0000000b4e227223 */ /* 0x000fe2000001001f */
[----:B------:R-:W-:Y:S01]  /*52a0*/  SHF.L.U32 R30, R43, 0x10, RZ ;  /* 0x000000102b1e7819 */ /* 0x000fe200000006ff */
[----:B------:R-:W-:Y:S01]  /*52b0*/  FFMA.FTZ R11, R77, R36, R40 ;  /* 0x000000244d0b7223 */ /* 0x000fe20000010028 */
[----:B------:R-:W-:Y:S01]  /*52c0*/  SHF.L.U32 R10, R10, 0x10, RZ ;  /* 0x000000100a0a7819 */ /* 0x000fe200000006ff */
[----:B------:R-:W-:Y:S01]  /*52d0*/  FFMA.FTZ R76, R76, R29, R85 ;  /* 0x0000001d4c4c7223 */ /* 0x000fe20000010055 */
        /* <DEDUP_REMOVED lines=19> */
[C---:B------:R-:W-:Y:S01]  /*5410*/  FFMA.FTZ R28, R87.reuse, R28, R30 ;  /* 0x0000001c571c7223 */ /* 0x040fe2000001001e */
[----:B------:R-:W-:Y:S01]  /*5420*/  PRMT R54, R54, 0x7632, R54 ;  /* 0x0000763236367816 */ /* 0x000fe20000000036 */
[----:B------:R-:W-:Y:S01]  /*5430*/  FFMA.FTZ R49, R0, R31, R49 ;  /* 0x0000001f00317223 */ /* 0x000fe20000010031 */
[----:B------:R-:W-:Y:S01]  /*5440*/  SHF.L.U32 R34, R56, 0x10, RZ ;  /* 0x0000001038227819 */ /* 0x000fe200000006ff */
[----:B------:R-:W-:Y:S01]  /*5450*/  FFMA.FTZ R36, R0, R33, R36 ;  /* 0x0000002100247223 */ /* 0x000fe20000010024 */
[----:B------:R-:W-:Y:S01]  /*5460*/  SHF.L.U32 R11, R60, 0x10, RZ ;  /* 0x000000103c0b7819 */ /* 0x000fe200000006ff */
[----:B------:R-:W-:Y:S01]  /*5470*/  FFMA.FTZ R30, R87, R32, R29 ;  /* 0x00000020571e7223 */ /* 0x000fe2000001001d */
[----:B------:R-:W-:Y:S02]  /*5480*/  PRMT R56, R56, 0x7632, R56 ;  /* 0x0000763238387816 */ /* 0x000fe40000000038 */
[----:B------:R-:W-:-:S02]  /*5490*/  PRMT R0, R60, 0x7632, R0 ;  /* 0x000076323c007816 */ /* 0x000fc40000000000 */
[----:B------:R-:W-:Y:S02]  /*54a0*/  SHF.L.U32 R29, R50, 0x10, RZ ;  /* 0x00000010321d7819 */ /* 0x000fe400000006ff */
[----:B------:R-:W-:Y:S01]  /*54b0*/  SHF.L.U32 R33, R54, 0x10, RZ ;  /* 0x0000001036217819 */ /* 0x000fe200000006ff */
[----:B------:R-:W-:Y:S01]  /*54c0*/  FFMA.FTZ R89, R11, R34, R89 ;  /* 0x000000220b597223 */ /* 0x000fe20000010059 */
[----:B------:R-:W-:Y:S01]  /*54d0*/  SHF.L.U32 R0, R0, 0x10, RZ ;  /* 0x0000001000007819 */ /* 0x000fe200000006ff */
[----:B------:R-:W-:Y:S01]  /*54e0*/  IMAD.U32 R35, R56, 0x10000, RZ ;  /* 0x0001000038237824 */ /* 0x000fe200078e00ff */
[C---:B------:R-:W-:Y:S01]  /*54f0*/  SHF.L.U32 R32, R51.reuse, 0x10, RZ ;  /* 0x0000001033207819 */ /* 0x040fe200000006ff */
        /* <DEDUP_REMOVED lines=12> */
[----:B------:R-:W-:Y:S02]  /*55c0*/  PRMT R57, R57, 0x7632, R57 ;  /* 0x0000763239397816 */ /* 0x000fe40000000039 */
[----:B------:R-:W-:Y:S02]  /*55d0*/  SHF.L.U32 R32, R31, 0x10, RZ ;  /* 0x000000101f207819 */ /* 0x000fe400000006ff */
[----:B------:R-:W-:Y:S01]  /*55e0*/  PRMT R9, R61, 0x7632, R9 ;  /* 0x000076323d097816 */ /* 0x000fe20000000009 */
[----:B------:R-:W-:Y:S01]  /*55f0*/  FFMA.FTZ R33, R79, R36, R33 ;  /* 0x000000244f217223 */ /* 0x000fe20000010021 */
[----:B------:R-:W-:Y:S01]  /*5600*/  SHF.L.U32 R31, R64, 0x10, RZ ;  /* 0x00000010401f7819 */ /* 0x000fe200000006ff */
[----:B------:R-:W-:Y:S01]  /*5610*/  FFMA.FTZ R42, R29, R40, R42 ;  /* 0x000000281d2a7223 */ /* 0x000fe2000001002a */
[----:B------:R-:W-:Y:S01]  /*5620*/  SHF.L.U32 R36, R55, 0x10, RZ ;  /* 0x0000001037247819 */ /* 0x000fe200000006ff */
[----:B------:R-:W-:Y:S01]  /*5630*/  IMAD.U32 R40, R57, 0x10000, RZ ;  /* 0x0001000039287824 */ /* 0x000fe200078e00ff */
[----:B------:R-:W-:-:S02]  /*5640*/  SHF.L.U32 R9, R9, 0x10, RZ ;  /* 0x0000001009097819 */ /* 0x000fc400000006ff */
[C---:B------:R-:W-:Y:S01]  /*5650*/  SHF.L.U32 R44, R65.reuse, 0x10, RZ ;  /* 0x00000010412c7819 */ /* 0x040fe200000006ff */
[----:B------:R-:W-:Y:S01]  /*5660*/  FFMA.FTZ R46, R0, R31, R35 ;  /* 0x0000001f002e7223 */ /* 0x000fe20000010023 */
[----:B------:R-:W-:Y:S01]  /*5670*/  PRMT R65, R65, 0x7632, R65 ;  /* 0x0000763241417816 */ /* 0x000fe20000000041 */
[C---:B------:R-:W-:Y:S01]  /*5680*/  FFMA.FTZ R32, R87.reuse, R32, R34 ;  /* 0x0000002057207223 */ /* 0x040fe20000010022 */
[----:B------:R-:W-:Y:S01]  /*5690*/  FFMA.FTZ R34, R87, R36, R33 ;  /* 0x0000002457227223 */ /* 0x000fe20000010021 */
[----:B------:R-:W-:Y:S01]  /*56a0*/  FFMA.FTZ R40, R9, R40, R42 ;  /* 0x0000002809287223 */ /* 0x000fe2000001002a */
[C---:B------:R-:W-:Y:S01]  /*56b0*/  PRMT R36, R58.reuse, 0x7632, R36 ;  /* 0x000076323a247816 */ /* 0x040fe20000000024 */
        /* <DEDUP_REMOVED lines=9> */
[C---:B------:R-:W-:Y:S02]  /*5750*/  SHF.L.U32 R42, R66.reuse, 0x10, RZ ;  /* 0x00000010422a7819 */ /* 0x040fe400000006ff */
[----:B------:R-:W-:Y:S02]  /*5760*/  PRMT R66, R66, 0x7632, R66 ;  /* 0x0000763242427816 */ /* 0x000fe40000000042 */
[----:B------:R-:W-:Y:S01]  /*5770*/  PRMT R35, R63, 0x7632, R35 ;  /* 0x000076323f237816 */ /* 0x000fe20000000023 */
        /* <DEDUP_REMOVED lines=14> */
[C---:B------:R-:W-:Y:S02]  /*5860*/  IMAD.U32 R40, R69.reuse, 0x10000, RZ ;  /* 0x0001000045287824 */ /* 0x040fe400078e00ff */
[----:B------:R-:W-:Y:S01]  /*5870*/  FFMA.FTZ R42, R0, R43, R45 ;  /* 0x0000002b002a7223 */ /* 0x000fe2000001002d */
[----:B------:R-:W-:Y:S01]  /*5880*/  PRMT R69, R69, 0x7632, R69 ;  /* 0x0000763245457816 */ /* 0x000fe20000000045 */
[----:B------:R-:W-:Y:S01]  /*5890*/  IMAD.U32 R43, R80, 0x10000, RZ ;  /* 0x00010000502b7824 */ /* 0x000fe200078e00ff */
[----:B------:R-:W-:Y:S01]  /*58a0*/  SHF.L.U32 R37, R37, 0x10, RZ ;  /* 0x0000001025257819 */ /* 0x000fe200000006ff */
[----:B------:R-:W-:Y:S01]  /*58b0*/  FFMA.FTZ R42, R29, R40, R42 ;  /* 0x000000281d2a7223 */ /* 0x000fe2000001002a */
[----:B------:R-:W-:-:S02]  /*58c0*/  SHF.L.U32 R8, R35, 0x10, RZ ;  /* 0x0000001023087819 */ /* 0x000fc400000006ff */
[----:B------:R-:W-:Y:S02]  /*58d0*/  SHF.L.U32 R40, R69, 0x10, RZ ;  /* 0x0000001045287819 */ /* 0x000fe400000006ff */
[----:B------:R-:W-:Y:S01]  /*58e0*/  PRMT R80, R80, 0x7632, R80 ;  /* 0x0000763250507816 */ /* 0x000fe20000000050 */
[----:B------:R-:W-:Y:S01]  /*58f0*/  FFMA.FTZ R43, R11, R43, R2 ;  /* 0x0000002b0b2b7223 */ /* 0x000fe20000010002 */
[--C-:B------:R-:W-:Y:S01]  /*5900*/  FFMA.FTZ R35, R8, R37, R41.reuse ;  /* 0x0000002508237223 */ /* 0x100fe20000010029 */
[----:B------:R-:W-:Y:S01]  /*5910*/  SHF.L.U32 R2, R70, 0x10, RZ ;  /* 0x0000001046027819 */ /* 0x000fe200000006ff */
[----:B------:R-:W-:Y:S01]  /*5920*/  FFMA.FTZ R40, R9, R40, R42 ;  /* 0x0000002809287223 */ /* 0x000fe2000001002a */
[----:B------:R-:W-:Y:S02]  /*5930*/  SHF.L.U32 R37, R80, 0x10, RZ ;  /* 0x0000001050257819 */ /* 0x000fe400000006ff */
[----:B------:R-:W-:Y:S01]  /*5940*/  PRMT R70, R70, 0x7632, R70 ;  /* 0x0000763246467816 */ /* 0x000fe20000000046 */
[----:B------:R-:W-:Y:S01]  /*5950*/  FFMA.FTZ R42, R31, R2, R40 ;  /* 0x000000021f2a7223 */ /* 0x000fe20000010028 */
[C---:B------:R-:W-:Y:S01]  /*5960*/  PRMT R41, R81.reuse, 0x7632, R41 ;  /* 0x0000763251297816 */ /* 0x040fe20000000029 */
[----:B------:R-:W-:Y:S01]  /*5970*/  FFMA.FTZ R48, R0, R37, R43 ;  /* 0x0000002500307223 */ /* 0x000fe2000001002b */
[----:B------:R-:W-:-:S02]  /*5980*/  SHF.L.U32 R44, R81, 0x10, RZ ;  /* 0x00000010512c7819 */ /* 0x000fc400000006ff */
[----:B------:R-:W-:Y:S01]  /*5990*/  SHF.L.U32 R70, R70, 0x10, RZ ;  /* 0x0000001046467819 */ /* 0x000fe200000006ff */
[----:B------:R-:W-:Y:S01]  /*59a0*/  IMAD.U32 R46, R41, 0x10000, RZ ;  /* 0x00010000292e7824 */ /* 0x000fe200078e00ff */
[----:B------:R-:W-:Y:S01]  /*59b0*/  SHF.L.U32 R40, R71, 0x10, RZ ;  /* 0x0000001047287819 */ /* 0x000fe200000006ff */
[----:B------:R-:W-:Y:S02]  /*59c0*/  FFMA.FTZ R44, R29, R44, R48 ;  /* 0x0000002c1d2c7223 */ /* 0x000fe40000010030 */
[----:B------:R-:W-:Y:S01]  /*59d0*/  FFMA.FTZ R42, R33, R70, R42 ;  /* 0x00000046212a7223 */ /* 0x000fe2000001002a */
        /* <DEDUP_REMOVED lines=14> */
[----:B------:R-:W-:Y:S02]  /*5ac0*/  FFMA.FTZ R42, R0, R41, R43 ;  /* 0x00000029002a7223 */ /* 0x000fe4000001002b */
[--C-:B------:R-:W-:Y:S01]  /*5ad0*/  FFMA.FTZ R10, R63, R10, R12.reuse ;  /* 0x0000000a3f0a7223 */ /* 0x100fe2000001000c */
[----:B------:R-:W-:Y:S01]  /*5ae0*/  PRMT R12, R13, 0x7632, R12 ;  /* 0x000076320d0c7816 */ /* 0x000fe2000000000c */
[----:B------:R-:W-:Y:S01]  /*5af0*/  FFMA.FTZ R40, R29, R40, R42 ;  /* 0x000000281d287223 */ /* 0x000fe2000001002a */
[----:B------:R-:W-:-:S02]  /*5b00*/  SHF.L.U32 R13, R2, 0x10, RZ ;  /* 0x00000010020d7819 */ /* 0x000fc400000006ff */
[----:B------:R-:W-:Y:S01]  /*5b10*/  SHF.L.U32 R42, R72, 0x10, RZ ;  /* 0x00000010482a7819 */ /* 0x000fe200000006ff */
[----:B------:R-:W-:Y:S01]  /*5b20*/  IMAD.U32 R12, R12, 0x10000, RZ ;  /* 0x000100000c0c7824 */ /* 0x000fe200078e00ff */
[----:B------:R-:W-:Y:S01]  /*5b30*/  PRMT R72, R72, 0x7632, R72 ;  /* 0x0000763248487816 */ /* 0x000fe20000000048 */
[----:B------:R-:W-:Y:S02]  /*5b40*/  FFMA.FTZ R2, R8, R13, R37 ;  /* 0x0000000d08027223 */ /* 0x000fe40000010025 */
[----:B------:R-:W-:Y:S01]  /*5b50*/  FFMA.FTZ R37, R11, R42, R3 ;  /* 0x0000002a0b257223 */ /* 0x000fe20000010003 */
[----:B------:R-:W-:Y:S01]  /*5b60*/  SHF.L.U32 R3, R72, 0x10, RZ ;  /* 0x0000001048037819 */ /* 0x000fe200000006ff */
[----:B------:R-:W-:Y:S01]  /*5b70*/  FFMA.FTZ R40, R9, R12, R40 ;  /* 0x0000000c09287223 */ /* 0x000fe20000010028 */
[C---:B------:R-:W-:Y:S02]  /*5b80*/  SHF.L.U32 R12, R14.reuse, 0x10, RZ ;  /* 0x000000100e0c7819 */ /* 0x040fe400000006ff */
[----:B------:R-:W-:Y:S01]  /*5b90*/  PRMT R14, R14, 0x7632, R14 ;  /* 0x000076320e0e7816 */ /* 0x000fe2000000000e */
[----:B------:R-:W-:Y:S01]  /*5ba0*/  FFMA.FTZ R46, R0, R3, R37 ;  /* 0x00000003002e7223 */ /* 0x000fe20000010025 */
[----:B------:R-:W-:-:S02]  /*5bb0*/  PRMT R13, R73, 0x7632, R13 ;  /* 0x00007632490d7816 */ /* 0x000fc4000000000d */
[----:B------:R-:W-:Y:S01]  /*5bc0*/  SHF.L.U32 R42, R73, 0x10, RZ ;  /* 0x00000010492a7819 */ /* 0x000fe200000006ff */
[----:B------:R-:W-:Y:S01]  /*5bd0*/  FFMA.FTZ R40, R31, R12, R40 ;  /* 0x0000000c1f287223 */ /* 0x000fe20000010028 */
[----:B------:R-:W-:Y:S01]  /*5be0*/  IMAD.U32 R14, R14, 0x10000, RZ ;  /* 0x000100000e0e7824 */ /* 0x000fe200078e00ff */
[----:B------:R-:W-:Y:S02]  /*5bf0*/  SHF.L.U32 R44, R13, 0x10, RZ ;  /* 0x000000100d2c7819 */ /* 0x000fe400000006ff */
[----:B------:R-:W-:Y:S01]  /*5c00*/  FFMA.FTZ R42, R29, R42, R46 ;  /* 0x0000002a1d2a7223 */ /* 0x000fe2000001002e */
[C---:B------:R-:W-:Y:S02]  /*5c10*/  PRMT R3, R15.reuse, 0x7632, R3 ;  /* 0x000076320f037816 */ /* 0x040fe40000000003 */
[----:B------:R-:W-:Y:S01]  /*5c20*/  SHF.L.U32 R12, R15, 0x10, RZ ;  /* 0x000000100f0c7819 */ /* 0x000fe200000006ff */
[----:B------:R-:W-:Y:S01]  /*5c30*/  FFMA.FTZ R14, R33, R14, R40 ;  /* 0x0000000e210e7223 */ /* 0x000fe20000010028 */
[C---:B------:R-:W-:Y:S01]  /*5c40*/  PRMT R15, R74.reuse, 0x7632, R15 ;  /* 0x000076324a0f7816 */ /* 0x040fe2000000000f */
[----:B------:R-:W-:Y:S01]  /*5c50*/  FFMA.FTZ R42, R9, R44, R42 ;  /* 0x0000002c092a7223 */ /* 0x000fe2000001002a */
[----:B------:R-:W-:-:S02]  /*5c60*/  SHF.L.U32 R74, R74, 0x10, RZ ;  /* 0x000000104a4a7819 */ /* 0x000fc400000006ff */
        /* <DEDUP_REMOVED lines=15> */
[----:B------:R-:W-:-:S02]  /*5d60*/  SHF.L.U32 R14, R17, 0x10, RZ ;  /* 0x00000010110e7819 */ /* 0x000fc400000006ff */
[C---:B------:R-:W-:Y:S02]  /*5d70*/  SHF.L.U32 R15, R20.reuse, 0x10, RZ ;  /* 0x00000010140f7819 */ /* 0x040fe400000006ff */
[----:B------:R-:W-:Y:S01]  /*5d80*/  PRMT R20, R20, 0x7632, R20 ;  /* 0x0000763214147816 */ /* 0x000fe20000000014 */
[----:B------:R-:W-:Y:S01]  /*5d90*/  FFMA.FTZ R3, R8, R3, R13 ;  /* 0x0000000308037223 */ /* 0x000fe2000001000d */
[----:B------:R-:W-:Y:S01]  /*5da0*/  FFMA.FTZ R16, R9, R14, R16 ;  /* 0x0000000e09107223 */ /* 0x000fe20000010010 */
[----:B------:R-:W-:Y:S01]  /*5db0*/  FFMA.FTZ R17, R11, R15, R30 ;  /* 0x0000000f0b117223 */ /* 0x000fe2000001001e */
[----:B------:R-:W-:Y:S02]  /*5dc0*/  SHF.L.U32 R13, R20, 0x10, RZ ;  /* 0x00000010140d7819 */ /* 0x000fe400000006ff */
[C---:B------:R-:W-:Y:S02]  /*5dd0*/  SHF.L.U32 R14, R18.reuse, 0x10, RZ ;  /* 0x00000010120e7819 */ /* 0x040fe400000006ff */
[----:B------:R-:W-:Y:S01]  /*5de0*/  PRMT R18, R18, 0x7632, R18 ;  /* 0x0000763212127816 */ /* 0x000fe20000000012 */
[C---:B------:R-:W-:Y:S01]  /*5df0*/  IMAD.U32 R20, R21.reuse, 0x10000, RZ ;  /* 0x0001000015147824 */ /* 0x040fe200078e00ff */
[----:B------:R-:W-:Y:S01]  /*5e00*/  PRMT R15, R21, 0x7632, R15 ;  /* 0x00007632150f7816 */ /* 0x000fe2000000000f */
[--C-:B------:R-:W-:Y:S01]  /*5e10*/  FFMA.FTZ R30, R0, R13, R17.reuse ;  /* 0x0000000d001e7223 */ /* 0x100fe20000010011 */
        /* <DEDUP_REMOVED lines=8> */
[----:B------:R-:W-:-:S02]  /*5ea0*/  SHF.L.U32 R22, R22, 0x10, RZ ;  /* 0x0000001016167819 */ /* 0x000fc400000006ff */
[C---:B------:R-:W-:Y:S01]  /*5eb0*/  PRMT R18, R24.reuse, 0x7632, R18 ;  /* 0x0000763218127816 */ /* 0x040fe20000000012 */
        /* <DEDUP_REMOVED lines=9> */
[C---:B------:R-:W-:Y:S01]  /*5f50*/  SHF.L.U32 R18, R25.reuse, 0x10, RZ ;  /* 0x0000001019127819 */ /* 0x040fe200000006ff */
        /* <DEDUP_REMOVED lines=8> */
[----:B------:R-:W-:-:S02]  /*5fe0*/  FFMA.FTZ R11, R11, R4, R34 ;  /* 0x000000040b0b7223 */ /* 0x000fc40000010022 */
[----:B------:R-:W-:Y:S01]  /*5ff0*/  FFMA.FTZ R16, R9, R16, R18 ;  /* 0x0000001009107223 */ /* 0x000fe20000010012 */
[C---:B------:R-:W-:Y:S01]  /*6000*/  SHF.L.U32 R18, R5.reuse, 0x10, RZ ;  /* 0x0000001005127819 */ /* 0x040fe200000006ff */
[----:B------:R-:W-:Y:S01]  /*6010*/  FFMA.FTZ R0, R0, R17, R11 ;  /* 0x0000001100007223 */ /* 0x000fe2000001000b */
[----:B------:R-:W-:-:S03]  /*6020*/  PRMT R5, R5, 0x7632, R5 ;  /* 0x0000763205057816 */ /* 0x000fc60000000005 */
[----:B------:R-:W-:Y:S01]  /*6030*/  FFMA.FTZ R22, R29, R18, R0 ;  /* 0x000000121d167223 */ /* 0x000fe20000010000 */
[----:B------:R-:W-:Y:S01]  /*6040*/  SHF.L.U32 R18, R5, 0x10, RZ ;  /* 0x0000001005127819 */ /* 0x000fe200000006ff */
[C---:B------:R-:W-:Y:S01]  /*6050*/  IMAD.U32 R4, R26.reuse, 0x10000, RZ ;  /* 0x000100001a047824 */ /* 0x040fe200078e00ff */
[----:B------:R-:W-:Y:S01]  /*6060*/  PRMT R26, R26, 0x7632, R26 ;  /* 0x000076321a1a7816 */ /* 0x000fe2000000001a */
[C---:B------:R-:W-:Y:S01]  /*6070*/  IMAD.U32 R20, R6.reuse, 0x10000, RZ ;  /* 0x0001000006147824 */ /* 0x040fe200078e00ff */
[----:B------:R-:W-:Y:S01]  /*6080*/  PRMT R6, R6, 0x7632, R6 ;  /* 0x0000763206067816 */ /* 0x000fe20000000006 */
[----:B------:R-:W-:Y:S01]  /*6090*/  FFMA.FTZ R22, R9, R18, R22 ;  /* 0x0000001209167223 */ /* 0x000fe20000010016 */
[----:B------:R-:W-:Y:S01]  /*60a0*/  SHF.L.U32 R26, R26, 0x10, RZ ;  /* 0x000000101a1a7819 */ /* 0x000fe200000006ff */
[C---:B------:R-:W-:Y:S01]  /*60b0*/  FFMA.FTZ R16, R31.reuse, R4, R16 ;  /* 0x000000041f107223 */ /* 0x040fe20000010010 */
[----:B------:R-:W-:Y:S01]  /*60c0*/  SHF.L.U32 R6, R6, 0x10, RZ ;  /* 0x0000001006067819 */ /* 0x000fe200000006ff */
[----:B------:R-:W-:Y:S01]  /*60d0*/  FFMA.FTZ R20, R31, R20, R22 ;  /* 0x000000141f147223 */ /* 0x000fe20000010016 */
[----:B------:R-:W-:Y:S01]  /*60e0*/  PRMT R67, R67, 0x7632, R67 ;  /* 0x0000763243437816 */ /* 0x000fe20000000043 */
[----:B------:R-:W-:Y:S01]  /*60f0*/  FFMA.FTZ R16, R33, R26, R16 ;  /* 0x0000001a21107223 */ /* 0x000fe20000010010 */
[----:B------:R-:W-:Y:S01]  /*6100*/  PRMT R83, R83, 0x7632, R83 ;  /* 0x0000763253537816 */ /* 0x000fe20000000053 */
[----:B------:R-:W-:Y:S01]  /*6110*/  FFMA.FTZ R33, R33, R6, R20 ;  /* 0x0000000621217223 */ /* 0x000fe20000010014 */
[----:B------:R-:W-:-:S02]  /*6120*/  PRMT R75, R75, 0x7632, R75 ;  /* 0x000076324b4b7816 */ /* 0x000fc4000000004b */
[----:B------:R-:W-:Y:S02]  /*6130*/  PRMT R23, R23, 0x7632, R23 ;  /* 0x0000763217177816 */ /* 0x000fe40000000017 */
[C---:B------:R-:W-:Y:S02]  /*6140*/  PRMT R0, R27.reuse, 0x7632, R0 ;  /* 0x000076321b007816 */ /* 0x040fe40000000000 */
[----:B------:R-:W-:Y:S02]  /*6150*/  SHF.L.U32 R4, R27, 0x10, RZ ;  /* 0x000000101b047819 */ /* 0x000fe400000006ff */
[C---:B------:R-:W-:Y:S02]  /*6160*/  PRMT R9, R7.reuse, 0x7632, R9 ;  /* 0x0000763207097816 */ /* 0x040fe40000000009 */
[----:B------:R-:W-:Y:S01]  /*6170*/  SHF.L.U32 R18, R7, 0x10, RZ ;  /* 0x0000001007127819 */ /* 0x000fe200000006ff */
[----:B------:R-:W-:Y:S01]  /*6180*/  IMAD.U32 R75, R75, 0x10000, RZ ;  /* 0x000100004b4b7824 */ /* 0x000fe200078e00ff */
        /* <DEDUP_REMOVED lines=8> */
[C---:B------:R-:W-:Y:S01]  /*6210*/  FFMA.FTZ R36, R8.reuse, R67, R36 ;  /* 0x0000004308247223 */ /* 0x040fe20000010024 */
[C---:B------:R-:W-:Y:S01]  /*6220*/  FFMA.FTZ R10, R8.reuse, R83, R10 ;  /* 0x00000053080a7223 */ /* 0x040fe2000001000a */
        /* <DEDUP_REMOVED lines=139> */
[----:B0-----:R-:W-:Y:S01]  /*6ae0*/  FADD.FTZ R40, RZ, R40 ;  /* 0x00000028ff287221 */ /* 0x001fe20000010000 */
        /* <DEDUP_REMOVED lines=39> */
[----:B------:R-:W-:-:S02]  /*6d60*/  F2FP.BF16.F32.PACK_AB R46, RZ, R46 ;  /* 0x0000002eff2e723e */ /* 0x000fc400000010ff */
[----:B------:R-:W-:Y:S01]  /*6d70*/  FADD.FTZ R6, R6, R7 ;  /* 0x0000000706067221 */ /* 0x000fe20000010000 */
[----:B------:R-:W-:Y:S01]  /*6d80*/  F2FP.BF16.F32.PACK_AB R34, RZ, R34 ;  /* 0x00000022ff22723e */ /* 0x000fe200000010ff */
[----:B------:R0:W-:Y:S01]  /*6d90*/  STG.E.U16 desc[UR6][R38.64+0x300], R42 ;  /* 0x0003002a26007986 */ /* 0x0001e2000c101506 */
[----:B------:R-:W-:Y:S02]  /*6da0*/  F2FP.BF16.F32.PACK_AB R30, RZ, R30 ;  /* 0x0000001eff1e723e */ /* 0x000fe400000010ff */
[----:B------:R-:W-:Y:S01]  /*6db0*/  F2FP.BF16.F32.PACK_AB R26, RZ, R26 ;  /* 0x0000001aff1a723e */ /* 0x000fe200000010ff */
[----:B------:R0:W-:Y:S01]  /*6dc0*/  STG.E.U16 desc[UR6][R38.64+0x600], R46 ;  /* 0x0006002e26007986 */ /* 0x0001e2000c101506 */
[----:B------:R-:W-:Y:S02]  /*6dd0*/  F2FP.BF16.F32.PACK_AB R22, RZ, R22 ;  /* 0x00000016ff16723e */ /* 0x000fe400000010ff */
[----:B------:R-:W-:Y:S01]  /*6de0*/  F2FP.BF16.F32.PACK_AB R10, RZ, R10 ;  /* 0x0000000aff0a723e */ /* 0x000fe200000010ff */
[----:B------:R0:W-:Y:S01]  /*6df0*/  STG.E.U16 desc[UR6][R38.64+0x900], R34 ;  /* 0x0009002226007986 */ /* 0x0001e2000c101506 */
        /* <DEDUP_REMOVED lines=8> */
[----:B------:R0:W-:Y:S04]  /*6e80*/  STG.E.U16 desc[UR6][R38.64], R14 ;  /* 0x0000000e26007986 */ /* 0x0001e8000c101506 */
[----:B------:R0:W-:Y:S02]  /*6e90*/  STG.E.U16 desc[UR6][R38.64+0x1b00], R6 ;  /* 0x001b000626007986 */ /* 0x0001e4000c101506 */
.L_x_19:
[----:B------:R-:W-:Y:S05]  /*6ea0*/  BSYNC B0 ;  /* 0x0000000000007941 */ /* 0x000fea0003800000 */
.L_x_18:
[----:B------:R-:W-:Y:S01]  /*6eb0*/  PREEXIT ;  /* 0x000000000000782d */ /* 0x000fe20000000000 */
[----:B------:R-:W-:Y:S05]  /*6ec0*/  EXIT ;  /* 0x000000000000794d */ /* 0x000fea0003800000 */
.L_x_20:
        /* <DEDUP_REMOVED lines=11> */
.L_x_106:


//--------------------- .text._Z30router_gemm_kernel_bf16_outputI13__nv_bfloat16Li128ELi8ELi9ELi384ELi7168EEvPS0_PKT_S4_ --------------------------
	.section	.text._Z30router_gemm_kernel_bf16_outputI13__nv_bfloat16Li128ELi8ELi9ELi384ELi7168EEvPS0_PKT_S4_,"ax",@progbits
	.align	128
        .global         _Z30router_gemm_kernel_bf16_outputI13__nv_bfloat16Li128ELi8ELi9ELi384ELi7168EEvPS0_PKT_S4_
        .type           _Z30router_gemm_kernel_bf16_outputI13__nv_bfloat16Li128ELi8ELi9ELi384ELi7168EEvPS0_PKT_S4_,@function
        .size           _Z30router_gemm_kernel_bf16_outputI13__nv_bfloat16Li128ELi8ELi9ELi384ELi7168EEvPS0_PKT_S4_,(.L_x_107 - _Z30router_gemm_kernel_bf16_outputI13__nv_bfloat16Li128ELi8ELi9ELi384ELi7168EEvPS0_PKT_S4_)
        .other          _Z30router_gemm_kernel_bf16_outputI13__nv_bfloat16Li128ELi8ELi9ELi384ELi7168EEvPS0_PKT_S4_,@"STO_CUDA_ENTRY STV_DEFAULT"
_Z30router_gemm_kernel_bf16_outputI13__nv_bfloat16Li128ELi8ELi9ELi384ELi7168EEvPS0_PKT_S4_:
.text._Z30router_gemm_kernel_bf16_outputI13__nv_bfloat16Li128ELi8ELi9ELi384ELi7168EEvPS0_PKT_S4_:
        /* <DEDUP_REMOVED lines=41> */
[C---:B------:R-:W-:Y:S01]  /*0290*/  PRMT R86, R25.reuse, 0x7632, R86 ;  /* 0x0000763219567816 */ /* 0x040fe20000000056 */
[----:B------:R-:W2:Y:S01]  /*02a0*/  LDG.E.128 R16, desc[UR6][R2.64+0x12000] ;  /* 0x0120000602107981 */ /* 0x000ea2000c1e1d00 */
[----:B------:R-:W-:Y:S01]  /*02b0*/  SHF.L.U32 R83, R25, 0x10, RZ ;  /* 0x0000001019537819 */ /* 0x000fe200000006ff */
[----:B------:R-:W-:Y:S01]  /*02c0*/  IMAD.U32 R25, R24, 0x10000, RZ ;  /* 0x0001000018197824 */ /* 0x000fe200078e00ff */
[----:B------:R-:W-:-:S03]  /*02d0*/  SHF.L.U32 R86, R86, 0x10, RZ ;  /* 0x0000001056567819 */ /* 0x000fc600000006ff */
[----:B------:R-:W-:Y:S01]  /*02e0*/  FFMA.FTZ R73, R83, R72, R76 ;  /* 0x0000004853497223 */ /* 0x000fe2000001004c */
[----:B---3--:R-:W-:-:S03]  /*02f0*/  PRMT R72, R8, 0x7632, R72 ;  /* 0x0000763208487816 */ /* 0x008fc60000000048 */
[----:B------:R-:W-:Y:S01]  /*0300*/  FFMA.FTZ R24, R86, R25, R73 ;  /* 0x0000001956187223 */ /* 0x000fe20000010049 */
[----:B------:R-:W-:Y:S01]  /*0310*/  SHF.L.U32 R25, R8, 0x10, RZ ;  /* 0x0000001008197819 */ /* 0x000fe200000006ff */
[----:B------:R-:W-:Y:S01]  /*0320*/  IMAD.U32 R76, R72, 0x10000, RZ ;  /* 0x00010000484c7824 */ /* 0x000fe200078e00ff */
[----:B------:R-:W-:Y:S02]  /*0330*/  SHF.L.U32 R8, R74, 0x10, RZ ;  /* 0x000000104a087819 */ /* 0x000fe400000006ff */
[C---:B------:R-:W-:Y:S02]  /*0340*/  SHF.L.U32 R85, R26.reuse, 0x10, RZ ;  /* 0x000000101a557819 */ /* 0x040fe400000006ff */
[----:B------:R-:W-:Y:S01]  /*0350*/  PRMT R87, R26, 0x7632, R87 ;  /* 0x000076321a577816 */ /* 0x000fe20000000057 */
[----:B------:R-:W-:Y:S01]  /*0360*/  FFMA.FTZ R26, R0, R25, RZ ;  /* 0x00000019001a7223 */ /* 0x000fe200000100ff */
[----:B------:R-:W-:Y:S01]  /*0370*/  PRMT R74, R74, 0x7632, R74 ;  /* 0x000076324a4a7816 */ /* 0x000fe2000000004a */
[----:B------:R-:W-:Y:S01]  /*0380*/  FFMA.FTZ R72, R85, R8, R24 ;  /* 0x0000000855487223 */ /* 0x000fe20000010018 */
[----:B------:R-:W-:Y:S01]  /*0390*/  PRMT R8, R9, 0x7632, R8 ;  /* 0x0000763209087816 */ /* 0x000fe20000000008 */
[----:B------:R-:W-:Y:S01]  /*03a0*/  FFMA.FTZ R78, R81, R76, R26 ;  /* 0x0000004c514e7223 */ /* 0x000fe2000001001a */
[----:B------:R-:W-:-:S02]  /*03b0*/  SHF.L.U32 R76, R9, 0x10, RZ ;  /* 0x00000010094c7819 */ /* 0x000fc400000006ff */
[C---:B------:R-:W-:Y:S02]  /*03c0*/  PRMT R90, R27.reuse, 0x7632, R90 ;  /* 0x000076321b5a7816 */ /* 0x040fe4000000005a */
[----:B------:R-:W-:Y:S01]  /*03d0*/  SHF.L.U32 R80, R27, 0x10, RZ ;  /* 0x000000101b507819 */ /* 0x000fe200000006ff */
[----:B------:R-:W-:Y:S01]  /*03e0*/  IMAD.U32 R74, R74, 0x10000, RZ ;  /* 0x000100004a4a7824 */ /* 0x000fe200078e00ff */
[----:B------:R-:W3:Y:S01]  /*03f0*/  LDG.E.128 R24, desc[UR6][R2.64+0x15800] ;  /* 0x0158000602187981 */ /* 0x000ee2000c1e1d00 */
[----:B------:R-:W-:Y:S01]  /*0400*/  SHF.L.U32 R87, R87, 0x10, RZ ;  /* 0x0000001057577819 */ /* 0x000fe200000006ff */
[----:B------:R-:W-:Y:S01]  /*0410*/  FFMA.FTZ R77, R83, R76, R78 ;  /* 0x0000004c534d7223 */ /* 0x000fe2000001004e */
[----:B------:R-:W-:-:S03]  /*0420*/  SHF.L.U32 R73, R8, 0x10, RZ ;  /* 0x0000001008497819 */ /* 0x000fc600000006ff */
[--C-:B------:R-:W-:Y:S02]  /*0430*/  FFMA.FTZ R9, R87, R74, R72.reuse ;  /* 0x0000004a57097223 */ /* 0x100fe40000010048 */
[----:B------:R-:W-:Y:S01]  /*0440*/  FFMA.FTZ R74, R86, R73, R77 ;  /* 0x00000049564a7223 */ /* 0x000fe2000001004d */
[C---:B----4-:R-:W-:Y:S01]  /*0450*/  PRMT R73, R4.reuse, 0x7632, R73 ;  /* 0x0000763204497816 */ /* 0x050fe20000000049 */
[----:B------:R-:W-:Y:S01]  /*0460*/  IMAD.U32 R89, R4, 0x10000, RZ ;  /* 0x0001000004597824 */ /* 0x000fe200078e00ff */
[C---:B------:R-:W-:Y:S01]  /*0470*/  PRMT R72, R10.reuse, 0x7632, R72 ;  /* 0x000076320a487816 */ /* 0x040fe20000000048 */
[----:B------:R-:W4:Y:S01]  /*0480*/  LDG.E.128 R76, desc[UR6][R2.64+0x19000] ;  /* 0x01900006024c7981 */ /* 0x000f22000c1e1d00 */
[----:B------:R-:W-:Y:S01]  /*0490*/  SHF.L.U32 R10, R10, 0x10, RZ ;  /* 0x000000100a0a7819 */ /* 0x000fe200000006ff */
[----:B------:R-:W-:Y:S01]  /*04a0*/  FFMA.FTZ R82, R0, R89, RZ ;  /* 0x0000005900527223 */ /* 0x000fe200000100ff */
[----:B------:R-:W-:Y:S02]  /*04b0*/  SHF.L.U32 R4, R73, 0x10, RZ ;  /* 0x0000001049047819 */ /* 0x000fe400000006ff */
[----:B------:R-:W-:Y:S01]  /*04c0*/  PRMT R73, R5, 0x7632, R73 ;  /* 0x0000763205497816 */ /* 0x000fe20000000049 */
[----:B------:R-:W-:Y:S01]  /*04d0*/  FFMA.FTZ R10, R85, R10, R74 ;  /* 0x0000000a550a7223 */ /* 0x000fe2000001004a */
[----:B------:R-:W-:-:S02]  /*04e0*/  IMAD.U32 R74, R5, 0x10000, RZ ;  /* 0x00010000054a7824 */ /* 0x000fc400078e00ff */
[----:B------:R-:W-:Y:S01]  /*04f0*/  FFMA.FTZ R4, R81, R4, R82 ;  /* 0x0000000451047223 */ /* 0x000fe20000010052 */
[----:B------:R-:W-:Y:S02]  /*0500*/  SHF.L.U32 R72, R72, 0x10, RZ ;  /* 0x0000001048487819 */ /* 0x000fe400000006ff */
[----:B------:R-:W-:Y:S01]  /*0510*/  SHF.L.U32 R73, R73, 0x10, RZ ;  /* 0x0000001049497819 */ /* 0x000fe200000006ff */
[----:B------:R-:W-:Y:S01]  /*0520*/  FFMA.FTZ R89, R83, R74, R4 ;  /* 0x0000004a53597223 */ /* 0x000fe20000010004 */
[----:B------:R-:W-:Y:S01]  /*0530*/  SHF.L.U32 R5, R11, 0x10, RZ ;  /* 0x000000100b057819 */ /* 0x000fe200000006ff */
[----:B------:R-:W-:Y:S01]  /*0540*/  FFMA.FTZ R10, R87, R72, R10 ;  /* 0x00000048570a7223 */ /* 0x000fe2000001000a */
[C---:B------:R-:W-:Y:S01]  /*0550*/  PRMT R8, R75.reuse, 0x7632, R8 ;  /* 0x000076324b087816 */ /* 0x040fe20000000008 */
[----:B------:R-:W-:Y:S01]  /*0560*/  FFMA.FTZ R72, R86, R73, R89 ;  /* 0x0000004956487223 */ /* 0x000fe20000010059 */
[----:B------:R-:W-:Y:S02]  /*0570*/  SHF.L.U32 R75, R75, 0x10, RZ ;  /* 0x000000104b4b7819 */ /* 0x000fe400000006ff */
[----:B------:R-:W-:Y:S01]  /*0580*/  SHF.L.U32 R4, R6, 0x10, RZ ;  /* 0x0000001006047819 */ /* 0x000fe200000006ff */
[----:B------:R-:W-:Y:S01]  /*0590*/  FFMA.FTZ R10, R80, R5, R10 ;  /* 0x00000005500a7223 */ /* 0x000fe2000001000a */
[----:B------:R-:W-:-:S02]  /*05a0*/  PRMT R6, R68, 0x7632, R6 ;  /* 0x0000763244067816 */ /* 0x000fc40000000006 */
[----:B------:R-:W-:Y:S02]  /*05b0*/  SHF.L.U32 R73, R68, 0x10, RZ ;  /* 0x0000001044497819 */ /* 0x000fe400000006ff */
[----:B------:R-:W-:Y:S01]  /*05c0*/  PRMT R11, R11, 0x7632, R11 ;  /* 0x000076320b0b7816 */ /* 0x000fe2000000000b */
[----:B------:R-:W-:Y:S01]  /*05d0*/  FFMA.FTZ R9, R80, R75, R9 ;  /* 0x0000004b50097223 */ /* 0x000fe20000010009 */
[----:B------:R-:W-:Y:S01]  /*05e0*/  SHF.L.U32 R5, R8, 0x10, RZ ;  /* 0x0000001008057819 */ /* 0x000fe200000006ff */
[----:B------:R-:W-:Y:S02]  /*05f0*/  IMAD.U32 R90, R90, 0x10000, RZ ;  /* 0x000100005a5a7824 */ /* 0x000fe400078e00ff */
[----:B------:R-:W-:Y:S01]  /*0600*/  FFMA.FTZ R72, R85, R4, R72 ;  /* 0x0000000455487223 */ /* 0x000fe20000010048 */
[----:B------:R-:W-:Y:S01]  /*0610*/  SHF.L.U32 R11, R11, 0x10, RZ ;  /* 0x000000100b0b7819 */ /* 0x000fe200000006ff */
[----:B------:R-:W-:Y:S02]  /*0620*/  IMAD.U32 R4, R6, 0x10000, RZ ;  /* 0x0001000006047824 */ /* 0x000fe400078e00ff */
[----:B------:R-:W-:Y:S01]  /*0630*/  FFMA.FTZ R8, R0, R73, RZ ;  /* 0x0000004900087223 */ /* 0x000fe200000100ff */
        /* <DEDUP_REMOVED lines=9> */
[----:B------:R-:W-:Y:S02]  /*06d0*/  FFMA.FTZ R73, R83, R68, R4 ;  /* 0x0000004453497223 */ /* 0x000fe40000010004 */
[----:B------:R-:W-:Y:S01]  /*06e0*/  FFMA.FTZ R5, R87, R6, R72 ;  /* 0x0000000657057223 */ /* 0x000fe20000010048 */
[----:B------:R-:W-:Y:S01]  /*06f0*/  SHF.L.U32 R6, R70, 0x10, RZ ;  /* 0x0000001046067819 */ /* 0x000fe200000006ff */
[----:B------:R-:W-:Y:S01]  /*0700*/  FFMA.FTZ R68, R86, R69, R73 ;  /* 0x0000004556447223 */ /* 0x000fe20000010049 */
[C---:B------:R-:W-:Y:S01]  /*0710*/  PRMT R4, R7.reuse, 0x7632, R4 ;  /* 0x0000763207047816 */ /* 0x040fe20000000004 */
[----:B------:R-:W-:Y:S01]  /*0720*/  IMAD.U32 R7, R7, 0x10000, RZ ;  /* 0x0001000007077824 */ /* 0x000fe200078e00ff */
[----:B------:R-:W-:-:S02]  /*0730*/  PRMT R69, R64, 0x7632, R69 ;  /* 0x0000763240457816 */ /* 0x000fc40000000045 */
[----:B------:R-:W-:Y:S02]  /*0740*/  SHF.L.U32 R75, R64, 0x10, RZ ;  /* 0x00000010404b7819 */ /* 0x000fe400000006ff */
[----:B------:R-:W-:Y:S01]  /*0750*/  PRMT R70, R70, 0x7632, R70 ;  /* 0x0000763246467816 */ /* 0x000fe20000000046 */
[----:B------:R-:W-:Y:S01]  /*0760*/  FFMA.FTZ R6, R85, R6, R68 ;  /* 0x0000000655067223 */ /* 0x000fe20000010044 */
[--C-:B------:R-:W-:Y:S01]  /*0770*/  FFMA.FTZ R73, R80, R7, R5.reuse ;  /* 0x0000000750497223 */ /* 0x100fe20000010005 */
[----:B------:R-:W-:Y:S02]  /*0780*/  IMAD.U32 R68, R69, 0x10000, RZ ;  /* 0x0001000045447824 */ /* 0x000fe400078e00ff */
[----:B------:R-:W-:Y:S01]  /*0790*/  FFMA.FTZ R72, R0, R75, RZ ;  /* 0x0000004b00487223 */ /* 0x000fe200000100ff */
[----:B------:R-:W-:Y:S02]  /*07a0*/  SHF.L.U32 R70, R70, 0x10, RZ ;  /* 0x0000001046467819 */ /* 0x000fe400000006ff */
        /* <DEDUP_REMOVED lines=8> */
[----:B------:R-:W5:Y:S04]  /*0830*/  LDG.E.128 R68, desc[UR6][R2.64+0x1000] ;  /* 0x0010000602447981 */ /* 0x000f68000c1e1d00 */
[----:B------:R-:W5:Y:S01]  /*0840*/  LDG.E.128 R4, desc[UR6][R40.64+0x1000] ;  /* 0x0010000628047981 */ /* 0x000f62000c1e1d00 */
[----:B------:R-:W-:Y:S01]  /*0850*/  FFMA.FTZ R93, R83, R72, R74 ;  /* 0x00000048535d7223 */ /* 0x000fe2000001004a */
[----:B------:R-:W-:Y:S01]  /*0860*/  FFMA.FTZ R98, R90, R65, R73 ;  /* 0x000000415a627223 */ /* 0x000fe20000010049 */
[----:B------:R-:W-:Y:S01]  /*0870*/  FFMA.FTZ R75, R80, R75, R89 ;  /* 0x0000004b504b7223 */ /* 0x000fe20000010059 */
[C---:B------:R-:W-:Y:S02]  /*0880*/  PRMT R73, R56.reuse, 0x7632, R73 ;  /* 0x0000763238497816 */ /* 0x040fe40000000049 */
[----:B------:R-:W-:-:S02]  /*0890*/  SHF.L.U32 R89, R56, 0x10, RZ ;  /* 0x0000001038597819 */ /* 0x000fc400000006ff */
[----:B------:R-:W-:Y:S01]  /*08a0*/  SHF.L.U32 R65, R64, 0x10, RZ ;  /* 0x0000001040417819 */ /* 0x000fe200000006ff */
[----:B------:R-:W-:Y:S01]  /*08b0*/  FFMA.FTZ R72, R86, R91, R93 ;  /* 0x0000005b56487223 */ /* 0x000fe2000001005d */
[----:B------:R-:W-:Y:S01]  /*08c0*/  SHF.L.U32 R64, R66, 0x10, RZ ;  /* 0x0000001042407819 */ /* 0x000fe200000006ff */
[----:B------:R-:W-:Y:S02]  /*08d0*/  IMAD.U32 R56, R73, 0x10000, RZ ;  /* 0x0001000049387824 */ /* 0x000fe400078e00ff */
[----:B------:R-:W-:Y:S01]  /*08e0*/  FFMA.FTZ R84, R0, R89, RZ ;  /* 0x0000005900547223 */ /* 0x000fe200000100ff */
[----:B------:R-:W-:Y:S01]  /*08f0*/  SHF.L.U32 R74, R57, 0x10, RZ ;  /* 0x00000010394a7819 */ /* 0x000fe200000006ff */
[--C-:B------:R-:W-:Y:S01]  /*0900*/  FFMA.FTZ R64, R85, R64, R72.reuse ;  /* 0x0000004055407223 */ /* 0x100fe20000010048 */
[----:B------:R-:W-:Y:S01]  /*0910*/  PRMT R72, R57, 0x7632, R72 ;  /* 0x0000763239487816 */ /* 0x000fe20000000048 */
[----:B------:R-:W-:Y:S01]  /*0920*/  FFMA.FTZ R56, R81, R56, R84 ;  /* 0x0000003851387223 */ /* 0x000fe20000010054 */
[----:B------:R-:W-:-:S03]  /*0930*/  FFMA.FTZ R82, R90, R65, R75 ;  /* 0x000000415a527223 */ /* 0x000fc6000001004b */
[----:B------:R-:W-:Y:S02]  /*0940*/  IMAD.U32 R91, R72, 0x10000, RZ ;  /* 0x00010000485b7824 */ /* 0x000fe400078e00ff */
[----:B------:R-:W-:Y:S02]  /*0950*/  FFMA.FTZ R93, R83, R74, R56 ;  /* 0x0000004a535d7223 */ /* 0x000fe40000010038 */
[----:B------:R-:W5:Y:S01]  /*0960*/  LDG.E.128 R72, desc[UR6][R2.64+0x4800] ;  /* 0x0048000602487981 */ /* 0x000f62000c1e1d00 */
[----:B------:R-:W-:-:S04]  /*0970*/  PRMT R66, R66, 0x7632, R66 ;  /* 0x0000763242427816 */ /* 0x000fc80000000042 */
        /* <DEDUP_REMOVED lines=8> */
[C---:B------:R-:W-:Y:S01]  /*0a00*/  SHF.L.U32 R48, R58.reuse, 0x10, RZ ;  /* 0x000000103a307819 */ /* 0x040fe200000006ff */
[----:B------:R-:W5:Y:S01]  /*0a10*/  LDG.E.128 R64, desc[UR6][R2.64+0x8000] ;  /* 0x0080000602407981 */ /* 0x000f62000c1e1d00 */
[----:B------:R-:W-:Y:S01]  /*0a20*/  PRMT R58, R58, 0x7632, R58 ;  /* 0x000076323a3a7816 */ /* 0x000fe2000000003a */
[----:B------:R-:W-:Y:S01]  /*0a30*/  FFMA.FTZ R96, R0, R91, RZ ;  /* 0x0000005b00607223 */ /* 0x000fe200000100ff */
        /* <DEDUP_REMOVED lines=10> */
[----:B------:R-:W-:Y:S01]  /*0ae0*/  SHF.L.U32 R91, R60, 0x10, RZ ;  /* 0x000000103c5b7819 */ /* 0x000fe200000006ff */
[----:B------:R-:W-:Y:S01]  /*0af0*/  FFMA.FTZ R89, R83, R96, R100 ;  /* 0x0000006053597223 */ /* 0x000fe20000010064 */
[C---:B------:R-:W-:Y:S02]  /*0b00*/  PRMT R48, R59.reuse, 0x7632, R48 ;  /* 0x000076323b307816 */ /* 0x040fe40000000030 */
[----:B------:R-:W-:Y:S01]  /*0b10*/  SHF.L.U32 R49, R59, 0x10, RZ ;  /* 0x000000103b317819 */ /* 0x000fe200000006ff */
[----:B------:R-:W-:Y:S01]  /*0b20*/  IMAD.U32 R59, R56, 0x10000, RZ ;  /* 0x00010000383b7824 */ /* 0x000fe200078e00ff */
[----:B------:R-:W-:Y:S01]  /*0b30*/  SHF.L.U32 R56, R50, 0x10, RZ ;  /* 0x0000001032387819 */ /* 0x000fe200000006ff */
[----:B------:R-:W-:Y:S01]  /*0b40*/  FFMA.FTZ R96, R0, R91, RZ ;  /* 0x0000005b00607223 */ /* 0x000fe200000100ff */
[----:B------:R-:W-:Y:S01]  /*0b50*/  SHF.L.U32 R88, R88, 0x10, RZ ;  /* 0x0000001058587819 */ /* 0x000fe200000006ff */
[----:B------:R-:W-:Y:S01]  /*0b60*/  FFMA.FTZ R58, R86, R59, R89 ;  /* 0x0000003b563a7223 */ /* 0x000fe20000010059 */
[----:B------:R-:W-:-:S02]  /*0b70*/  PRMT R50, R50, 0x7632, R50 ;  /* 0x0000763232327816 */ /* 0x000fc40000000032 */
[----:B------:R-:W-:Y:S01]  /*0b80*/  PRMT R89, R61, 0x7632, R89 ;  /* 0x000076323d597816 */ /* 0x000fe20000000059 */
[----:B------:R-:W-:Y:S01]  /*0b90*/  FFMA.FTZ R100, R81, R88, R96 ;  /* 0x0000005851647223 */ /* 0x000fe20000010060 */
[----:B------:R-:W-:Y:S01]  /*0ba0*/  FFMA.FTZ R60, R85, R56, R58 ;  /* 0x00000038553c7223 */ /* 0x000fe2000001003a */
[----:B------:R-:W-:Y:S01]  /*0bb0*/  IMAD.U32 R50, R50, 0x10000, RZ ;  /* 0x0001000032327824 */ /* 0x000fe200078e00ff */
[----:B------:R-:W-:Y:S02]  /*0bc0*/  SHF.L.U32 R96, R61, 0x10, RZ ;  /* 0x000000103d607819 */ /* 0x000fe400000006ff */
[----:B------:R-:W-:Y:S01]  /*0bd0*/  SHF.L.U32 R89, R89, 0x10, RZ ;  /* 0x0000001059597819 */ /* 0x000fe200000006ff */
[--C-:B------:R-:W-:Y:S01]  /*0be0*/  FFMA.FTZ R61, R87, R50, R60.reuse ;  /* 0x00000032573d7223 */ /* 0x100fe2000001003c */
[C---:B------:R-:W-:Y:S01]  /*0bf0*/  PRMT R60, R52.reuse, 0x7632, R60 ;  /* 0x00007632343c7816 */ /* 0x040fe2000000003c */
[----:B------:R-:W-:Y:S01]  /*0c00*/  FFMA.FTZ R91, R83, R96, R100 ;  /* 0x00000060535b7223 */ /* 0x000fe20000010064 */
[----:B------:R-:W-:-:S02]  /*0c10*/  IMAD.U32 R93, R52, 0x10000, RZ ;  /* 0x00010000345d7824 */ /* 0x000fc400078e00ff */
[----:B------:R-:W-:Y:S01]  /*0c20*/  FFMA.FTZ R49, R80, R49, R57 ;  /* 0x0000003150317223 */ /* 0x000fe20000010039 */
[C---:B------:R-:W-:Y:S01]  /*0c30*/  PRMT R50, R62.reuse, 0x7632, R50 ;  /* 0x000076323e327816 */ /* 0x040fe20000000032 */
[----:B------:R-:W5:Y:S01]  /*0c40*/  LDG.E.128 R56, desc[UR6][R2.64+0xb800] ;  /* 0x00b8000602387981 */ /* 0x000f62000c1e1d00 */
[----:B------:R-:W-:Y:S01]  /*0c50*/  SHF.L.U32 R62, R62, 0x10, RZ ;  /* 0x000000103e3e7819 */ /* 0x000fe200000006ff */
[----:B------:R-:W-:Y:S01]  /*0c60*/  FFMA.FTZ R52, R86, R89, R91 ;  /* 0x0000005956347223 */ /* 0x000fe2000001005b */
[----:B------:R-:W-:Y:S01]  /*0c70*/  SHF.L.U32 R60, R60, 0x10, RZ ;  /* 0x000000103c3c7819 */ /* 0x000fe200000006ff */
[----:B------:R-:W-:Y:S01]  /*0c80*/  FFMA.FTZ R96, R0, R93, RZ ;  /* 0x0000005d00607223 */ /* 0x000fe200000100ff */
[----:B------:R-:W-:Y:S01]  /*0c90*/  PRMT R0, R53, 0x7632, R0 ;  /* 0x0000763235007816 */ /* 0x000fe20000000000 */
[----:B------:R-:W-:Y:S01]  /*0ca0*/  FFMA.FTZ R52, R85, R62, R52 ;  /* 0x0000003e55347223 */ /* 0x000fe20000010034 */
[----:B------:R-:W-:Y:S01]  /*0cb0*/  SHF.L.U32 R50, R50, 0x10, RZ ;  /* 0x0000001032327819 */ /* 0x000fe200000006ff */
[----:B------:R-:W-:-:S02]  /*0cc0*/  IMAD.U32 R62, R53, 0x10000, RZ ;  /* 0x00010000353e7824 */ /* 0x000fc400078e00ff */
[----:B------:R-:W-:Y:S01]  /*0cd0*/  FFMA.FTZ R60, R81, R60, R96 ;  /* 0x0000003c513c7223 */ /* 0x000fe20000010060 */
[----:B------:R-:W-:Y:S01]  /*0ce0*/  SHF.L.U32 R81, R0, 0x10, RZ ;  /* 0x0000001000517819 */ /* 0x000fe200000006ff */
[----:B------:R-:W-:Y:S02]  /*0cf0*/  FFMA.FTZ R50, R87, R50, R52 ;  /* 0x0000003257327223 */ /* 0x000fe40000010034 */
[----:B------:R-:W-:Y:S01]  /*0d00*/  FFMA.FTZ R83, R83, R62, R60 ;  /* 0x0000003e53537223 */ /* 0x000fe2000001003c */
[----:B------:R-:W-:Y:S02]  /*0d10*/  SHF.L.U32 R53, R63, 0x10, RZ ;  /* 0x000000103f357819 */ /* 0x000fe400000006ff */
[----:B------:R-:W-:Y:S01]  /*0d20*/  PRMT R52, R54, 0x7632, R52 ;  /* 0x0000763236347816 */ /* 0x000fe20000000034 */
[----:B------:R-:W-:Y:S01]  /*0d30*/  FFMA.FTZ R86, R86, R81, R83 ;  /* 0x0000005156567223 */ /* 0x000fe20000010053 */
        /* <DEDUP_REMOVED lines=12> */
[----:B------:R-:W-:-:S02]  /*0e00*/  IMAD.U32 R48, R48, 0x10000, RZ ;  /* 0x0001000030307824 */ /* 0x000fc400078e00ff */
[----:B------:R-:W-:Y:S01]  /*0e10*/  FFMA.FTZ R88, R90, R53, R50 ;  /* 0x000000355a587223 */ /* 0x000fe20000010032 */
[C---:B------:R-:W-:Y:S01]  /*0e20*/  PRMT R52, R36.reuse, 0x7632, R52 ;  /* 0x0000763224347816 */ /* 0x040fe20000000034 */
[----:B------:R-:W-:Y:S01]  /*0e30*/  IMAD.U32 R53, R55, 0x10000, RZ ;  /* 0x0001000037357824 */ /* 0x000fe200078e00ff */
[----:B------:R-:W-:Y:S02]  /*0e40*/  SHF.L.U32 R36, R36, 0x10, RZ ;  /* 0x0000001024247819 */ /* 0x000fe400000006ff */
[C---:B------:R-:W-:Y:S02]  /*0e50*/  PRMT R0, R44.reuse, 0x7632, R0 ;  /* 0x000076322c007816 */ /* 0x040fe40000000000 */
[----:B------:R-:W-:Y:S01]  /*0e60*/  SHF.L.U32 R85, R44, 0x10, RZ ;  /* 0x000000102c557819 */ /* 0x000fe200000006ff */
[C---:B------:R-:W-:Y:S01]  /*0e70*/  FFMA.FTZ R100, R90.reuse, R48, R49 ;  /* 0x000000305a647223 */ /* 0x040fe20000010031 */
[----:B------:R-:W-:Y:S01]  /*0e80*/  FFMA.FTZ R96, R90, R51, R96 ;  /* 0x000000335a607223 */ /* 0x000fe20000010060 */
[----:B------:R-:W-:Y:S01]  /*0e90*/  FFMA.FTZ R53, R80, R53, R87 ;  /* 0x0000003550357223 */ /* 0x000fe20000010057 */
[----:B------:R-:W-:Y:S01]  /*0ea0*/  SHF.L.U32 R52, R52, 0x10, RZ ;  /* 0x0000001034347819 */ /* 0x000fe200000006ff */
[----:B------:R-:W5:Y:S01]  /*0eb0*/  LDG.E.128 R48, desc[UR6][R2.64+0x12800] ;  /* 0x0128000602307981 */ /* 0x000f62000c1e1d00 */
[----:B------:R-:W-:-:S02]  /*0ec0*/  IMAD.U32 R87, R0, 0x10000, RZ ;  /* 0x0001000000577824 */ /* 0x000fc400078e00ff */
[----:B------:R-:W-:Y:S01]  /*0ed0*/  FFMA.FTZ R36, R85, R36, R94 ;  /* 0x0000002455247223 */ /* 0x000fe2000001005e */
        /* <DEDUP_REMOVED lines=8> */
[----:B------:R-:W-:Y:S01]  /*0f60*/  PRMT R55, R55, 0x7632, R55 ;  /* 0x0000763237377816 */ /* 0x000fe20000000037 */
[C---:B------:R-:W-:Y:S02]  /*0f70*/  IMAD.U32 R37, R38.reuse, 0x10000, RZ ;  /* 0x0001000026257824 */ /* 0x040fe400078e00ff */
[----:B------:R-:W-:Y:S01]  /*0f80*/  FFMA.FTZ R45, R83, R36, R44 ;  /* 0x00000024532d7223 */ /* 0x000fe2000001002c */
[----:B------:R-:W-:Y:S02]  /*0f90*/  PRMT R36, R38, 0x7632, R36 ;  /* 0x0000763226247816 */ /* 0x000fe40000000024 */
[C---:B------:R-:W-:Y:S02]  /*0fa0*/  PRMT R38, R28.reuse, 0x7632, R38 ;  /* 0x000076321c267816 */ /* 0x040fe40000000026 */
[----:B------:R-:W-:Y:S02]  /*0fb0*/  SHF.L.U32 R44, R28, 0x10, RZ ;  /* 0x000000101c2c7819 */ /* 0x000fe400000006ff */
[----:B------:R-:W-:-:S02]  /*0fc0*/  SHF.L.U32 R55, R55, 0x10, RZ ;  /* 0x0000001037377819 */ /* 0x000fc400000006ff */
[----:B------:R-:W-:Y:S01]  /*0fd0*/  SHF.L.U32 R38, R38, 0x10, RZ ;  /* 0x0000001026267819 */ /* 0x000fe200000006ff */
[----:B------:R-:W-:Y:S01]  /*0fe0*/  FFMA.FTZ R92, R85, R44, R92 ;  /* 0x0000002c555c7223 */ /* 0x000fe2000001005c */
[----:B------:R-:W-:Y:S01]  /*0ff0*/  PRMT R80, R46, 0x7632, R80 ;  /* 0x000076322e507816 */ /* 0x000fe20000000050 */
        /* <DEDUP_REMOVED lines=13> */
[----:B------:R-:W-:Y:S02]  /*10d0*/  SHF.L.U32 R0, R47, 0x10, RZ ;  /* 0x000000102f007819 */ /* 0x000fe400000006ff */
[----:B------:R-:W-:Y:S02]  /*10e0*/  SHF.L.U32 R39, R39, 0x10, RZ ;  /* 0x0000001027277819 */ /* 0x000fe400000006ff */
[C---:B------:R-:W-:Y:S01]  /*10f0*/  PRMT R36, R32.reuse, 0x7632, R36 ;  /* 0x0000763220247816 */ /* 0x040fe20000000024 */
[----:B------:R-:W-:Y:S01]  /*1100*/  IMAD.U32 R32, R32, 0x10000, RZ ;  /* 0x0001000020207824 */ /* 0x000fe200078e00ff */
        /* <DEDUP_REMOVED lines=13> */
[----:B------:R-:W5:Y:S01]  /*11e0*/  LDG.E.128 R44, desc[UR6][R2.64+0x19800] ;  /* 0x01980006022c7981 */ /* 0x000f62000c1e1d00 */
[----:B------:R-:W-:Y:S01]  /*11f0*/  SHF.L.U32 R29, R31, 0x10, RZ ;  /* 0x000000101f1d7819 */ /* 0x000fe200000006ff */
[----:B------:R-:W-:-:S02]  /*1200*/  IMAD.U32 R30, R30, 0x10000, RZ ;  /* 0x000100001e1e7824 */ /* 0x000fc400078e00ff */
[----:B------:R-:W-:Y:S01]  /*1210*/  FFMA.FTZ R36, R89, R32, R36 ;  /* 0x0000002059247223 */ /* 0x000fe20000010024 */
[----:B------:R-:W-:Y:S02]  /*1220*/  SHF.L.U32 R28, R28, 0x10, RZ ;  /* 0x000000101c1c7819 */ /* 0x000fe400000006ff */
[----:B------:R-:W-:Y:S01]  /*1230*/  SHF.L.U32 R81, R81, 0x10, RZ ;  /* 0x0000001051517819 */ /* 0x000fe200000006ff */
[----:B------:R-:W-:Y:S01]  /*1240*/  FFMA.FTZ R92, R0, R29, R37 ;  /* 0x0000001d005c7223 */ /* 0x000fe20000010025 */
        /* <DEDUP_REMOVED lines=20> */
[----:B------:R-:W-:Y:S01]  /*1390*/  PRMT R13, R13, 0x7632, R13 ;  /* 0x000076320d0d7816 */ /* 0x000fe2000000000d */
[----:B------:R-:W-:Y:S01]  /*13a0*/  FFMA.FTZ R98, R89, R32, R36 ;  /* 0x0000002059627223 */ /* 0x000fe20000010024 */
[----:B------:R-:W-:Y:S01]  /*13b0*/  PRMT R12, R35, 0x7632, R12 ;  /* 0x00007632230c7816 */ /* 0x000fe2000000000c */
[----:B------:R-:W-:Y:S01]  /*13c0*/  FFMA.FTZ R102, R85, R34, R84 ;  /* 0x0000002255667223 */ /* 0x000fe20000010054 */
[----:B------:R-:W5:Y:S01]  /*13d0*/  LDG.E.128 R36, desc[UR6][R40.64+0x1800] ;  /* 0x0018000628247981 */ /* 0x000f62000c1e1d00 */
[----:B------:R-:W-:-:S03]  /*13e0*/  SHF.L.U32 R20, R20, 0x10, RZ ;  /* 0x0000001014147819 */ /* 0x000fc600000006ff */
[----:B------:R-:W5:Y:S01]  /*13f0*/  LDG.E.128 R32, desc[UR6][R2.64+0x1800] ;  /* 0x0018000602207981 */ /* 0x000f62000c1e1d00 */
[----:B------:R-:W-:Y:S02]  /*1400*/  SHF.L.U32 R82, R13, 0x10, RZ ;  /* 0x000000100d527819 */ /* 0x000fe400000006ff */
[----:B------:R-:W-:Y:S01]  /*1410*/  PRMT R13, R21, 0x7632, R13 ;  /* 0x00007632150d7816 */ /* 0x000fe2000000000d */
[----:B------:R-:W-:Y:S01]  /*1420*/  FFMA.FTZ R102, R87, R20, R102 ;  /* 0x0000001457667223 */ /* 0x000fe20000010066 */
[----:B------:R-:W-:Y:S01]  /*1430*/  SHF.L.U32 R84, R21, 0x10, RZ ;  /* 0x0000001015547819 */ /* 0x000fe200000006ff */
[----:B------:R-:W-:Y:S02]  /*1440*/  FFMA.FTZ R21, R83, R82, R98 ;  /* 0x0000005253157223 */ /* 0x000fe40000010062 */
[----:B------:R-:W-:Y:S01]  /*1450*/  IMAD.U32 R82, R13, 0x10000, RZ ;  /* 0x000100000d527824 */ /* 0x000fe200078e00ff */
        /* <DEDUP_REMOVED lines=8> */
[----:B------:R-:W-:-:S02]  /*14e0*/  SHF.L.U32 R13, R14, 0x10, RZ ;  /* 0x000000100e0d7819 */ /* 0x000fc400000006ff */
[C---:B--2---:R-:W-:Y:S02]  /*14f0*/  SHF.L.U32 R22, R16.reuse, 0x10, RZ ;  /* 0x0000001010167819 */ /* 0x044fe400000006ff */
[----:B------:R-:W-:Y:S01]  /*1500*/  PRMT R16, R16, 0x7632, R16 ;  /* 0x0000763210107816 */ /* 0x000fe20000000010 */
[----:B------:R-:W-:Y:S02]  /*1510*/  IMAD.U32 R93, R84, 0x10000, RZ ;  /* 0x00010000545d7824 */ /* 0x000fe400078e00ff */
[----:B------:R-:W-:Y:S01]  /*1520*/  FFMA.FTZ R82, R86, R91, R82 ;  /* 0x0000005b56527223 */ /* 0x000fe20000010052 */
[C---:B------:R-:W-:Y:S01]  /*1530*/  PRMT R14, R15.reuse, 0x7632, R14 ;  /* 0x000076320f0e7816 */ /* 0x040fe2000000000e */
[----:B------:R-:W-:Y:S01]  /*1540*/  FFMA.FTZ R13, R80, R13, R21 ;  /* 0x0000000d500d7223 */ /* 0x000fe20000010015 */
[----:B------:R-:W-:Y:S01]  /*1550*/  SHF.L.U32 R15, R15, 0x10, RZ ;  /* 0x000000100f0f7819 */ /* 0x000fe200000006ff */
[----:B------:R-:W-:Y:S01]  /*1560*/  FFMA.FTZ R100, R85, R22, R100 ;  /* 0x0000001655647223 */ /* 0x000fe20000010064 */
[C---:B------:R-:W-:Y:S01]  /*1570*/  SHF.L.U32 R21, R23.reuse, 0x10, RZ ;  /* 0x0000001017157819 */ /* 0x040fe200000006ff */
[----:B------:R-:W-:Y:S01]  /*1580*/  IMAD.U32 R16, R16, 0x10000, RZ ;  /* 0x0001000010107824 */ /* 0x000fe200078e00ff */
[----:B------:R-:W-:Y:S01]  /*1590*/  PRMT R23, R23, 0x7632, R23 ;  /* 0x0000763217177816 */ /* 0x000fe20000000017 */
        /* <DEDUP_REMOVED lines=9> */
[C---:B------:R-:W-:Y:S01]  /*1630*/  FFMA.FTZ R100, R81.reuse, R12, R20 ;  /* 0x0000000c51647223 */ /* 0x040fe20000010014 */
[----:B------:R-:W-:Y:S01]  /*1640*/  FFMA.FTZ R98, R81, R14, R13 ;  /* 0x0000000e51627223 */ /* 0x000fe2000001000d */
[----:B------:R-:W-:Y:S01]  /*1650*/  FFMA.FTZ R22, R89, R22, R16 ;  /* 0x0000001659167223 */ /* 0x000fe20000010010 */
[----:B------:R-:W-:Y:S01]  /*1660*/  FFMA.FTZ R84, R81, R84, R21 ;  /* 0x0000005451547223 */ /* 0x000fe20000010015 */
[----:B------:R-:W2:Y:S01]  /*1670*/  LDG.E.128 R12, desc[UR6][R2.64+0x5000] ;  /* 0x00500006020c7981 */ /* 0x000ea2000c1e1d00 */
[----:B------:R-:W-:-:S02]  /*1680*/  SHF.L.U32 R16, R17, 0x10, RZ ;  /* 0x0000001011107819 */ /* 0x000fc400000006ff */
[C---:B------:R-:W-:Y:S02]  /*1690*/  PRMT R20, R18.reuse, 0x7632, R20 ;  /* 0x0000763212147816 */ /* 0x040fe40000000014 */
[----:B------:R-:W-:Y:S02]  /*16a0*/  SHF.L.U32 R21, R18, 0x10, RZ ;  /* 0x0000001012157819 */ /* 0x000fe400000006ff */
[C---:B---3--:R-:W-:Y:S02]  /*16b0*/  PRMT R17, R24.reuse, 0x7632, R17 ;  /* 0x0000763218117816 */ /* 0x048fe40000000011 */
[----:B------:R-:W-:Y:S01]  /*16c0*/  SHF.L.U32 R18, R24, 0x10, RZ ;  /* 0x0000001018127819 */ /* 0x000fe200000006ff */
[----:B------:R-:W-:Y:S01]  /*16d0*/  FFMA.FTZ R91, R83, R16, R22 ;  /* 0x00000010535b7223 */ /* 0x000fe20000010016 */
[C---:B------:R-:W-:Y:S01]  /*16e0*/  PRMT R24, R19.reuse, 0x7632, R24 ;  /* 0x0000763213187816 */ /* 0x040fe20000000018 */
[----:B------:R-:W-:Y:S01]  /*16f0*/  IMAD.U32 R23, R19, 0x10000, RZ ;  /* 0x0001000013177824 */ /* 0x000fe200078e00ff */
[----:B------:R-:W-:Y:S01]  /*1700*/  SHF.L.U32 R22, R17, 0x10, RZ ;  /* 0x0000001011167819 */ /* 0x000fe200000006ff */
[----:B------:R-:W-:Y:S01]  /*1710*/  FFMA.FTZ R102, R85, R18, R96 ;  /* 0x0000001255667223 */ /* 0x000fe20000010060 */
[----:B------:R-:W-:Y:S01]  /*1720*/  FFMA.FTZ R91, R86, R21, R91 ;  /* 0x00000015565b7223 */ /* 0x000fe2000001005b */
[----:B------:R-:W3:Y:S01]  /*1730*/  LDG.E.128 R16, desc[UR6][R2.64+0x8800] ;  /* 0x0088000602107981 */ /* 0x000ee2000c1e1d00 */
[----:B------:R-:W-:Y:S01]  /*1740*/  SHF.L.U32 R21, R20, 0x10, RZ ;  /* 0x0000001014157819 */ /* 0x000fe200000006ff */
[----:B------:R-:W-:Y:S01]  /*1750*/  FFMA.FTZ R22, R87, R22, R102 ;  /* 0x0000001657167223 */ /* 0x000fe20000010066 */
[----:B------:R-:W-:-:S02]  /*1760*/  PRMT R82, R25, 0x7632, R82 ;  /* 0x0000763219527816 */ /* 0x000fc40000000052 */
[----:B------:R-:W-:Y:S02]  /*1770*/  SHF.L.U32 R96, R25, 0x10, RZ ;  /* 0x0000001019607819 */ /* 0x000fe400000006ff */
[C---:B----4-:R-:W-:Y:S02]  /*1780*/  PRMT R20, R76.reuse, 0x7632, R20 ;  /* 0x000076324c147816 */ /* 0x050fe40000000014 */
        /* <DEDUP_REMOVED lines=10> */
[----:B------:R-:W-:-:S02]  /*1830*/  FFMA.FTZ R82, R87, R20, R76 ;  /* 0x0000001457527223 */ /* 0x000fc4000001004c */
[----:B------:R-:W4:Y:S01]  /*1840*/  LDG.E.128 R20, desc[UR6][R2.64+0xc000] ;  /* 0x00c0000602147981 */ /* 0x000f22000c1e1d00 */
[----:B------:R-:W-:Y:S01]  /*1850*/  FFMA.FTZ R91, R86, R25, R91 ;  /* 0x00000019565b7223 */ /* 0x000fe2000001005b */
[----:B------:R-:W-:Y:S01]  /*1860*/  IMAD.U32 R25, R26, 0x10000, RZ ;  /* 0x000100001a197824 */ /* 0x000fe200078e00ff */
[C---:B------:R-:W-:Y:S02]  /*1870*/  SHF.L.U32 R76, R77.reuse, 0x10, RZ ;  /* 0x000000104d4c7819 */ /* 0x040fe400000006ff */
[----:B------:R-:W-:Y:S02]  /*1880*/  PRMT R77, R77, 0x7632, R77 ;  /* 0x000076324d4d7816 */ /* 0x000fe4000000004d */
        /* <DEDUP_REMOVED lines=10> */
[C---:B------:R-:W-:Y:S01]  /*1930*/  FFMA.FTZ R96, R81.reuse, R24, R96 ;  /* 0x0000001851607223 */ /* 0x040fe20000010060 */
[----:B------:R-:W-:Y:S01]  /*1940*/  FFMA.FTZ R82, R81, R26, R25 ;  /* 0x0000001a51527223 */ /* 0x000fe20000010019 */
[----:B------:R-:W-:-:S02]  /*1950*/  PRMT R78, R78, 0x7632, R78 ;  /* 0x000076324e4e7816 */ /* 0x000fc4000000004e */
[C---:B-----5:R-:W-:Y:S02]  /*1960*/  PRMT R24, R8.reuse, 0x7632, R24 ;  /* 0x0000763208187816 */ /* 0x060fe40000000018 */
[----:B------:R-:W-:Y:S01]  /*1970*/  SHF.L.U32 R26, R8, 0x10, RZ ;  /* 0x00000010081a7819 */ /* 0x000fe200000006ff */
[----:B------:R-:W-:Y:S01]  /*1980*/  FFMA.FTZ R27, R86, R27, R77 ;  /* 0x0000001b561b7223 */ /* 0x000fe2000001004d */
[----:B------:R-:W-:Y:S01]  /*1990*/  SHF.L.U32 R24, R24, 0x10, RZ ;  /* 0x0000001018187819 */ /* 0x000fe200000006ff */
[----:B------:R-:W-:Y:S02]  /*19a0*/  IMAD.U32 R25, R78, 0x10000, RZ ;  /* 0x000100004e197824 */ /* 0x000fe400078e00ff */
[----:B------:R-:W-:Y:S01]  /*19b0*/  FFMA.FTZ R90, R85, R26, R90 ;  /* 0x0000001a555a7223 */ /* 0x000fe2000001005a */
[C---:B------:R-:W-:Y:S01]  /*19c0*/  PRMT R8, R79.reuse, 0x7632, R8 ;  /* 0x000076324f087816 */ /* 0x040fe20000000008 */
[----:B------:R-:W-:Y:S01]  /*19d0*/  FFMA.FTZ R25, R80, R25, R27 ;  /* 0x0000001950197223 */ /* 0x000fe2000001001b */
[----:B------:R-:W-:Y:S01]  /*19e0*/  SHF.L.U32 R79, R79, 0x10, RZ ;  /* 0x000000104f4f7819 */ /* 0x000fe200000006ff */
[----:B------:R-:W-:Y:S01]  /*19f0*/  FFMA.FTZ R24, R87, R24, R90 ;  /* 0x0000001857187223 */ /* 0x000fe2000001005a */
[----:B------:R-:W-:-:S02]  /*1a00*/  PRMT R26, R9, 0x7632, R26 ;  /* 0x00007632091a7816 */ /* 0x000fc4000000001a */
[----:B------:R-:W-:Y:S01]  /*1a10*/  SHF.L.U32 R78, R9, 0x10, RZ ;  /* 0x00000010094e7819 */ /* 0x000fe200000006ff */
[----:B------:R-:W-:Y:S01]  /*1a20*/  FFMA.FTZ R76, R0, R79, R25 ;  /* 0x0000004f004c7223 */ /* 0x000fe20000010019 */
[----:B------:R-:W-:-:S03]  /*1a30*/  SHF.L.U32 R88, R26, 0x10, RZ ;  /* 0x000000101a587819 */ /* 0x000fc600000006ff */
[----:B------:R-:W-:Y:S02]  /*1a40*/  FFMA.FTZ R78, R89, R78, R24 ;  /* 0x0000004e594e7223 */ /* 0x000fe40000010018 */
[----:B------:R-:W5:Y:S01]  /*1a50*/  LDG.E.128 R24, desc[UR6][R2.64+0xf800] ;  /* 0x00f8000602187981 */ /* 0x000f62000c1e1d00 */
[----:B------:R-:W-:Y:S01]  /*1a60*/  SHF.L.U32 R9, R10, 0x10, RZ ;  /* 0x000000100a097819 */ /* 0x000fe200000006ff */
[--C-:B------:R-:W-:Y:S01]  /*1a70*/  FFMA.FTZ R83, R83, R88, R78.reuse ;  /* 0x0000005853537223 */ /* 0x100fe2000001004e */
[----:B------:R-:W-:Y:S01]  /*1a80*/  PRMT R78, R68, 0x7632, R78 ;  /* 0x00007632444e7816 */ /* 0x000fe2000000004e */
[----:B------:R-:W-:Y:S01]  /*1a90*/  IMAD.U32 R8, R8, 0x10000, RZ ;  /* 0x0001000008087824 */ /* 0x000fe200078e00ff */
[----:B------:R-:W-:Y:S01]  /*1aa0*/  PRMT R88, R4, 0x7632, R88 ;  /* 0x0000763204587816 */ /* 0x000fe20000000058 */
[----:B------:R-:W-:Y:S01]  /*1ab0*/  IMAD.U32 R68, R68, 0x10000, RZ ;  /* 0x0001000044447824 */ /* 0x000fe200078e00ff */
[----:B------:R-:W-:Y:S02]  /*1ac0*/  SHF.L.U32 R89, R4, 0x10, RZ ;  /* 0x0000001004597819 */ /* 0x000fe400000006ff */
[----:B------:R-:W-:Y:S01]  /*1ad0*/  PRMT R10, R10, 0x7632, R10 ;  /* 0x000076320a0a7816 */ /* 0x000fe2000000000a */
[----:B------:R-:W-:Y:S01]  /*1ae0*/  FFMA.FTZ R85, R81, R8, R76 ;  /* 0x0000000851557223 */ /* 0x000fe2000001004c */
[----:B------:R-:W-:Y:S01]  /*1af0*/  SHF.L.U32 R87, R78, 0x10, RZ ;  /* 0x000000104e577819 */ /* 0x000fe200000006ff */
[----:B------:R-:W-:-:S02]  /*1b00*/  IMAD.U32 R88, R88, 0x10000, RZ ;  /* 0x0001000058587824 */ /* 0x000fc400078e00ff */
[----:B------:R-:W-:Y:S01]  /*1b10*/  FFMA.FTZ R93, R89, R68, R94 ;  /* 0x00000044595d7223 */ /* 0x000fe2000001005e */
[C---:B------:R-:W-:Y:S01]  /*1b20*/  PRMT R76, R11.reuse, 0x7632, R76 ;  /* 0x000076320b4c7816 */ /* 0x040fe2000000004c */
[----:B------:R-:W-:Y:S01]  /*1b30*/  FFMA.FTZ R83, R86, R9, R83 ;  /* 0x0000000956537223 */ /* 0x000fe20000010053 */
[----:B------:R-:W-:Y:S02]  /*1b40*/  SHF.L.U32 R79, R11, 0x10, RZ ;  /* 0x000000100b4f7819 */ /* 0x000fe400000006ff */
[----:B------:R-:W-:Y:S02]  /*1b50*/  SHF.L.U32 R77, R10, 0x10, RZ ;  /* 0x000000100a4d7819 */ /* 0x000fe400000006ff */
[----:B------:R-:W5:Y:S01]  /*1b60*/  LDG.E.128 R8, desc[UR6][R2.64+0x13000] ;  /* 0x0130000602087981 */ /* 0x000f62000c1e1d00 */
[----:B------:R-:W-:Y:S01]  /*1b70*/  SHF.L.U32 R4, R69, 0x10, RZ ;  /* 0x0000001045047819 */ /* 0x000fe200000006ff */
[----:B------:R-:W-:Y:S01]  /*1b80*/  FFMA.FTZ R68, R88, R87, R93 ;  /* 0x0000005758447223 */ /* 0x000fe2000001005d */
[----:B------:R-:W-:-:S02]  /*1b90*/  SHF.L.U32 R91, R5, 0x10, RZ ;  /* 0x00000010055b7819 */ /* 0x000fc400000006ff */
[----:B------:R-:W-:Y:S02]  /*1ba0*/  PRMT R69, R69, 0x7632, R69 ;  /* 0x0000763245457816 */ /* 0x000fe40000000045 */
[----:B------:R-:W-:Y:S01]  /*1bb0*/  PRMT R87, R5, 0x7632, R87 ;  /* 0x0000763205577816 */ /* 0x000fe20000000057 */
[----:B------:R-:W-:Y:S01]  /*1bc0*/  FFMA.FTZ R77, R80, R77, R83 ;  /* 0x0000004d504d7223 */ /* 0x000fe20000010053 */
[----:B------:R-:W-:Y:S01]  /*1bd0*/  FFMA.FTZ R68, R91, R4, R68 ;  /* 0x000000045b447223 */ /* 0x000fe20000010044 */
[----:B------:R-:W-:Y:S02]  /*1be0*/  SHF.L.U32 R4, R69, 0x10, RZ ;  /* 0x0000001045047819 */ /* 0x000fe400000006ff */
[----:B------:R-:W-:Y:S02]  /*1bf0*/  IMAD.U32 R87, R87, 0x10000, RZ ;  /* 0x0001000057577824 */ /* 0x000fe400078e00ff */
[----:B------:R-:W-:Y:S01]  /*1c00*/  FFMA.FTZ R78, R0, R79, R77 ;  /* 0x0000004f004e7223 */ /* 0x000fe2000001004d */
[----:B------:R-:W-:-:S02]  /*1c10*/  PRMT R83, R6, 0x7632, R83 ;  /* 0x0000763206537816 */ /* 0x000fc40000000053 */
[----:B------:R-:W-:Y:S02]  /*1c20*/  SHF.L.U32 R86, R6, 0x10, RZ ;  /* 0x0000001006567819 */ /* 0x000fe400000006ff */
[C---:B------:R-:W-:Y:S02]  /*1c30*/  PRMT R80, R7.reuse, 0x7632, R80 ;  /* 0x0000763207507816 */ /* 0x040fe40000000050 */
[----:B------:R-:W-:Y:S01]  /*1c40*/  SHF.L.U32 R0, R7, 0x10, RZ ;  /* 0x0000001007007819 */ /* 0x000fe200000006ff */
[----:B------:R-:W-:Y:S01]  /*1c50*/  FFMA.FTZ R7, R87, R4, R68 ;  /* 0x0000000457077223 */ /* 0x000fe20000010044 */
[C---:B------:R-:W-:Y:S02]  /*1c60*/  SHF.L.U32 R5, R70.reuse, 0x10, RZ ;  /* 0x0000001046057819 */ /* 0x040fe400000006ff */
[----:B------:R-:W-:Y:S02]  /*1c70*/  PRMT R70, R70, 0x7632, R70 ;  /* 0x0000763246467816 */ /* 0x000fe40000000046 */
[C---:B------:R-:W-:Y:S01]  /*1c80*/  PRMT R6, R72.reuse, 0x7632, R6 ;  /* 0x0000763248067816 */ /* 0x040fe20000000006 */
[----:B------:R-:W-:-:S02]  /*1c90*/  IMAD.U32 R72, R72, 0x10000, RZ ;  /* 0x0001000048487824 */ /* 0x000fc400078e00ff */
[----:B------:R-:W-:Y:S01]  /*1ca0*/  FFMA.FTZ R4, R86, R5, R7 ;  /* 0x0000000556047223 */ /* 0x000fe20000010007 */
[----:B------:R-:W-:Y:S02]  /*1cb0*/  SHF.L.U32 R70, R70, 0x10, RZ ;  /* 0x0000001046467819 */ /* 0x000fe400000006ff */
[----:B------:R-:W-:Y:S01]  /*1cc0*/  SHF.L.U32 R83, R83, 0x10, RZ ;  /* 0x0000001053537819 */ /* 0x000fe200000006ff */
[----:B------:R-:W-:Y:S01]  /*1cd0*/  FFMA.FTZ R7, R89, R72, R92 ;  /* 0x0000004859077223 */ /* 0x000fe2000001005c */
[----:B------:R-:W-:-:S03]  /*1ce0*/  SHF.L.U32 R5, R6, 0x10, RZ ;  /* 0x0000001006057819 */ /* 0x000fc600000006ff */
[----:B------:R-:W-:Y:S02]  /*1cf0*/  FFMA.FTZ R77, R83, R70, R4 ;  /* 0x00000046534d7223 */ /* 0x000fe40000010004 */
[----:B------:R-:W-:Y:S02]  /*1d00*/  FFMA.FTZ R70, R88, R5, R7 ;  /* 0x0000000558467223 */ /* 0x000fe40000010007 */
[----:B------:R-:W5:Y:S01]  /*1d10*/  LDG.E.128 R4, desc[UR6][R2.64+0x16800] ;  /* 0x0168000602047981 */ /* 0x000f62000c1e1d00 */
[C---:B------:R-:W-:Y:S01]  /*1d20*/  PRMT R68, R64.reuse, 0x7632, R68 ;  /* 0x0000763240447816 */ /* 0x040fe20000000044 */
[----:B------:R-:W-:Y:S01]  /*1d30*/  IMAD.U32 R64, R64, 0x10000, RZ ;  /* 0x0001000040407824 */ /* 0x000fe200078e00ff */
[----:B------:R-:W-:Y:S02]  /*1d40*/  SHF.L.U32 R69, R71, 0x10, RZ ;  /* 0x0000001047457819 */ /* 0x000fe400000006ff */
[----:B------:R-:W-:Y:S02]  /*1d50*/  SHF.L.U32 R79, R68, 0x10, RZ ;  /* 0x00000010444f7819 */ /* 0x000fe400000006ff */
[----:B------:R-:W-:Y:S01]  /*1d60*/  SHF.L.U32 R68, R73, 0x10, RZ ;  /* 0x0000001049447819 */ /* 0x000fe200000006ff */
[----:B------:R-:W-:Y:S01]  /*1d70*/  FFMA.FTZ R93, R89, R64, R100 ;  /* 0x00000040595d7223 */ /* 0x000fe20000010064 */
[----:B------:R-:W-:Y:S01]  /*1d80*/  PRMT R64, R71, 0x7632, R64 ;  /* 0x0000763247407816 */ /* 0x000fe20000000040 */
[----:B------:R-:W-:Y:S01]  /*1d90*/  FFMA.FTZ R77, R0, R69, R77 ;  /* 0x00000045004d7223 */ /* 0x000fe2000001004d */
[----:B------:R-:W-:-:S02]  /*1da0*/  IMAD.U32 R90, R65, 0x10000, RZ ;  /* 0x00010000415a7824 */ /* 0x000fc400078e00ff */
[----:B------:R-:W-:Y:S01]  /*1db0*/  FFMA.FTZ R72, R91, R68, R70 ;  /* 0x000000445b487223 */ /* 0x000fe20000010046 */
[----:B------:R-:W-:Y:S01]  /*1dc0*/  FFMA.FTZ R79, R88, R79, R93 ;  /* 0x0000004f584f7223 */ /* 0x000fe2000001005d */
[----:B------:R-:W5:Y:S01]  /*1dd0*/  LDG.E.128 R68, desc[UR6][R2.64+0x1a000] ;  /* 0x01a0000602447981 */ /* 0x000f62000c1e1d00 */
[----:B------:R-:W-:Y:S02]  /*1de0*/  PRMT R73, R73, 0x7632, R73 ;  /* 0x0000763249497816 */ /* 0x000fe40000000049 */
[--C-:B------:R-:W-:Y:S01]  /*1df0*/  FFMA.FTZ R93, R91, R90, R79.reuse ;  /* 0x0000005a5b5d7223 */ /* 0x100fe2000001004f */
[----:B------:R-:W-:Y:S02]  /*1e00*/  PRMT R79, R65, 0x7632, R79 ;  /* 0x00007632414f7816 */ /* 0x000fe4000000004f */
[----:B------:R-:W-:Y:S01]  /*1e10*/  SHF.L.U32 R65, R64, 0x10, RZ ;  /* 0x0000001040417819 */ /* 0x000fe200000006ff */
[----:B------:R-:W-:Y:S01]  /*1e20*/  IMAD.U32 R64, R73, 0x10000, RZ ;  /* 0x0001000049407824 */ /* 0x000fe200078e00ff */
[----:B------:R-:W-:-:S02]  /*1e30*/  SHF.L.U32 R80, R80, 0x10, RZ ;  /* 0x0000001050507819 */ /* 0x000fc400000006ff */
[----:B------:R-:W-:Y:S01]  /*1e40*/  SHF.L.U32 R76, R76, 0x10, RZ ;  /* 0x000000104c4c7819 */ /* 0x000fe200000006ff */
[----:B------:R-:W-:Y:S01]  /*1e50*/  FFMA.FTZ R73, R87, R64, R72 ;  /* 0x0000004057497223 */ /* 0x000fe20000010048 */
[----:B------:R-:W-:Y:S01]  /*1e60*/  SHF.L.U32 R90, R79, 0x10, RZ ;  /* 0x000000104f5a7819 */ /* 0x000fe200000006ff */
[----:B------:R-:W-:Y:S01]  /*1e70*/  FFMA.FTZ R100, R80, R65, R77 ;  /* 0x0000004150647223 */ /* 0x000fe2000001004d */
[C---:B------:R-:W-:Y:S02]  /*1e80*/  SHF.L.U32 R79, R56.reuse, 0x10, RZ ;  /* 0x00000010384f7819 */ /* 0x040fe400000006ff */
[----:B------:R-:W-:Y:S02]  /*1e90*/  PRMT R64, R56, 0x7632, R64 ;  /* 0x0000763238407816 */ /* 0x000fe40000000040 */
[C---:B------:R-:W-:Y:S01]  /*1ea0*/  SHF.L.U32 R65, R74.reuse, 0x10, RZ ;  /* 0x000000104a417819 */ /* 0x040fe200000006ff */
[----:B------:R-:W-:Y:S01]  /*1eb0*/  FFMA.FTZ R92, R81, R76, R78 ;  /* 0x0000004c515c7223 */ /* 0x000fe2000001004e */
[----:B------:R-:W-:Y:S01]  /*1ec0*/  FFMA.FTZ R90, R87, R90, R93 ;  /* 0x0000005a575a7223 */ /* 0x000fe2000001005d */
[----:B------:R-:W-:Y:S01]  /*1ed0*/  PRMT R56, R74, 0x7632, R56 ;  /* 0x000076324a387816 */ /* 0x000fe20000000038 */
[----:B------:R-:W-:Y:S01]  /*1ee0*/  FFMA.FTZ R93, R89, R79, R98 ;  /* 0x0000004f595d7223 */ /* 0x000fe20000010062 */
[----:B------:R-:W-:Y:S01]  /*1ef0*/  SHF.L.U32 R81, R64, 0x10, RZ ;  /* 0x0000001040517819 */ /* 0x000fe200000006ff */
[----:B------:R-:W-:Y:S01]  /*1f00*/  FFMA.FTZ R76, R86, R65, R73 ;  /* 0x00000041564c7223 */ /* 0x000fe20000010049 */
[C---:B------:R-:W-:Y:S01]  /*1f10*/  PRMT R64, R75.reuse, 0x7632, R64 ;  /* 0x000076324b407816 */ /* 0x040fe20000000040 */
[----:B------:R-:W-:Y:S01]  /*1f20*/  IMAD.U32 R79, R66, 0x10000, RZ ;  /* 0x00010000424f7824 */ /* 0x000fe200078e00ff */
[----:B------:R-:W-:-:S02]  /*1f30*/  SHF.L.U32 R77, R75, 0x10, RZ ;  /* 0x000000104b4d7819 */ /* 0x000fc400000006ff */
[----:B------:R-:W5:Y:S01]  /*1f40*/  LDG.E.128 R72, desc[UR6][R2.64+0x1d800] ;  /* 0x01d8000602487981 */ /* 0x000f62000c1e1d00 */
[----:B------:R-:W-:Y:S02]  /*1f50*/  PRMT R66, R66, 0x7632, R66 ;  /* 0x0000763242427816 */ /* 0x000fe40000000042 */
        /* <DEDUP_REMOVED lines=9> */
[----:B------:R-:W-:Y:S01]  /*1ff0*/  SHF.L.U32 R65, R67, 0x10, RZ ;  /* 0x0000001043417819 */ /* 0x000fe200000006ff */
[----:B------:R-:W-:Y:S01]  /*2000*/  FFMA.FTZ R78, R91, R78, R90 ;  /* 0x0000004e5b4e7223 */ /* 0x000fe2000001005a */
[C---:B------:R-:W-:Y:S01]  /*2010*/  IMAD.U32 R79, R58.reuse, 0x10000, RZ ;  /* 0x000100003a4f7824 */ /* 0x040fe200078e00ff */
[----:B------:R-:W-:-:S02]  /*2020*/  PRMT R58, R58, 0x7632, R58 ;  /* 0x000076323a3a7816 */ /* 0x000fc4000000003a */
[----:B------:R-:W-:Y:S01]  /*2030*/  FFMA.FTZ R66, R0, R65, R66 ;  /* 0x0000004100427223 */ /* 0x000fe20000010042 */
[----:B------:R-:W-:Y:S01]  /*2040*/  PRMT R65, R60, 0x7632, R65 ;  /* 0x000076323c417816 */ /* 0x000fe20000000041 */
[----:B------:R-:W-:Y:S01]  /*2050*/  FFMA.FTZ R81, R87, R56, R78 ;  /* 0x0000003857517223 */ /* 0x000fe2000001004e */
[----:B------:R-:W-:Y:S01]  /*2060*/  FFMA.FTZ R77, R0, R77, R57 ;  /* 0x0000004d004d7223 */ /* 0x000fe20000010039 */
        /* <DEDUP_REMOVED lines=8> */
[----:B------:R-:W-:Y:S01]  /*20f0*/  FFMA.FTZ R102, R80, R57, R77 ;  /* 0x0000003950667223 */ /* 0x000fe2000001004d */
[C---:B------:R-:W-:Y:S01]  /*2100*/  PRMT R57, R48.reuse, 0x7632, R57 ;  /* 0x0000763230397816 */ /* 0x040fe20000000039 */
[----:B------:R-:W-:Y:S01]  /*2110*/  FFMA.FTZ R81, R83, R58, R56 ;  /* 0x0000003a53517223 */ /* 0x000fe20000010038 */
[----:B------:R-:W-:Y:S01]  /*2120*/  SHF.L.U32 R48, R48, 0x10, RZ ;  /* 0x0000001030307819 */ /* 0x000fe200000006ff */
[----:B------:R-:W-:Y:S01]  /*2130*/  FFMA.FTZ R94, R80, R67, R66 ;  /* 0x00000043505e7223 */ /* 0x000fe20000010042 */
[----:B------:R-:W-:Y:S01]  /*2140*/  FFMA.FTZ R58, R88, R65, R79 ;  /* 0x00000041583a7223 */ /* 0x000fe2000001004f */
[C---:B------:R-:W-:Y:S01]  /*2150*/  SHF.L.U32 R56, R61.reuse, 0x10, RZ ;  /* 0x000000103d387819 */ /* 0x040fe200000006ff */
[----:B------:R-:W5:Y:S01]  /*2160*/  LDG.E.128 R64, desc[UR6][R2.64+0x2000] ;  /* 0x0020000602407981 */ /* 0x000f62000c1e1d00 */
[----:B------:R-:W-:Y:S01]  /*2170*/  PRMT R61, R61, 0x7632, R61 ;  /* 0x000076323d3d7816 */ /* 0x000fe2000000003d */
[----:B------:R-:W-:-:S02]  /*2180*/  IMAD.U32 R93, R57, 0x10000, RZ ;  /* 0x00010000395d7824 */ /* 0x000fc400078e00ff */
[----:B------:R-:W5:Y:S01]  /*2190*/  LDG.E.128 R76, desc[UR6][R40.64+0x2000] ;  /* 0x00200006284c7981 */ /* 0x000f62000c1e1d00 */
[----:B------:R-:W-:Y:S01]  /*21a0*/  FFMA.FTZ R95, R89, R48, R96 ;  /* 0x00000030595f7223 */ /* 0x000fe20000010060 */
[----:B------:R-:W-:Y:S01]  /*21b0*/  FFMA.FTZ R58, R91, R56, R58 ;  /* 0x000000385b3a7223 */ /* 0x000fe2000001003a */
[----:B------:R-:W-:Y:S02]  /*21c0*/  SHF.L.U32 R56, R61, 0x10, RZ ;  /* 0x000000103d387819 */ /* 0x000fe400000006ff */
[C---:B------:R-:W-:Y:S01]  /*21d0*/  SHF.L.U32 R60, R49.reuse, 0x10, RZ ;  /* 0x00000010313c7819 */ /* 0x040fe200000006ff */
[----:B------:R-:W-:Y:S01]  /*21e0*/  FFMA.FTZ R84, R88, R93, R95 ;  /* 0x0000005d58547223 */ /* 0x000fe2000001005f */
[----:B------:R-:W-:Y:S01]  /*21f0*/  PRMT R49, R49, 0x7632, R49 ;  /* 0x0000763231317816 */ /* 0x000fe20000000031 */
[----:B------:R-:W-:Y:S01]  /*2200*/  IMAD.U32 R61, R62, 0x10000, RZ ;  /* 0x000100003e3d7824 */ /* 0x000fe200078e00ff */
        /* <DEDUP_REMOVED lines=10> */
[C---:B------:R-:W-:Y:S02]  /*22b0*/  IMAD.U32 R93, R50.reuse, 0x10000, RZ ;  /* 0x00010000325d7824 */ /* 0x040fe400078e00ff */
[----:B------:R-:W-:Y:S01]  /*22c0*/  FFMA.FTZ R95, R87, R60, R84 ;  /* 0x0000003c575f7223 */ /* 0x000fe20000010054 */
[----:B------:R-:W-:Y:S01]  /*22d0*/  PRMT R50, R50, 0x7632, R50 ;  /* 0x0000763232327816 */ /* 0x000fe20000000032 */
[----:B------:R-:W-:Y:S01]  /*22e0*/  FFMA.FTZ R96, R80, R49, R81 ;  /* 0x0000003150607223 */ /* 0x000fe20000010051 */
[----:B------:R-:W-:Y:S01]  /*22f0*/  FFMA.FTZ R61, R83, R62, R48 ;  /* 0x0000003e533d7223 */ /* 0x000fe20000010030 */
[----:B------:R-:W5:Y:S01]  /*2300*/  LDG.E.128 R56, desc[UR6][R2.64+0x5800] ;  /* 0x0058000602387981 */ /* 0x000f62000c1e1d00 */
[----:B------:R-:W-:-:S02]  /*2310*/  SHF.L.U32 R49, R63, 0x10, RZ ;  /* 0x000000103f317819 */ /* 0x000fc400000006ff */
[----:B------:R-:W-:Y:S01]  /*2320*/  PRMT R62, R52, 0x7632, R62 ;  /* 0x00007632343e7816 */ /* 0x000fe2000000003e */
        /* <DEDUP_REMOVED lines=19> */
[C---:B------:R-:W-:Y:S02]  /*2460*/  SHF.L.U32 R49, R54.reuse, 0x10, RZ ;  /* 0x0000001036317819 */ /* 0x040fe400000006ff */
[----:B------:R-:W-:Y:S02]  /*2470*/  PRMT R54, R54, 0x7632, R54 ;  /* 0x0000763236367816 */ /* 0x000fe40000000036 */
[C---:B------:R-:W-:Y:S02]  /*2480*/  PRMT R50, R44.reuse, 0x7632, R50 ;  /* 0x000076322c327816 */ /* 0x040fe40000000032 */
        /* <DEDUP_REMOVED lines=9> */
[C---:B------:R-:W-:Y:S01]  /*2520*/  PRMT R52, R45.reuse, 0x7632, R52 ;  /* 0x000076322d347816 */ /* 0x040fe20000000034 */
[----:B------:R-:W-:Y:S01]  /*2530*/  FFMA.FTZ R82, R88, R49, R85 ;  /* 0x0000003158527223 */ /* 0x000fe20000010055 */
[----:B------:R-:W-:Y:S01]  /*2540*/  SHF.L.U32 R54, R45, 0x10, RZ ;  /* 0x000000102d367819 */ /* 0x000fe200000006ff */
[----:B------:R-:W5:Y:S01]  /*2550*/  LDG.E.128 R48, desc[UR6][R2.64+0xc800] ;  /* 0x00c8000602307981 */ /* 0x000f62000c1e1d00 */
[C---:B------:R-:W-:Y:S01]  /*2560*/  PRMT R44, R55.reuse, 0x7632, R44 ;  /* 0x00007632372c7816 */ /* 0x040fe2000000002c */
[----:B------:R-:W-:Y:S01]  /*2570*/  IMAD.U32 R45, R28, 0x10000, RZ ;  /* 0x000100001c2d7824 */ /* 0x000fe200078e00ff */
[----:B------:R-:W-:-:S02]  /*2580*/  SHF.L.U32 R55, R55, 0x10, RZ ;  /* 0x0000001037377819 */ /* 0x000fc400000006ff */
        /* <DEDUP_REMOVED lines=9> */
[C---:B------:R-:W-:Y:S01]  /*2620*/  SHF.L.U32 R44, R29.reuse, 0x10, RZ ;  /* 0x000000101d2c7819 */ /* 0x040fe200000006ff */
[----:B------:R-:W-:Y:S01]  /*2630*/  FFMA.FTZ R88, R88, R85, R89 ;  /* 0x0000005558587223 */ /* 0x000fe20000010059 */
[----:B------:R-:W-:Y:S01]  /*2640*/  PRMT R29, R29, 0x7632, R29 ;  /* 0x000076321d1d7816 */ /* 0x000fe2000000001d */
[----:B------:R-:W-:Y:S01]  /*2650*/  FFMA.FTZ R92, R80, R45, R53 ;  /* 0x0000002d505c7223 */ /* 0x000fe20000010035 */
[----:B------:R-:W-:Y:S01]  /*2660*/  FFMA.FTZ R28, R86, R55, R81 ;  /* 0x00000037561c7223 */ /* 0x000fe20000010051 */
[----:B------:R-:W-:Y:S01]  /*2670*/  SHF.L.U32 R45, R32, 0x10, RZ ;  /* 0x00000010202d7819 */ /* 0x000fe200000006ff */
[----:B------:R-:W-:Y:S01]  /*2680*/  FFMA.FTZ R88, R91, R44, R88 ;  /* 0x0000002c5b587223 */ /* 0x000fe20000010058 */
[----:B------:R-:W-:Y:S01]  /*2690*/  SHF.L.U32 R81, R36, 0x10, RZ ;  /* 0x0000001024517819 */ /* 0x000fe200000006ff */
[----:B------:R-:W5:Y:S01]  /*26a0*/  LDG.E.128 R52, desc[UR6][R2.64+0x10000] ;  /* 0x0100000602347981 */ /* 0x000f62000c1e1d00 */
[----:B------:R-:W-:Y:S01]  /*26b0*/  PRMT R46, R46, 0x7632, R46 ;  /* 0x000076322e2e7816 */ /* 0x000fe2000000002e */
[----:B------:R-:W-:Y:S01]  /*26c0*/  IMAD.U32 R44, R29, 0x10000, RZ ;  /* 0x000100001d2c7824 */ /* 0x000fe200078e00ff */
        /* <DEDUP_REMOVED lines=8> */
[----:B------:R-:W-:Y:S01]  /*2750*/  FFMA.FTZ R29, R83, R46, R28 ;  /* 0x0000002e531d7223 */ /* 0x000fe2000001001c */
[----:B------:R-:W-:Y:S01]  /*2760*/  SHF.L.U32 R91, R33, 0x10, RZ ;  /* 0x00000010215b7819 */ /* 0x000fe200000006ff */
[----:B------:R-:W-:Y:S01]  /*2770*/  FFMA.FTZ R28, R86, R45, R87 ;  /* 0x0000002d561c7223 */ /* 0x000fe20000010057 */
[----:B------:R-:W-:Y:S01]  /*2780*/  SHF.L.U32 R84, R37, 0x10, RZ ;  /* 0x0000001025547819 */ /* 0x000fe200000006ff */
[----:B------:R-:W-:Y:S01]  /*2790*/  FFMA.FTZ R93, R85, R32, R100 ;  /* 0x00000020555d7223 */ /* 0x000fe20000010064 */
[----:B------:R-:W-:-:S02]  /*27a0*/  PRMT R33, R33, 0x7632, R33 ;  /* 0x0000763221217816 */ /* 0x000fc40000000021 */
[----:B------:R-:W-:Y:S01]  /*27b0*/  PRMT R87, R37, 0x7632, R87 ;  /* 0x0000763225577816 */ /* 0x000fe20000000057 */
[C---:B------:R-:W-:Y:S01]  /*27c0*/  IMAD.U32 R89, R47.reuse, 0x10000, RZ ;  /* 0x000100002f597824 */ /* 0x040fe200078e00ff */
[----:B------:R-:W-:Y:S02]  /*27d0*/  PRMT R32, R47, 0x7632, R32 ;  /* 0x000076322f207816 */ /* 0x000fe40000000020 */
[----:B------:R-:W5:Y:S01]  /*27e0*/  LDG.E.128 R44, desc[UR6][R2.64+0x13800] ;  /* 0x01380006022c7981 */ /* 0x000f62000c1e1d00 */
[----:B------:R-:W-:Y:S01]  /*27f0*/  SHF.L.U32 R87, R87, 0x10, RZ ;  /* 0x0000001057577819 */ /* 0x000fe200000006ff */
[----:B------:R-:W-:Y:S01]  /*2800*/  FFMA.FTZ R82, R84, R91, R93 ;  /* 0x0000005b54527223 */ /* 0x000fe2000001005d */
[----:B------:R-:W-:Y:S01]  /*2810*/  IMAD.U32 R36, R33, 0x10000, RZ ;  /* 0x0001000021247824 */ /* 0x000fe200078e00ff */
[----:B------:R-:W-:Y:S01]  /*2820*/  PRMT R30, R30, 0x7632, R30 ;  /* 0x000076321e1e7816 */ /* 0x000fe2000000001e */
[----:B------:R-:W-:Y:S01]  /*2830*/  FFMA.FTZ R89, R0, R89, R29 ;  /* 0x0000005900597223 */ /* 0x000fe2000001001d */
[----:B------:R-:W-:Y:S01]  /*2840*/  SHF.L.U32 R33, R34, 0x10, RZ ;  /* 0x0000001022217819 */ /* 0x000fe200000006ff */
[----:B------:R-:W-:Y:S01]  /*2850*/  FFMA.FTZ R37, R87, R36, R82 ;  /* 0x0000002457257223 */ /* 0x000fe20000010052 */
[----:B------:R-:W-:-:S02]  /*2860*/  SHF.L.U32 R88, R38, 0x10, RZ ;  /* 0x0000001026587819 */ /* 0x000fc400000006ff */
[----:B------:R-:W-:Y:S02]  /*2870*/  PRMT R29, R34, 0x7632, R29 ;  /* 0x00007632221d7816 */ /* 0x000fe4000000001d */
[----:B------:R-:W-:Y:S01]  /*2880*/  PRMT R86, R38, 0x7632, R86 ;  /* 0x0000763226567816 */ /* 0x000fe20000000056 */
[----:B------:R-:W-:Y:S01]  /*2890*/  IMAD.U32 R30, R30, 0x10000, RZ ;  /* 0x000100001e1e7824 */ /* 0x000fe200078e00ff */
[----:B------:R-:W-:Y:S01]  /*28a0*/  SHF.L.U32 R29, R29, 0x10, RZ ;  /* 0x000000101d1d7819 */ /* 0x000fe200000006ff */
[----:B------:R-:W-:Y:S01]  /*28b0*/  FFMA.FTZ R37, R88, R33, R37 ;  /* 0x0000002158257223 */ /* 0x000fe20000010025 */
[----:B------:R-:W-:Y:S02]  /*28c0*/  SHF.L.U32 R86, R86, 0x10, RZ ;  /* 0x0000001056567819 */ /* 0x000fe400000006ff */
[----:B------:R-:W-:Y:S01]  /*28d0*/  PRMT R33, R31, 0x7632, R33 ;  /* 0x000076321f217816 */ /* 0x000fe20000000021 */
[----:B------:R-:W-:Y:S01]  /*28e0*/  FFMA.FTZ R83, R83, R30, R28 ;  /* 0x0000001e53537223 */ /* 0x000fe2000001001c */
[----:B------:R-:W-:Y:S01]  /*28f0*/  SHF.L.U32 R31, R31, 0x10, RZ ;  /* 0x000000101f1f7819 */ /* 0x000fe200000006ff */
[----:B------:R-:W-:Y:S01]  /*2900*/  FFMA.FTZ R37, R86, R29, R37 ;  /* 0x0000001d56257223 */ /* 0x000fe20000010025 */
[----:B------:R-:W-:Y:S01]  /*2910*/  IMAD.U32 R29, R35, 0x10000, RZ ;  /* 0x00010000231d7824 */ /* 0x000fe200078e00ff */
[----:B------:R-:W-:-:S02]  /*2920*/  SHF.L.U32 R82, R39, 0x10, RZ ;  /* 0x0000001027527819 */ /* 0x000fc400000006ff */
[----:B--2---:R-:W-:Y:S01]  /*2930*/  SHF.L.U32 R28, R12, 0x10, RZ ;  /* 0x000000100c1c7819 */ /* 0x004fe200000006ff */
[----:B------:R-:W-:Y:S01]  /*2940*/  FFMA.FTZ R34, R0, R31, R83 ;  /* 0x0000001f00227223 */ /* 0x000fe20000010053 */
[----:B------:R-:W-:Y:S02]  /*2950*/  PRMT R0, R39, 0x7632, R0 ;  /* 0x0000763227007816 */ /* 0x000fe40000000000 */
[----:B------:R-:W-:Y:S02]  /*2960*/  PRMT R35, R35, 0x7632, R35 ;  /* 0x0000763223237816 */ /* 0x000fe40000000023 */
[----:B------:R-:W-:Y:S01]  /*2970*/  PRMT R12, R12, 0x7632, R12 ;  /* 0x000076320c0c7816 */ /* 0x000fe2000000000c */
[----:B------:R-:W-:Y:S01]  /*2980*/  FFMA.FTZ R37, R82, R29, R37 ;  /* 0x0000001d52257223 */ /* 0x000fe20000010025 */
[----:B------:R-:W-:Y:S01]  /*2990*/  FFMA.FTZ R36, R81, R28, R102 ;  /* 0x0000001c51247223 */ /* 0x000fe20000010066 */
[----:B------:R-:W-:Y:S01]  /*29a0*/  SHF.L.U32 R32, R32, 0x10, RZ ;  /* 0x0000001020207819 */ /* 0x000fe200000006ff */
[----:B------:R-:W2:Y:S01]  /*29b0*/  LDG.E.128 R28, desc[UR6][R2.64+0x17000] ;  /* 0x01700006021c7981 */ /* 0x000ea2000c1e1d00 */
[----:B------:R-:W-:-:S02]  /*29c0*/  SHF.L.U32 R35, R35, 0x10, RZ ;  /* 0x0000001023237819 */ /* 0x000fc400000006ff */
[----:B------:R-:W-:Y:S01]  /*29d0*/  SHF.L.U32 R0, R0, 0x10, RZ ;  /* 0x0000001000007819 */ /* 0x000fe200000006ff */
[----:B---3--:R-:W-:Y:S01]  /*29e0*/  IMAD.U32 R38, R16, 0x10000, RZ ;  /* 0x0001000010267824 */ /* 0x008fe200078e00ff */
[----:B------:R-:W-:Y:S01]  /*29f0*/  SHF.L.U32 R12, R12, 0x10, RZ ;  /* 0x000000100c0c7819 */ /* 0x000fe200000006ff */
[----:B------:R-:W-:Y:S01]  /*2a00*/  FFMA.FTZ R104, R80, R32, R89 ;  /* 0x0000002050687223 */ /* 0x000fe20000010059 */
[----:B------:R-:W-:Y:S01]  /*2a10*/  PRMT R16, R16, 0x7632, R16 ;  /* 0x0000763210107816 */ /* 0x000fe20000000010 */
[----:B------:R-:W-:Y:S01]  /*2a20*/  FFMA.FTZ R100, R0, R35, R37 ;  /* 0x0000002300647223 */ /* 0x000fe20000010025 */
[----:B------:R-:W-:Y:S01]  /*2a30*/  PRMT R32, R13, 0x7632, R32 ;  /* 0x000076320d207816 */ /* 0x000fe20000000020 */
[----:B------:R-:W-:Y:S02]  /*2a40*/  IMAD.U32 R33, R33, 0x10000, RZ ;  /* 0x0001000021217824 */ /* 0x000fe400078e00ff */
        /* <DEDUP_REMOVED lines=9> */
[C---:B------:R-:W-:Y:S01]  /*2ae0*/  PRMT R36, R14.reuse, 0x7632, R36 ;  /* 0x000076320e247816 */ /* 0x040fe20000000024 */
[----:B------:R-:W-:Y:S01]  /*2af0*/  FFMA.FTZ R83, R85, R12, R38 ;  /* 0x0000000c55537223 */ /* 0x000fe20000010026 */
[----:B------:R-:W-:-:S02]  /*2b00*/  SHF.L.U32 R33, R14, 0x10, RZ ;  /* 0x000000100e217819 */ /* 0x000fc400000006ff */
[----:B------:R-:W-:Y:S02]  /*2b10*/  PRMT R16, R15, 0x7632, R16 ;  /* 0x000076320f107816 */ /* 0x000fe40000000010 */
[----:B------:R-:W-:Y:S01]  /*2b20*/  PRMT R35, R17, 0x7632, R35 ;  /* 0x0000763211237816 */ /* 0x000fe20000000023 */
[----:B------:R-:W3:Y:S01]  /*2b30*/  LDG.E.128 R12, desc[UR6][R2.64+0x1a800] ;  /* 0x01a80006020c7981 */ /* 0x000ee2000c1e1d00 */
[----:B------:R-:W-:Y:S01]  /*2b40*/  FFMA.FTZ R17, R87, R32, R34 ;  /* 0x0000002057117223 */ /* 0x000fe20000010022 */
[----:B----4-:R-:W-:Y:S01]  /*2b50*/  PRMT R38, R20, 0x7632, R38 ;  /* 0x0000763214267816 */ /* 0x010fe20000000026 */
[----:B------:R-:W-:Y:S01]  /*2b60*/  FFMA.FTZ R32, R84, R39, R83 ;  /* 0x0000002754207223 */ /* 0x000fe20000010053 */
[----:B------:R-:W-:Y:S01]  /*2b70*/  SHF.L.U32 R80, R20, 0x10, RZ ;  /* 0x0000001014507819 */ /* 0x000fe200000006ff */
[----:B------:R-:W-:Y:S02]  /*2b80*/  IMAD.U32 R20, R35, 0x10000, RZ ;  /* 0x0001000023147824 */ /* 0x000fe400078e00ff */
[----:B------:R-:W-:-:S02]  /*2b90*/  FFMA.FTZ R39, R88, R33, R17 ;  /* 0x0000002158277223 */ /* 0x000fc40000010011 */
[----:B------:R-:W-:Y:S02]  /*2ba0*/  FFMA.FTZ R89, R87, R20, R32 ;  /* 0x0000001457597223 */ /* 0x000fe40000010020 */
[----:B------:R-:W4:Y:S01]  /*2bb0*/  LDG.E.128 R32, desc[UR6][R2.64+0x1e000] ;  /* 0x01e0000602207981 */ /* 0x000f22000c1e1d00 */
[----:B------:R-:W-:Y:S01]  /*2bc0*/  SHF.L.U32 R38, R38, 0x10, RZ ;  /* 0x0000001026267819 */ /* 0x000fe200000006ff */
[----:B------:R-:W-:Y:S01]  /*2bd0*/  FFMA.FTZ R80, R81, R80, R96 ;  /* 0x0000005051507223 */ /* 0x000fe20000010060 */
[C---:B------:R-:W-:Y:S02]  /*2be0*/  PRMT R20, R18.reuse, 0x7632, R20 ;  /* 0x0000763212147816 */ /* 0x040fe40000000014 */
        /* <DEDUP_REMOVED lines=9> */
[----:B------:R-:W-:-:S02]  /*2c80*/  FFMA.FTZ R17, R86, R17, R39 ;  /* 0x0000001156117223 */ /* 0x000fc40000010027 */
[----:B------:R-:W-:Y:S01]  /*2c90*/  FFMA.FTZ R18, R86, R21, R18 ;  /* 0x0000001556127223 */ /* 0x000fe20000010012 */
[C---:B------:R-:W-:Y:S01]  /*2ca0*/  SHF.L.U32 R21, R19.reuse, 0x10, RZ ;  /* 0x0000001013157819 */ /* 0x040fe200000006ff */
[C---:B------:R-:W-:Y:S01]  /*2cb0*/  IMAD.U32 R39, R22.reuse, 0x10000, RZ ;  /* 0x0001000016277824 */ /* 0x040fe200078e00ff */
[----:B------:R-:W-:Y:S01]  /*2cc0*/  PRMT R19, R19, 0x7632, R19 ;  /* 0x0000763213137816 */ /* 0x000fe20000000013 */
[----:B------:R-:W-:Y:S01]  /*2cd0*/  FFMA.FTZ R83, R87, R36, R20 ;  /* 0x0000002457537223 */ /* 0x000fe20000010014 */
[----:B------:R-:W-:Y:S01]  /*2ce0*/  PRMT R22, R22, 0x7632, R22 ;  /* 0x0000763216167816 */ /* 0x000fe20000000016 */
[----:B------:R-:W-:Y:S01]  /*2cf0*/  FFMA.FTZ R37, R82, R37, R17 ;  /* 0x0000002552257223 */ /* 0x000fe20000010011 */
[----:B-----5:R-:W-:Y:S01]  /*2d00*/  PRMT R20, R24, 0x7632, R20 ;  /* 0x0000763218147816 */ /* 0x020fe20000000014 */
[----:B------:R-:W-:Y:S01]  /*2d10*/  FFMA.FTZ R18, R82, R21, R18 ;  /* 0x0000001552127223 */ /* 0x000fe20000010012 */
[----:B------:R-:W-:Y:S01]  /*2d20*/  SHF.L.U32 R24, R24, 0x10, RZ ;  /* 0x0000001018187819 */ /* 0x000fe200000006ff */
[----:B------:R-:W-:Y:S01]  /*2d30*/  FFMA.FTZ R39, R88, R39, R83 ;  /* 0x0000002758277223 */ /* 0x000fe20000010053 */
[----:B------:R-:W-:-:S02]  /*2d40*/  SHF.L.U32 R17, R16, 0x10, RZ ;  /* 0x0000001010117819 */ /* 0x000fc400000006ff */
[----:B------:R-:W-:Y:S01]  /*2d50*/  SHF.L.U32 R19, R19, 0x10, RZ ;  /* 0x0000001013137819 */ /* 0x000fe200000006ff */
[----:B------:R-:W-:Y:S01]  /*2d60*/  IMAD.U32 R21, R22, 0x10000, RZ ;  /* 0x0001000016157824 */ /* 0x000fe200078e00ff */
[----:B------:R-:W-:Y:S01]  /*2d70*/  SHF.L.U32 R20, R20, 0x10, RZ ;  /* 0x0000001014147819 */ /* 0x000fe200000006ff */
[----:B------:R-:W-:Y:S01]  /*2d80*/  FFMA.FTZ R24, R81, R24, R98 ;  /* 0x0000001851187223 */ /* 0x000fe20000010062 */
[C---:B------:R-:W-:Y:S01]  /*2d90*/  FFMA.FTZ R98, R0.reuse, R17, R37 ;  /* 0x0000001100627223 */ /* 0x040fe20000010025 */
[----:B------:R-:W-:Y:S01]  /*2da0*/  FFMA.FTZ R94, R0, R19, R18 ;  /* 0x00000013005e7223 */ /* 0x000fe20000010012 */
[----:B------:R-:W-:Y:S01]  /*2db0*/  FFMA.FTZ R83, R86, R21, R39 ;  /* 0x0000001556537223 */ /* 0x000fe20000010027 */
[----:B------:R-:W5:Y:S01]  /*2dc0*/  LDG.E.128 R16, desc[UR6][R2.64+0x2800] ;  /* 0x0028000602107981 */ /* 0x000f62000c1e1d00 */
[--C-:B------:R-:W-:Y:S01]  /*2dd0*/  FFMA.FTZ R89, R85, R20, R24.reuse ;  /* 0x0000001455597223 */ /* 0x100fe20000010018 */
[----:B------:R-:W-:Y:S02]  /*2de0*/  SHF.L.U32 R21, R25, 0x10, RZ ;  /* 0x0000001019157819 */ /* 0x000fe400000006ff */
[----:B------:R-:W5:Y:S01]  /*2df0*/  LDG.E.128 R36, desc[UR6][R40.64+0x2800] ;  /* 0x0028000628247981 */ /* 0x000f62000c1e1d00 */
[----:B------:R-:W-:-:S02]  /*2e00*/  PRMT R24, R8, 0x7632, R24 ;  /* 0x0000763208187816 */ /* 0x000fc40000000018 */
[----:B------:R-:W-:Y:S02]  /*2e10*/  SHF.L.U32 R8, R8, 0x10, RZ ;  /* 0x0000001008087819 */ /* 0x000fe400000006ff */
        /* <DEDUP_REMOVED lines=11> */
[----:B------:R-:W-:Y:S01]  /*2ed0*/  PRMT R24, R9, 0x7632, R24 ;  /* 0x0000763209187816 */ /* 0x000fe20000000018 */
[----:B------:R-:W5:Y:S01]  /*2ee0*/  LDG.E.128 R20, desc[UR6][R2.64+0x6000] ;  /* 0x0060000602147981 */ /* 0x000f62000c1e1d00 */
        /* <DEDUP_REMOVED lines=8> */
[C---:B------:R-:W-:Y:S02]  /*2f70*/  IMAD.U32 R83, R10.reuse, 0x10000, RZ ;  /* 0x000100000a537824 */ /* 0x040fe400078e00ff */
[----:B------:R-:W-:Y:S01]  /*2f80*/  FFMA.FTZ R89, R87, R24, R8 ;  /* 0x0000001857597223 */ /* 0x000fe20000010008 */
[----:B------:R-:W-:Y:S02]  /*2f90*/  PRMT R10, R10, 0x7632, R10 ;  /* 0x000076320a0a7816 */ /* 0x000fe4000000000a */
[C---:B------:R-:W-:Y:S01]  /*2fa0*/  PRMT R24, R27.reuse, 0x7632, R24 ;  /* 0x000076321b187816 */ /* 0x040fe20000000018 */
[----:B------:R-:W-:Y:S01]  /*2fb0*/  FFMA.FTZ R9, R86, R9, R25 ;  /* 0x0000000956097223 */ /* 0x000fe20000010019 */
[----:B------:R-:W-:-:S02]  /*2fc0*/  SHF.L.U32 R27, R27, 0x10, RZ ;  /* 0x000000101b1b7819 */ /* 0x000fc400000006ff */
[----:B------:R-:W-:Y:S01]  /*2fd0*/  PRMT R8, R4, 0x7632, R8 ;  /* 0x0000763204087816 */ /* 0x000fe20000000008 */
[----:B------:R-:W-:Y:S01]  /*2fe0*/  FFMA.FTZ R83, R88, R83, R89 ;  /* 0x0000005358537223 */ /* 0x000fe20000010059 */
[----:B------:R-:W-:Y:S02]  /*2ff0*/  SHF.L.U32 R25, R10, 0x10, RZ ;  /* 0x000000100a197819 */ /* 0x000fe400000006ff */
[----:B------:R-:W-:Y:S01]  /*3000*/  SHF.L.U32 R4, R4, 0x10, RZ ;  /* 0x0000001004047819 */ /* 0x000fe200000006ff */
[----:B------:R-:W-:Y:S01]  /*3010*/  FFMA.FTZ R27, R82, R27, R9 ;  /* 0x0000001b521b7223 */ /* 0x000fe20000010009 */
[----:B------:R-:W-:Y:S01]  /*3020*/  IMAD.U32 R9, R11, 0x10000, RZ ;  /* 0x000100000b097824 */ /* 0x000fe200078e00ff */
[----:B------:R-:W-:Y:S01]  /*3030*/  SHF.L.U32 R8, R8, 0x10, RZ ;  /* 0x0000001008087819 */ /* 0x000fe200000006ff */
[----:B------:R-:W-:Y:S01]  /*3040*/  FFMA.FTZ R25, R86, R25, R83 ;  /* 0x0000001956197223 */ /* 0x000fe20000010053 */
[----:B------:R-:W-:Y:S01]  /*3050*/  FFMA.FTZ R92, R81, R4, R92 ;  /* 0x00000004515c7223 */ /* 0x000fe2000001005c */
[----:B------:R-:W-:-:S02]  /*3060*/  PRMT R4, R11, 0x7632, R4 ;  /* 0x000076320b047816 */ /* 0x000fc40000000004 */
[----:B------:R-:W-:Y:S01]  /*3070*/  FFMA.FTZ R80, R82, R9, R25 ;  /* 0x0000000952507223 */ /* 0x000fe20000010019 */
[----:B------:R-:W-:Y:S02]  /*3080*/  FFMA.FTZ R83, R85, R8, R92 ;  /* 0x0000000855537223 */ /* 0x000fe4000001005c */
[----:B------:R-:W5:Y:S01]  /*3090*/  LDG.E.128 R8, desc[UR6][R2.64+0x9800] ;  /* 0x0098000602087981 */ /* 0x000f62000c1e1d00 */
[C---:B------:R-:W-:Y:S02]  /*30a0*/  SHF.L.U32 R25, R5.reuse, 0x10, RZ ;  /* 0x0000001005197819 */ /* 0x040fe400000006ff */
[----:B------:R-:W-:Y:S02]  /*30b0*/  PRMT R26, R5, 0x7632, R26 ;  /* 0x00007632051a7816 */ /* 0x000fe4000000001a */
[----:B------:R-:W-:Y:S01]  /*30c0*/  SHF.L.U32 R5, R24, 0x10, RZ ;  /* 0x0000001018057819 */ /* 0x000fe200000006ff */
[----:B------:R-:W-:Y:S01]  /*30d0*/  FFMA.FTZ R24, R84, R25, R83 ;  /* 0x0000001954187223 */ /* 0x000fe20000010053 */
[----:B------:R-:W-:Y:S01]  /*30e0*/  IMAD.U32 R25, R4, 0x10000, RZ ;  /* 0x0001000004197824 */ /* 0x000fe200078e00ff */
[----:B------:R-:W-:-:S02]  /*30f0*/  SHF.L.U32 R4, R68, 0x10, RZ ;  /* 0x0000001044047819 */ /* 0x000fc400000006ff */
[----:B------:R-:W-:Y:S02]  /*3100*/  PRMT R68, R68, 0x7632, R68 ;  /* 0x0000763244447816 */ /* 0x000fe40000000044 */
[----:B------:R-:W-:Y:S01]  /*3110*/  SHF.L.U32 R26, R26, 0x10, RZ ;  /* 0x000000101a1a7819 */ /* 0x000fe200000006ff */
[----:B------:R-:W-:Y:S01]  /*3120*/  FFMA.FTZ R104, R81, R4, R104 ;  /* 0x0000000451687223 */ /* 0x000fe20000010068 */
[----:B------:R-:W-:Y:S01]  /*3130*/  SHF.L.U32 R68, R68, 0x10, RZ ;  /* 0x0000001044447819 */ /* 0x000fe200000006ff */
[C---:B------:R-:W-:Y:S01]  /*3140*/  FFMA.FTZ R90, R0.reuse, R5, R27 ;  /* 0x00000005005a7223 */ /* 0x040fe2000001001b */
[----:B------:R-:W-:Y:S01]  /*3150*/  FFMA.FTZ R80, R0, R25, R80 ;  /* 0x0000001900507223 */ /* 0x000fe20000010050 */
[----:B------:R-:W-:Y:S01]  /*3160*/  FFMA.FTZ R25, R87, R26, R24 ;  /* 0x0000001a57197223 */ /* 0x000fe20000010018 */
[C---:B------:R-:W-:Y:S01]  /*3170*/  IMAD.U32 R5, R6.reuse, 0x10000, RZ ;  /* 0x0001000006057824 */ /* 0x040fe200078e00ff */
        /* <DEDUP_REMOVED lines=8> */
[----:B------:R-:W-:Y:S01]  /*3200*/  PRMT R26, R72, 0x7632, R26 ;  /* 0x00007632481a7816 */ /* 0x000fe2000000001a */
[C---:B------:R-:W-:Y:S01]  /*3210*/  IMAD.U32 R25, R7.reuse, 0x10000, RZ ;  /* 0x0001000007197824 */ /* 0x040fe200078e00ff */
[----:B------:R-:W-:Y:S01]  /*3220*/  PRMT R68, R7, 0x7632, R68 ;  /* 0x0000763207447816 */ /* 0x000fe20000000044 */
[----:B------:R-:W-:Y:S01]  /*3230*/  FFMA.FTZ R27, R86, R5, R27 ;  /* 0x00000005561b7223 */ /* 0x000fe2000001001b */
[----:B------:R-:W-:Y:S01]  /*3240*/  FFMA.FTZ R83, R87, R4, R6 ;  /* 0x0000000457537223 */ /* 0x000fe20000010006 */
[C---:B------:R-:W-:Y:S01]  /*3250*/  PRMT R24, R70.reuse, 0x7632, R24 ;  /* 0x0000763246187816 */ /* 0x040fe20000000018 */
[----:B------:R-:W5:Y:S01]  /*3260*/  LDG.E.128 R4, desc[UR6][R2.64+0xd000] ;  /* 0x00d0000602047981 */ /* 0x000f62000c1e1d00 */
[----:B------:R-:W-:-:S02]  /*3270*/  SHF.L.U32 R69, R70, 0x10, RZ ;  /* 0x0000001046457819 */ /* 0x000fc400000006ff */
[----:B------:R-:W-:Y:S01]  /*3280*/  SHF.L.U32 R72, R72, 0x10, RZ ;  /* 0x0000001048487819 */ /* 0x000fe200000006ff */
[----:B------:R-:W-:Y:S01]  /*3290*/  IMAD.U32 R26, R26, 0x10000, RZ ;  /* 0x000100001a1a7824 */ /* 0x000fe200078e00ff */
[----:B------:R-:W-:Y:S01]  /*32a0*/  SHF.L.U32 R89, R24, 0x10, RZ ;  /* 0x0000001018597819 */ /* 0x000fe200000006ff */
[----:B------:R-:W-:Y:S02]  /*32b0*/  FFMA.FTZ R69, R88, R69, R83 ;  /* 0x0000004558457223 */ /* 0x000fe40000010053 */
[----:B------:R-:W-:Y:S01]  /*32c0*/  FFMA.FTZ R72, R81, R72, R102 ;  /* 0x0000004851487223 */ /* 0x000fe20000010066 */
[----:B------:R-:W-:Y:S01]  /*32d0*/  FFMA.FTZ R83, R82, R25, R27 ;  /* 0x0000001952537223 */ /* 0x000fe2000001001b */
[----:B------:R-:W-:Y:S01]  /*32e0*/  SHF.L.U32 R25, R71, 0x10, RZ ;  /* 0x0000001047197819 */ /* 0x000fe200000006ff */
[----:B------:R-:W-:Y:S01]  /*32f0*/  FFMA.FTZ R69, R86, R89, R69 ;  /* 0x0000005956457223 */ /* 0x000fe20000010045 */
[----:B------:R-:W-:Y:S01]  /*3300*/  SHF.L.U32 R27, R73, 0x10, RZ ;  /* 0x00000010491b7819 */ /* 0x000fe200000006ff */
[----:B------:R-:W-:Y:S01]  /*3310*/  FFMA.FTZ R85, R85, R26, R72 ;  /* 0x0000001a55557223 */ /* 0x000fe20000010048 */
[----:B------:R-:W-:Y:S01]  /*3320*/  PRMT R73, R73, 0x7632, R73 ;  /* 0x0000763249497816 */ /* 0x000fe20000000049 */
[----:B------:R-:W-:-:S02]  /*3330*/  FFMA.FTZ R70, R82, R25, R69 ;  /* 0x0000001952467223 */ /* 0x000fc40000010045 */
[----:B------:R-:W-:Y:S01]  /*3340*/  FFMA.FTZ R84, R84, R27, R85 ;  /* 0x0000001b54547223 */ /* 0x000fe20000010055 */
[----:B------:R-:W-:Y:S01]  /*3350*/  SHF.L.U32 R72, R73, 0x10, RZ ;  /* 0x0000001049487819 */ /* 0x000fe200000006ff */
[----:B------:R-:W5:Y:S01]  /*3360*/  LDG.E.128 R24, desc[UR6][R2.64+0x10800] ;  /* 0x0108000602187981 */ /* 0x000f62000c1e1d00 */
[----:B------:R-:W-:Y:S01]  /*3370*/  IMAD.U32 R69, R68, 0x10000, RZ ;  /* 0x0001000044457824 */ /* 0x000fe200078e00ff */
[C---:B------:R-:W-:Y:S02]  /*3380*/  SHF.L.U32 R73, R74.reuse, 0x10, RZ ;  /* 0x000000104a497819 */ /* 0x040fe400000006ff */
        /* <DEDUP_REMOVED lines=8> */
[C---:B------:R-:W-:Y:S02]  /*3410*/  PRMT R72, R75.reuse, 0x7632, R72 ;  /* 0x000076324b487816 */ /* 0x040fe40000000048 */
[----:B------:R-:W-:Y:S02]  /*3420*/  SHF.L.U32 R83, R76, 0x10, RZ ;  /* 0x000000104c537819 */ /* 0x000fe400000006ff */
        /* <DEDUP_REMOVED lines=8> */
[----:B------:R-:W5:Y:S01]  /*34b0*/  LDG.E.128 R68, desc[UR6][R2.64+0x14000] ;  /* 0x0140000602447981 */ /* 0x000f62000c1e1d00 */
[----:B------:R-:W-:Y:S01]  /*34c0*/  FFMA.FTZ R75, R82, R75, R85 ;  /* 0x0000004b524b7223 */ /* 0x000fe20000010055 */
[----:B------:R-:W-:-:S02]  /*34d0*/  SHF.L.U32 R73, R72, 0x10, RZ ;  /* 0x0000001048497819 */ /* 0x000fc400000006ff */
[----:B------:R-:W-:Y:S01]  /*34e0*/  SHF.L.U32 R85, R65, 0x10, RZ ;  /* 0x0000001041557819 */ /* 0x000fe200000006ff */
[----:B------:R-:W-:Y:S01]  /*34f0*/  FFMA.FTZ R87, R84, R87, R89 ;  /* 0x0000005754577223 */ /* 0x000fe20000010059 */
        /* <DEDUP_REMOVED lines=10> */
[----:B------:R-:W-:Y:S02]  /*35a0*/  PRMT R65, R56, 0x7632, R65 ;  /* 0x0000763238417816 */ /* 0x000fe40000000041 */
[C---:B------:R-:W-:Y:S02]  /*35b0*/  PRMT R56, R66.reuse, 0x7632, R56 ;  /* 0x0000763242387816 */ /* 0x040fe40000000038 */
        /* <DEDUP_REMOVED lines=8> */
[----:B------:R-:W-:Y:S01]  /*3640*/  SHF.L.U32 R77, R67, 0x10, RZ ;  /* 0x00000010434d7819 */ /* 0x000fe200000006ff */
[----:B------:R-:W-:Y:S01]  /*3650*/  FFMA.FTZ R79, R84, R65, R79 ;  /* 0x00000041544f7223 */ /* 0x000fe2000001004f */
[C---:B------:R-:W-:Y:S01]  /*3660*/  PRMT R66, R60.reuse, 0x7632, R66 ;  /* 0x000076323c427816 */ /* 0x040fe20000000042 */
[----:B------:R-:W-:Y:S01]  /*3670*/  IMAD.U32 R67, R60, 0x10000, RZ ;  /* 0x000100003c437824 */ /* 0x000fe200078e00ff */
[----:B------:R-:W-:-:S02]  /*3680*/  PRMT R87, R78, 0x7632, R87 ;  /* 0x000076324e577816 */ /* 0x000fc40000000057 */
        /* <DEDUP_REMOVED lines=13> */
[C---:B------:R-:W-:Y:S01]  /*3760*/  SHF.L.U32 R56, R58.reuse, 0x10, RZ ;  /* 0x000000103a387819 */ /* 0x040fe200000006ff */
[----:B------:R-:W5:Y:S01]  /*3770*/  LDG.E.128 R64, desc[UR6][R2.64+0x1b000] ;  /* 0x01b0000602407981 */ /* 0x000f62000c1e1d00 */
[----:B------:R-:W-:Y:S01]  /*3780*/  PRMT R58, R58, 0x7632, R58 ;  /* 0x000076323a3a7816 */ /* 0x000fe2000000003a */
[----:B------:R-:W-:Y:S01]  /*3790*/  FFMA.FTZ R60, R0, R77, R57 ;  /* 0x0000004d003c7223 */ /* 0x000fe20000010039 */
[----:B------:R-:W-:Y:S01]  /*37a0*/  FFMA.FTZ R91, R86, R91, R95 ;  /* 0x0000005b565b7223 */ /* 0x000fe2000001005f */
[----:B------:R-:W-:Y:S01]  /*37b0*/  IMAD.U32 R57, R61, 0x10000, RZ ;  /* 0x000100003d397824 */ /* 0x000fe200078e00ff */
[----:B------:R-:W-:Y:S01]  /*37c0*/  SHF.L.U32 R58, R58, 0x10, RZ ;  /* 0x000000103a3a7819 */ /* 0x000fe200000006ff */
[----:B------:R-:W-:Y:S01]  /*37d0*/  FFMA.FTZ R56, R85, R56, R78 ;  /* 0x0000003855387223 */ /* 0x000fe2000001004e */
[C---:B------:R-:W-:Y:S01]  /*37e0*/  PRMT R61, R59.reuse, 0x7632, R61 ;  /* 0x000076323b3d7816 */ /* 0x040fe2000000003d */
[----:B------:R-:W-:Y:S01]  /*37f0*/  FFMA.FTZ R78, R82, R57, R91 ;  /* 0x00000039524e7223 */ /* 0x000fe2000001005b */
[----:B------:R-:W-:Y:S01]  /*3800*/  SHF.L.U32 R77, R59, 0x10, RZ ;  /* 0x000000103b4d7819 */ /* 0x000fe200000006ff */
[----:B------:R-:W-:Y:S01]  /*3810*/  FFMA.FTZ R79, R87, R58, R56 ;  /* 0x0000003a574f7223 */ /* 0x000fe20000010038 */
[----:B------:R-:W-:Y:S01]  /*3820*/  PRMT R57, R62, 0x7632, R57 ;  /* 0x000076323e397816 */ /* 0x000fe20000000039 */
[----:B------:R-:W-:Y:S01]  /*3830*/  IMAD.U32 R59, R48, 0x10000, RZ ;  /* 0x00010000303b7824 */ /* 0x000fe200078e00ff */
[----:B------:R-:W-:-:S02]  /*3840*/  SHF.L.U32 R62, R62, 0x10, RZ ;  /* 0x000000103e3e7819 */ /* 0x000fc400000006ff */
[----:B------:R-:W-:Y:S01]  /*3850*/  PRMT R56, R48, 0x7632, R56 ;  /* 0x0000763230387816 */ /* 0x000fe20000000038 */
[----:B------:R-:W-:Y:S01]  /*3860*/  FFMA.FTZ R97, R83, R59, R96 ;  /* 0x0000003b53617223 */ /* 0x000fe20000010060 */
[----:B------:R-:W-:Y:S01]  /*3870*/  SHF.L.U32 R48, R57, 0x10, RZ ;  /* 0x0000001039307819 */ /* 0x000fe200000006ff */
[----:B------:R-:W-:Y:S01]  /*3880*/  FFMA.FTZ R62, R85, R62, R78 ;  /* 0x0000003e553e7223 */ /* 0x000fe2000001004e */
[----:B------:R-:W-:Y:S02]  /*3890*/  SHF.L.U32 R91, R56, 0x10, RZ ;  /* 0x00000010385b7819 */ /* 0x000fe400000006ff */
[----:B------:R-:W5:Y:S01]  /*38a0*/  LDG.E.128 R56, desc[UR6][R2.64+0x1e800] ;  /* 0x01e8000602387981 */ /* 0x000f62000c1e1d00 */
[----:B------:R-:W-:Y:S01]  /*38b0*/  SHF.L.U32 R89, R63, 0x10, RZ ;  /* 0x000000103f597819 */ /* 0x000fe200000006ff */
[----:B------:R-:W-:Y:S01]  /*38c0*/  FFMA.FTZ R48, R87, R48, R62 ;  /* 0x0000003057307223 */ /* 0x000fe2000001003e */
[C---:B------:R-:W-:Y:S01]  /*38d0*/  IMAD.U32 R95, R49.reuse, 0x10000, RZ ;  /* 0x00010000315f7824 */ /* 0x040fe200078e00ff */
[----:B------:R-:W-:Y:S01]  /*38e0*/  PRMT R49, R49, 0x7632, R49 ;  /* 0x0000763231317816 */ /* 0x000fe20000000031 */
        /* <DEDUP_REMOVED lines=11> */
[----:B------:R-:W-:Y:S01]  /*39a0*/  SHF.L.U32 R93, R93, 0x10, RZ ;  /* 0x000000105d5d7819 */ /* 0x000fe200000006ff */
[----:B------:R-:W-:Y:S01]  /*39b0*/  FFMA.FTZ R96, R82, R49, R95 ;  /* 0x0000003152607223 */ /* 0x000fe2000001005f */
[----:B------:R-:W-:Y:S01]  /*39c0*/  FFMA.FTZ R97, R83, R61, R90 ;  /* 0x0000003d53617223 */ /* 0x000fe2000001005a */
[----:B------:R-:W-:Y:S02]  /*39d0*/  IMAD.U32 R49, R52, 0x10000, RZ ;  /* 0x0001000034317824 */ /* 0x000fe400078e00ff */
[C---:B------:R-:W-:Y:S01]  /*39e0*/  FFMA.FTZ R94, R93.reuse, R76, R60 ;  /* 0x0000004c5d5e7223 */ /* 0x040fe2000001003c */
[C---:B------:R-:W-:Y:S01]  /*39f0*/  FFMA.FTZ R91, R93.reuse, R48, R77 ;  /* 0x000000305d5b7223 */ /* 0x040fe2000001004d */
[----:B------:R-:W-:Y:S01]  /*3a00*/  FFMA.FTZ R89, R93, R62, R89 ;  /* 0x0000003e5d597223 */ /* 0x000fe20000010059 */
[----:B------:R0:W5:Y:S01]  /*3a10*/  LDG.E.128 R76, desc[UR6][R40.64+0x3000] ;  /* 0x00300006284c7981 */ /* 0x000162000c1e1d00 */
[----:B------:R-:W-:Y:S01]  /*3a20*/  FFMA.FTZ R97, R84, R49, R97 ;  /* 0x0000003154617223 */ /* 0x000fe20000010061 */
[----:B------:R-:W-:-:S02]  /*3a30*/  SHF.L.U32 R48, R50, 0x10, RZ ;  /* 0x0000001032307819 */ /* 0x000fc400000006ff */
[----:B------:R-:W5:Y:S01]  /*3a40*/  LDG.E.128 R60, desc[UR6][R2.64+0x3000] ;  /* 0x00300006023c7981 */ /* 0x000f62000c1e1d00 */
[C---:B------:R-:W-:Y:S02]  /*3a50*/  PRMT R49, R53.reuse, 0x7632, R49 ;  /* 0x0000763235317816 */ /* 0x040fe40000000031 */
[----:B------:R-:W-:Y:S02]  /*3a60*/  PRMT R50, R50, 0x7632, R50 ;  /* 0x0000763232327816 */ /* 0x000fe40000000032 */
[----:B------:R-:W-:Y:S01]  /*3a70*/  SHF.L.U32 R53, R53, 0x10, RZ ;  /* 0x0000001035357819 */ /* 0x000fe200000006ff */
[C---:B0-----:R-:W-:Y:S01]  /*3a80*/  IMAD.U32 R40, R44.reuse, 0x10000, RZ ;  /* 0x000100002c287824 */ /* 0x041fe200078e00ff */
[----:B------:R-:W-:Y:S01]  /*3a90*/  PRMT R44, R44, 0x7632, R44 ;  /* 0x000076322c2c7816 */ /* 0x000fe2000000002c */
[----:B------:R-:W-:Y:S01]  /*3aa0*/  FFMA.FTZ R48, R85, R48, R96 ;  /* 0x0000003055307223 */ /* 0x000fe20000010060 */
[C---:B------:R-:W-:Y:S01]  /*3ab0*/  PRMT R90, R51.reuse, 0x7632, R90 ;  /* 0x00007632335a7816 */ /* 0x040fe2000000005a */
[----:B------:R-:W-:Y:S01]  /*3ac0*/  FFMA.FTZ R53, R86, R53, R97 ;  /* 0x0000003556357223 */ /* 0x000fe20000010061 */
[----:B------:R-:W-:-:S02]  /*3ad0*/  SHF.L.U32 R95, R51, 0x10, RZ ;  /* 0x00000010335f7819 */ /* 0x000fc400000006ff */
[----:B------:R-:W-:Y:S01]  /*3ae0*/  SHF.L.U32 R50, R50, 0x10, RZ ;  /* 0x0000001032327819 */ /* 0x000fe200000006ff */
[----:B------:R-:W-:Y:S01]  /*3af0*/  FFMA.FTZ R97, R83, R40, R80 ;  /* 0x0000002853617223 */ /* 0x000fe20000010050 */
[----:B------:R-:W-:Y:S02]  /*3b00*/  SHF.L.U32 R51, R44, 0x10, RZ ;  /* 0x000000102c337819 */ /* 0x000fe400000006ff */
[----:B------:R-:W-:Y:S01]  /*3b10*/  SHF.L.U32 R49, R49, 0x10, RZ ;  /* 0x0000001031317819 */ /* 0x000fe200000006ff */
[--C-:B------:R-:W-:Y:S01]  /*3b20*/  FFMA.FTZ R41, R87, R50, R48.reuse ;  /* 0x0000003257297223 */ /* 0x100fe20000010030 */
[C---:B------:R-:W-:Y:S01]  /*3b30*/  PRMT R48, R45.reuse, 0x7632, R48 ;  /* 0x000076322d307816 */ /* 0x040fe20000000030 */
        /* <DEDUP_REMOVED lines=8> */
[----:B------:R-:W5:Y:S01]  /*3bc0*/  LDG.E.128 R48, desc[UR6][R2.64+0x6800] ;  /* 0x0068000602307981 */ /* 0x000f62000c1e1d00 */
[----:B------:R-:W-:Y:S01]  /*3bd0*/  FFMA.FTZ R44, R85, R40, R44 ;  /* 0x00000028552c7223 */ /* 0x000fe2000001002c */
[----:B------:R-:W-:Y:S01]  /*3be0*/  SHF.L.U32 R52, R46, 0x10, RZ ;  /* 0x000000102e347819 */ /* 0x000fe200000006ff */
[----:B------:R-:W-:Y:S01]  /*3bf0*/  FFMA.FTZ R80, R82, R53, R45 ;  /* 0x0000003552507223 */ /* 0x000fe2000001002d */
[----:B------:R-:W-:Y:S01]  /*3c00*/  PRMT R46, R46, 0x7632, R46 ;  /* 0x000076322e2e7816 */ /* 0x000fe2000000002e */
[--C-:B------:R-:W-:Y:S01]  /*3c10*/  FFMA.FTZ R45, R87, R54, R44.reuse ;  /* 0x00000036572d7223 */ /* 0x100fe2000001002c */
[----:B--2---:R-:W-:Y:S01]  /*3c20*/  PRMT R44, R28, 0x7632, R44 ;  /* 0x000076321c2c7816 */ /* 0x004fe2000000002c */
[----:B------:R-:W-:Y:S01]  /*3c30*/  FFMA.FTZ R40, R0, R95, R41 ;  /* 0x0000005f00287223 */ /* 0x000fe20000010029 */
        /* <DEDUP_REMOVED lines=8> */
[----:B------:R-:W-:Y:S01]  /*3cc0*/  FFMA.FTZ R95, R87, R46, R52 ;  /* 0x0000002e575f7223 */ /* 0x000fe20000010034 */
[----:B------:R-:W-:Y:S01]  /*3cd0*/  IMAD.U32 R41, R47, 0x10000, RZ ;  /* 0x000100002f297824 */ /* 0x000fe200078e00ff */
[C---:B------:R-:W-:Y:S01]  /*3ce0*/  SHF.L.U32 R99, R29.reuse, 0x10, RZ ;  /* 0x000000101d637819 */ /* 0x040fe200000006ff */
[----:B------:R-:W2:Y:S01]  /*3cf0*/  LDG.E.128 R52, desc[UR6][R2.64+0xa000] ;  /* 0x00a0000602347981 */ /* 0x000ea2000c1e1d00 */
        /* <DEDUP_REMOVED lines=11> */
[----:B------:R-:W-:Y:S01]  /*3db0*/  SHF.L.U32 R12, R12, 0x10, RZ ;  /* 0x000000100c0c7819 */ /* 0x000fe200000006ff */
[C---:B------:R-:W-:Y:S01]  /*3dc0*/  FFMA.FTZ R41, R93.reuse, R90, R40 ;  /* 0x0000005a5d297223 */ /* 0x040fe20000010028 */
        /* <DEDUP_REMOVED lines=8> */
[----:B----4-:R-:W-:Y:S01]  /*3e50*/  PRMT R12, R32, 0x7632, R12 ;  /* 0x00007632200c7816 */ /* 0x010fe2000000000c */
[----:B------:R-:W-:Y:S01]  /*3e60*/  FFMA.FTZ R95, R84, R95, R81 ;  /* 0x0000005f545f7223 */ /* 0x000fe20000010051 */
[----:B------:R-:W-:Y:S01]  /*3e70*/  PRMT R90, R31, 0x7632, R90 ;  /* 0x000076321f5a7816 */ /* 0x000fe2000000005a */
[----:B------:R-:W3:Y:S01]  /*3e80*/  LDG.E.128 R44, desc[UR6][R2.64+0xd800] ;  /* 0x00d80006022c7981 */ /* 0x000ee2000c1e1d00 */
        /* <DEDUP_REMOVED lines=16> */
[----:B------:R-:W-:Y:S01]  /*3f90*/  FFMA.FTZ R33, R86, R33, R83 ;  /* 0x0000002156217223 */ /* 0x000fe20000010053 */
[----:B------:R-:W-:Y:S01]  /*3fa0*/  PRMT R14, R14, 0x7632, R14 ;  /* 0x000076320e0e7816 */ /* 0x000fe2000000000e */
[----:B------:R-:W-:Y:S02]  /*3fb0*/  FFMA.FTZ R12, R85, R12, R28 ;  /* 0x0000000c550c7223 */ /* 0x000fe4000001001c */
[----:B------:R-:W-:Y:S01]  /*3fc0*/  FFMA.FTZ R84, R82, R13, R33 ;  /* 0x0000000d52547223 */ /* 0x000fe20000010021 */
[----:B------:R-:W4:Y:S01]  /*3fd0*/  LDG.E.128 R28, desc[UR6][R2.64+0x11000] ;  /* 0x01100006021c7981 */ /* 0x000f22000c1e1d00 */
[C---:B------:R-:W-:Y:S02]  /*3fe0*/  PRMT R82, R34.reuse, 0x7632, R82 ;  /* 0x0000763222527816 */ /* 0x040fe40000000052 */
[----:B------:R-:W-:Y:S02]  /*3ff0*/  SHF.L.U32 R34, R34, 0x10, RZ ;  /* 0x0000001022227819 */ /* 0x000fe400000006ff */
[----:B------:R-:W-:-:S02]  /*4000*/  SHF.L.U32 R14, R14, 0x10, RZ ;  /* 0x000000100e0e7819 */ /* 0x000fc400000006ff */
[----:B------:R-:W-:Y:S01]  /*4010*/  SHF.L.U32 R82, R82, 0x10, RZ ;  /* 0x0000001052527819 */ /* 0x000fe200000006ff */
[----:B------:R-:W-:Y:S01]  /*4020*/  FFMA.FTZ R84, R85, R34, R84 ;  /* 0x0000002255547223 */ /* 0x000fe20000010054 */
[----:B------:R-:W-:Y:S02]  /*4030*/  IMAD.U32 R13, R15, 0x10000, RZ ;  /* 0x000100000f0d7824 */ /* 0x000fe400078e00ff */
[----:B------:R-:W-:Y:S01]  /*4040*/  FFMA.FTZ R81, R87, R14, R12 ;  /* 0x0000000e57517223 */ /* 0x000fe2000001000c */
[----:B------:R-:W-:Y:S01]  /*4050*/  PRMT R34, R35, 0x7632, R34 ;  /* 0x0000763223227816 */ /* 0x000fe20000000022 */
[----:B------:R-:W-:Y:S01]  /*4060*/  FFMA.FTZ R87, R87, R82, R84 ;  /* 0x0000005257577223 */ /* 0x000fe20000010054 */
[----:B------:R-:W-:Y:S01]  /*4070*/  SHF.L.U32 R35, R35, 0x10, RZ ;  /* 0x0000001023237819 */ /* 0x000fe200000006ff */
[----:B------:R-:W-:Y:S01]  /*4080*/  FFMA.FTZ R83, R0, R13, R81 ;  /* 0x0000000d00537223 */ /* 0x000fe20000010051 */
[----:B------:R-:W-:Y:S02]  /*4090*/  PRMT R33, R15, 0x7632, R33 ;  /* 0x000076320f217816 */ /* 0x000fe40000000021 */
[----:B------:R-:W4:Y:S01]  /*40a0*/  LDG.E.128 R12, desc[UR6][R2.64+0x14800] ;  /* 0x01480006020c7981 */ /* 0x000f22000c1e1d00 */
[----:B-----5:R-:W-:Y:S01]  /*40b0*/  SHF.L.U32 R82, R16, 0x10, RZ ;  /* 0x0000001010527819 */ /* 0x020fe200000006ff */
[----:B------:R-:W-:Y:S01]  /*40c0*/  FFMA.FTZ R35, R0, R35, R87 ;  /* 0x0000002300237223 */ /* 0x000fe20000010057 */
[----:B------:R-:W-:Y:S01]  /*40d0*/  PRMT R16, R16, 0x7632, R16 ;  /* 0x0000763210107816 */ /* 0x000fe20000000010 */
[C---:B------:R-:W-:Y:S01]  /*40e0*/  IMAD.U32 R81, R36.reuse, 0x10000, RZ ;  /* 0x0001000024517824 */ /* 0x040fe200078e00ff */
[----:B------:R-:W-:-:S02]  /*40f0*/  PRMT R0, R36, 0x7632, R0 ;  /* 0x0000763224007816 */ /* 0x000fc40000000000 */
[----:B------:R-:W-:Y:S01]  /*4100*/  SHF.L.U32 R85, R16, 0x10, RZ ;  /* 0x0000001010557819 */ /* 0x000fe200000006ff */
[----:B------:R-:W-:Y:S01]  /*4110*/  FFMA.FTZ R95, R81, R82, R94 ;  /* 0x00000052515f7223 */ /* 0x000fe2000001005e */
[----:B------:R-:W-:Y:S01]  /*4120*/  SHF.L.U32 R0, R0, 0x10, RZ ;  /* 0x0000001000007819 */ /* 0x000fe200000006ff */
[----:B------:R-:W-:Y:S01]  /*4130*/  IMAD.U32 R84, R90, 0x10000, RZ ;  /* 0x000100005a547824 */ /* 0x000fe200078e00ff */
[----:B------:R-:W-:Y:S02]  /*4140*/  SHF.L.U32 R34, R34, 0x10, RZ ;  /* 0x0000001022227819 */ /* 0x000fe400000006ff */
[----:B------:R-:W-:Y:S01]  /*4150*/  SHF.L.U32 R87, R17, 0x10, RZ ;  /* 0x0000001011577819 */ /* 0x000fe200000006ff */
[----:B------:R-:W-:Y:S01]  /*4160*/  FFMA.FTZ R85, R0, R85, R95 ;  /* 0x0000005500557223 */ /* 0x000fe2000001005f */
[----:B------:R-:W-:Y:S01]  /*4170*/  SHF.L.U32 R82, R37, 0x10, RZ ;  /* 0x0000001025527819 */ /* 0x000fe200000006ff */
[----:B------:R-:W-:Y:S01]  /*4180*/  FFMA.FTZ R84, R93, R84, R32 ;  /* 0x000000545d547223 */ /* 0x000fe20000010020 */
[----:B------:R-:W-:Y:S01]  /*4190*/  SHF.L.U32 R86, R33, 0x10, RZ ;  /* 0x0000001021567819 */ /* 0x000fe200000006ff */
[----:B------:R-:W-:-:S02]  /*41a0*/  FFMA.FTZ R88, R93, R34, R35 ;  /* 0x000000225d587223 */ /* 0x000fc40000010023 */
[----:B------:R-:W5:Y:S01]  /*41b0*/  LDG.E.128 R32, desc[UR6][R2.64+0x18000] ;  /* 0x0180000602207981 */ /* 0x000f62000c1e1d00 */
[----:B------:R-:W-:Y:S01]  /*41c0*/  FFMA.FTZ R90, R82, R87, R85 ;  /* 0x00000057525a7223 */ /* 0x000fe20000010055 */
[C---:B------:R-:W-:Y:S01]  /*41d0*/  IMAD.U32 R16, R20.reuse, 0x10000, RZ ;  /* 0x0001000014107824 */ /* 0x040fe200078e00ff */
[----:B------:R-:W-:Y:S02]  /*41e0*/  PRMT R17, R17, 0x7632, R17 ;  /* 0x0000763211117816 */ /* 0x000fe40000000011 */
[----:B------:R-:W-:Y:S02]  /*41f0*/  PRMT R85, R37, 0x7632, R85 ;  /* 0x0000763225557816 */ /* 0x000fe40000000055 */
[----:B------:R-:W-:Y:S02]  /*4200*/  PRMT R20, R20, 0x7632, R20 ;  /* 0x0000763214147816 */ /* 0x000fe40000000014 */
[----:B------:R-:W-:Y:S02]  /*4210*/  SHF.L.U32 R36, R17, 0x10, RZ ;  /* 0x0000001011247819 */ /* 0x000fe400000006ff */
        /* <DEDUP_REMOVED lines=8> */
[C---:B------:R-:W-:Y:S02]  /*42a0*/  SHF.L.U32 R36, R18.reuse, 0x10, RZ ;  /* 0x0000001012247819 */ /* 0x040fe400000006ff */
[----:B------:R-:W-:Y:S02]  /*42b0*/  PRMT R18, R18, 0x7632, R18 ;  /* 0x0000763212127816 */ /* 0x000fe40000000012 */
[----:B------:R-:W-:Y:S01]  /*42c0*/  PRMT R17, R21, 0x7632, R17 ;  /* 0x0000763215117816 */ /* 0x000fe20000000011 */
[----:B------:R-:W-:Y:S01]  /*42d0*/  FFMA.FTZ R38, R83, R36, R38 ;  /* 0x0000002453267223 */ /* 0x000fe20000010026 */
[C---:B------:R-:W-:Y:S02]  /*42e0*/  PRMT R87, R39.reuse, 0x7632, R87 ;  /* 0x0000763227577816 */ /* 0x040fe40000000057 */
[----:B------:R-:W-:Y:S01]  /*42f0*/  SHF.L.U32 R20, R39, 0x10, RZ ;  /* 0x0000001027147819 */ /* 0x000fe200000006ff */
[----:B------:R-:W-:Y:S01]  /*4300*/  IMAD.U32 R37, R19, 0x10000, RZ ;  /* 0x0001000013257824 */ /* 0x000fe200078e00ff */
[----:B------:R-:W-:-:S02]  /*4310*/  SHF.L.U32 R39, R21, 0x10, RZ ;  /* 0x0000001015277819 */ /* 0x000fc400000006ff */
[----:B------:R-:W-:Y:S02]  /*4320*/  PRMT R90, R19, 0x7632, R90 ;  /* 0x00007632135a7816 */ /* 0x000fe4000000005a */
[----:B------:R-:W-:Y:S02]  /*4330*/  SHF.L.U32 R36, R18, 0x10, RZ ;  /* 0x0000001012247819 */ /* 0x000fe400000006ff */
[----:B------:R-:W-:Y:S02]  /*4340*/  SHF.L.U32 R21, R16, 0x10, RZ ;  /* 0x0000001010157819 */ /* 0x000fe400000006ff */
[----:B------:R-:W-:Y:S02]  /*4350*/  SHF.L.U32 R92, R17, 0x10, RZ ;  /* 0x00000010115c7819 */ /* 0x000fe400000006ff */
[----:B------:R-:W5:Y:S01]  /*4360*/  LDG.E.128 R16, desc[UR6][R2.64+0x1b800] ;  /* 0x01b8000602107981 */ /* 0x000f62000c1e1d00 */
[----:B------:R-:W-:Y:S01]  /*4370*/  FFMA.FTZ R94, R82, R39, R91 ;  /* 0x00000027525e7223 */ /* 0x000fe2000001005b */
[----:B------:R-:W-:-:S02]  /*4380*/  IMAD.U32 R96, R8, 0x10000, RZ ;  /* 0x0001000008607824 */ /* 0x000fc400078e00ff */
[----:B------:R-:W-:Y:S02]  /*4390*/  FFMA.FTZ R39, R21, R36, R38 ;  /* 0x0000002415277223 */ /* 0x000fe40000010026 */
[----:B------:R-:W-:Y:S02]  /*43a0*/  FFMA.FTZ R93, R81, R96, R89 ;  /* 0x00000060515d7223 */ /* 0x000fe40000010059 */
[----:B------:R-:W-:Y:S02]  /*43b0*/  FFMA.FTZ R89, R20, R37, R39 ;  /* 0x0000002514597223 */ /* 0x000fe40000010027 */
[----:B------:R0:W5:Y:S01]  /*43c0*/  LDG.E.128 R36, desc[UR6][R2.64+0x1f000] ;  /* 0x01f0000602247981 */ /* 0x000162000c1e1d00 */
[----:B------:R-:W-:Y:S02]  /*43d0*/  PRMT R91, R8, 0x7632, R91 ;  /* 0x00007632085b7816 */ /* 0x000fe4000000005b */
[C---:B------:R-:W-:Y:S02]  /*43e0*/  SHF.L.U32 R8, R22.reuse, 0x10, RZ ;  /* 0x0000001016087819 */ /* 0x040fe400000006ff */
[----:B------:R-:W-:Y:S01]  /*43f0*/  SHF.L.U32 R91, R91, 0x10, RZ ;  /* 0x000000105b5b7819 */ /* 0x000fe200000006ff */
[----:B------:R-:W-:Y:S01]  /*4400*/  FFMA.FTZ R92, R85, R92, R94 ;  /* 0x0000005c555c7223 */ /* 0x000fe2000001005e */
[----:B------:R-:W-:Y:S01]  /*4410*/  PRMT R22, R22, 0x7632, R22 ;  /* 0x0000763216167816 */ /* 0x000fe20000000016 */
[----:B------:R-:W-:-:S02]  /*4420*/  IMAD.U32 R95, R9, 0x10000, RZ ;  /* 0x00010000095f7824 */ /* 0x000fc400078e00ff */
[--C-:B------:R-:W-:Y:S01]  /*4430*/  FFMA.FTZ R97, R0, R91, R93.reuse ;  /* 0x0000005b00617223 */ /* 0x100fe2000001005d */
[----:B------:R-:W-:Y:S01]  /*4440*/  SHF.L.U32 R22, R22, 0x10, RZ ;  /* 0x0000001016167819 */ /* 0x000fe200000006ff */
[----:B------:R-:W-:Y:S01]  /*4450*/  FFMA.FTZ R92, R83, R8, R92 ;  /* 0x00000008535c7223 */ /* 0x000fe2000001005c */
[----:B------:R-:W-:Y:S02]  /*4460*/  PRMT R93, R9, 0x7632, R93 ;  /* 0x00007632095d7816 */ /* 0x000fe4000000005d */
[----:B------:R-:W-:Y:S01]  /*4470*/  SHF.L.U32 R9, R90, 0x10, RZ ;  /* 0x000000105a097819 */ /* 0x000fe200000006ff */
[----:B------:R-:W-:Y:S01]  /*4480*/  FFMA.FTZ R91, R21, R22, R92 ;  /* 0x00000016155b7223 */ /* 0x000fe2000001005c */
[----:B------:R-:W-:Y:S01]  /*4490*/  FFMA.FTZ R90, R82, R95, R97 ;  /* 0x0000005f525a7223 */ /* 0x000fe20000010061 */
[----:B------:R-:W-:Y:S01]  /*44a0*/  IMAD.U32 R22, R93, 0x10000, RZ ;  /* 0x000100005d167824 */ /* 0x000fe200078e00ff */
[----:B------:R-:W-:Y:S02]  /*44b0*/  SHF.L.U32 R8, R87, 0x10, RZ ;  /* 0x0000001057087819 */ /* 0x000fe400000006ff */
[----:B------:R-:W-:Y:S01]  /*44c0*/  SHF.L.U32 R87, R23, 0x10, RZ ;  /* 0x0000001017577819 */ /* 0x000fe200000006ff */
[----:B------:R-:W-:Y:S01]  /*44d0*/  FFMA.FTZ R22, R85, R22, R90 ;  /* 0x0000001655167223 */ /* 0x000fe2000001005a */
[----:B------:R-:W-:-:S02]  /*44e0*/  PRMT R23, R23, 0x7632, R23 ;  /* 0x0000763217177816 */ /* 0x000fc40000000017 */
[----:B------:R-:W-:Y:S02]  /*44f0*/  SHF.L.U32 R90, R4, 0x10, RZ ;  /* 0x00000010045a7819 */ /* 0x000fe400000006ff */
[C---:B0-----:R-:W-:Y:S02]  /*4500*/  PRMT R2, R10.reuse, 0x7632, R2 ;  /* 0x000076320a027816 */ /* 0x041fe40000000002 */
[----:B------:R-:W-:Y:S01]  /*4510*/  SHF.L.U32 R10, R10, 0x10, RZ ;  /* 0x000000100a0a7819 */ /* 0x000fe200000006ff */
[----:B------:R-:W-:Y:S01]  /*4520*/  FFMA.FTZ R9, R8, R9, R89 ;  /* 0x0000000908097223 */ /* 0x000fe20000010059 */
[----:B------:R-:W-:Y:S01]  /*4530*/  SHF.L.U32 R23, R23, 0x10, RZ ;  /* 0x0000001017177819 */ /* 0x000fe200000006ff */
[----:B------:R-:W-:Y:S01]  /*4540*/  FFMA.FTZ R87, R20, R87, R91 ;  /* 0x0000005714577223 */ /* 0x000fe2000001005b */
[----:B------:R-:W-:Y:S01]  /*4550*/  PRMT R3, R4, 0x7632, R3 ;  /* 0x0000763204037816 */ /* 0x000fe20000000003 */
        /* <DEDUP_REMOVED lines=23> */
[----:B------:R-:W-:Y:S01]  /*46d0*/  PRMT R5, R25, 0x7632, R5 ;  /* 0x0000763219057816 */ /* 0x000fe20000000005 */
[----:B------:R-:W-:Y:S01]  /*46e0*/  FFMA.FTZ R10, R83, R10, R4 ;  /* 0x0000000a530a7223 */ /* 0x000fe20000010004 */
[----:B------:R-:W-:Y:S02]  /*46f0*/  SHF.L.U32 R6, R6, 0x10, RZ ;  /* 0x0000001006067819 */ /* 0x000fe400000006ff */
[----:B------:R-:W-:Y:S01]  /*4700*/  SHF.L.U32 R25, R25, 0x10, RZ ;  /* 0x0000001019197819 */ /* 0x000fe200000006ff */
[----:B------:R-:W-:-:S02]  /*4710*/  IMAD.U32 R22, R5, 0x10000, RZ ;  /* 0x0001000005167824 */ /* 0x000fc400078e00ff */
[--C-:B------:R-:W-:Y:S01]  /*4720*/  FFMA.FTZ R5, R21, R6, R10.reuse ;  /* 0x0000000615057223 */ /* 0x100fe2000001000a */
        /* <DEDUP_REMOVED lines=20> */
[----:B------:R-:W-:Y:S02]  /*4870*/  SHF.L.U32 R5, R4, 0x10, RZ ;  /* 0x0000001004057819 */ /* 0x000fe400000006ff */
[--C-:B------:R-:W-:Y:S01]  /*4880*/  FFMA.FTZ R10, R85, R10, R6.reuse ;  /* 0x0000000a550a7223 */ /* 0x100fe20000010006 */
[C---:B------:R-:W-:Y:S02]  /*4890*/  SHF.L.U32 R11, R27.reuse, 0x10, RZ ;  /* 0x000000101b0b7819 */ /* 0x040fe400000006ff */
[----:B------:R-:W-:Y:S02]  /*48a0*/  PRMT R27, R27, 0x7632, R27 ;  /* 0x000076321b1b7816 */ /* 0x000fe4000000001b */
[----:B------:R-:W-:Y:S01]  /*48b0*/  PRMT R6, R70, 0x7632, R6 ;  /* 0x0000763246067816 */ /* 0x000fe20000000006 */
[----:B------:R-:W-:Y:S01]  /*48c0*/  FFMA.FTZ R4, R8, R5, R7 ;  /* 0x0000000508047223 */ /* 0x000fe20000010007 */
[----:B------:R-:W-:-:S02]  /*48d0*/  SHF.L.U32 R70, R70, 0x10, RZ ;  /* 0x0000001046467819 */ /* 0x000fc400000006ff */
[----:B------:R-:W-:Y:S01]  /*48e0*/  PRMT R7, R72, 0x7632, R7 ;  /* 0x0000763248077816 */ /* 0x000fe20000000007 */
[----:B------:R-:W-:Y:S01]  /*48f0*/  FFMA.FTZ R11, R20, R11, R23 ;  /* 0x0000000b140b7223 */ /* 0x000fe20000010017 */
[----:B------:R-:W-:Y:S02]  /*4900*/  SHF.L.U32 R5, R27, 0x10, RZ ;  /* 0x000000101b057819 */ /* 0x000fe400000006ff */
[----:B------:R-:W-:Y:S01]  /*4910*/  SHF.L.U32 R72, R72, 0x10, RZ ;  /* 0x0000001048487819 */ /* 0x000fe200000006ff */
[----:B------:R-:W-:Y:S02]  /*4920*/  IMAD.U32 R6, R6, 0x10000, RZ ;  /* 0x0001000006067824 */ /* 0x000fe400078e00ff */
[----:B------:R-:W-:Y:S01]  /*4930*/  FFMA.FTZ R10, R83, R70, R10 ;  /* 0x00000046530a7223 */ /* 0x000fe2000001000a */
[----:B------:R-:W-:Y:S01]  /*4940*/  SHF.L.U32 R23, R7, 0x10, RZ ;  /* 0x0000001007177819 */ /* 0x000fe200000006ff */
        /* <DEDUP_REMOVED lines=9> */
[----:B------:R-:W-:Y:S01]  /*49e0*/  PRMT R11, R64, 0x7632, R11 ;  /* 0x00007632400b7816 */ /* 0x000fe2000000000b */
[----:B------:R-:W-:Y:S01]  /*49f0*/  FFMA.FTZ R22, R82, R25, R23 ;  /* 0x0000001952167223 */ /* 0x000fe20000010017 */
[----:B------:R-:W-:Y:S01]  /*4a00*/  SHF.L.U32 R64, R64, 0x10, RZ ;  /* 0x0000001040407819 */ /* 0x000fe200000006ff */
[----:B------:R-:W-:Y:S01]  /*4a10*/  IMAD.U32 R6, R73, 0x10000, RZ ;  /* 0x0001000049067824 */ /* 0x000fe200078e00ff */
[----:B------:R-:W-:Y:S01]  /*4a20*/  SHF.L.U32 R71, R71, 0x10, RZ ;  /* 0x0000001047477819 */ /* 0x000fe200000006ff */
[----:B------:R-:W-:Y:S02]  /*4a30*/  IMAD.U32 R11, R11, 0x10000, RZ ;  /* 0x000100000b0b7824 */ /* 0x000fe400078e00ff */
[----:B------:R-:W-:Y:S01]  /*4a40*/  FFMA.FTZ R22, R85, R6, R22 ;  /* 0x0000000655167223 */ /* 0x000fe20000010016 */
[----:B------:R-:W-:Y:S01]  /*4a50*/  FFMA.FTZ R23, R81, R64, R86 ;  /* 0x0000004051177223 */ /* 0x000fe20000010056 */
[--C-:B------:R-:W-:Y:S01]  /*4a60*/  FFMA.FTZ R6, R8, R71, R7.reuse ;  /* 0x0000004708067223 */ /* 0x100fe20000010007 */
[----:B------:R-:W-:-:S02]  /*4a70*/  PRMT R7, R65, 0x7632, R7 ;  /* 0x0000763241077816 */ /* 0x000fc40000000007 */
[----:B------:R-:W-:Y:S01]  /*4a80*/  SHF.L.U32 R65, R65, 0x10, RZ ;  /* 0x0000001041417819 */ /* 0x000fe200000006ff */
[----:B------:R-:W-:Y:S01]  /*4a90*/  FFMA.FTZ R11, R0, R11, R23 ;  /* 0x0000000b000b7223 */ /* 0x000fe20000010017 */
[C---:B------:R-:W-:Y:S02]  /*4aa0*/  SHF.L.U32 R10, R74.reuse, 0x10, RZ ;  /* 0x000000104a0a7819 */ /* 0x040fe400000006ff */
[----:B------:R-:W-:Y:S01]  /*4ab0*/  PRMT R74, R74, 0x7632, R74 ;  /* 0x000076324a4a7816 */ /* 0x000fe2000000004a */
[----:B------:R-:W-:Y:S02]  /*4ac0*/  IMAD.U32 R24, R7, 0x10000, RZ ;  /* 0x0001000007187824 */ /* 0x000fe400078e00ff */
[----:B------:R-:W-:Y:S01]  /*4ad0*/  FFMA.FTZ R26, R82, R65, R11 ;  /* 0x00000041521a7223 */ /* 0x000fe2000001000b */
[----:B------:R-:W-:Y:S01]  /*4ae0*/  PRMT R23, R56, 0x7632, R23 ;  /* 0x0000763238177816 */ /* 0x000fe20000000017 */
[----:B------:R-:W-:Y:S01]  /*4af0*/  FFMA.FTZ R22, R83, R10, R22 ;  /* 0x0000000a53167223 */ /* 0x000fe20000010016 */
[----:B------:R-:W-:-:S02]  /*4b00*/  SHF.L.U32 R74, R74, 0x10, RZ ;  /* 0x000000104a4a7819 */ /* 0x000fc400000006ff */
[----:B------:R-:W-:Y:S02]  /*4b10*/  SHF.L.U32 R56, R56, 0x10, RZ ;  /* 0x0000001038387819 */ /* 0x000fe400000006ff */
[C---:B------:R-:W-:Y:S01]  /*4b20*/  PRMT R11, R66.reuse, 0x7632, R11 ;  /* 0x00007632420b7816 */ /* 0x040fe2000000000b */
[----:B------:R-:W-:Y:S01]  /*4b30*/  FFMA.FTZ R24, R85, R24, R26 ;  /* 0x0000001855187223 */ /* 0x000fe2000001001a */
[----:B------:R-:W-:Y:S02]  /*4b40*/  SHF.L.U32 R66, R66, 0x10, RZ ;  /* 0x0000001042427819 */ /* 0x000fe400000006ff */
[----:B------:R-:W-:Y:S01]  /*4b50*/  PRMT R10, R75, 0x7632, R10 ;  /* 0x000076324b0a7816 */ /* 0x000fe2000000000a */
[----:B------:R-:W-:Y:S01]  /*4b60*/  FFMA.FTZ R7, R21, R74, R22 ;  /* 0x0000004a15077223 */ /* 0x000fe20000010016 */
        /* <DEDUP_REMOVED lines=15> */
[----:B------:R-:W-:Y:S02]  /*4c60*/  IMAD.U32 R58, R58, 0x10000, RZ ;  /* 0x000100003a3a7824 */ /* 0x000fe400078e00ff */
[----:B------:R-:W-:Y:S01]  /*4c70*/  FFMA.FTZ R0, R85, R0, R82 ;  /* 0x0000000055007223 */ /* 0x000fe20000010052 */
[----:B------:R-:W-:Y:S02]  /*4c80*/  PRMT R25, R60, 0x7632, R25 ;  /* 0x000076323c197816 */ /* 0x000fe40000000019 */
[----:B------:R-:W-:Y:S02]  /*4c90*/  PRMT R11, R76, 0x7632, R11 ;  /* 0x000076324c0b7816 */ /* 0x000fe4000000000b */
[----:B------:R-:W-:Y:S02]  /*4ca0*/  SHF.L.U32 R60, R60, 0x10, RZ ;  /* 0x000000103c3c7819 */ /* 0x000fe400000006ff */
[----:B------:R-:W-:Y:S01]  /*4cb0*/  SHF.L.U32 R76, R76, 0x10, RZ ;  /* 0x000000104c4c7819 */ /* 0x000fe200000006ff */
        /* <DEDUP_REMOVED lines=9> */
[----:B------:R-:W-:Y:S01]  /*4d50*/  PRMT R67, R67, 0x7632, R67 ;  /* 0x0000763243437816 */ /* 0x000fe20000000043 */
[----:B------:R-:W-:Y:S01]  /*4d60*/  FFMA.FTZ R26, R0, R25, R9 ;  /* 0x00000019001a7223 */ /* 0x000fe20000010009 */
        /* <DEDUP_REMOVED lines=18> */
[----:B------:R-:W-:-:S02]  /*4e90*/  PRMT R62, R62, 0x7632, R62 ;  /* 0x000076323e3e7816 */ /* 0x000fc4000000003e */
[----:B------:R-:W-:Y:S01]  /*4ea0*/  PRMT R8, R78, 0x7632, R8 ;  /* 0x000076324e087816 */ /* 0x000fe20000000008 */
[----:B------:R-:W-:Y:S01]  /*4eb0*/  FFMA.FTZ R27, R10, R25, R27 ;  /* 0x000000190a1b7223 */ /* 0x000fe2000001001b */
[----:B------:R-:W-:Y:S01]  /*4ec0*/  SHF.L.U32 R57, R22, 0x10, RZ ;  /* 0x0000001016397819 */ /* 0x000fe200000006ff */
[----:B------:R-:W-:Y:S01]  /*4ed0*/  FFMA.FTZ R41, R76, R41, R2 ;  /* 0x000000294c297223 */ /* 0x000fe20000010002 */
[----:B------:R-:W-:Y:S02]  /*4ee0*/  SHF.L.U32 R25, R62, 0x10, RZ ;  /* 0x000000103e197819 */ /* 0x000fe400000006ff */
[----:B------:R-:W-:Y:S01]  /*4ef0*/  SHF.L.U32 R8, R8, 0x10, RZ ;  /* 0x0000001008087819 */ /* 0x000fe200000006ff */
[----:B------:R-:W-:Y:S01]  /*4f00*/  FFMA.FTZ R26, R0, R57, R41 ;  /* 0x00000039001a7223 */ /* 0x000fe20000010029 */
[----:B------:R-:W-:Y:S02]  /*4f10*/  SHF.L.U32 R24, R49, 0x10, RZ ;  /* 0x0000001031187819 */ /* 0x000fe400000006ff */
[C---:B------:R-:W-:Y:S01]  /*4f20*/  PRMT R20, R79.reuse, 0x7632, R20 ;  /* 0x000076324f147816 */ /* 0x040fe20000000014 */
[----:B------:R-:W-:Y:S01]  /*4f30*/  FFMA.FTZ R22, R8, R25, R27 ;  /* 0x0000001908167223 */ /* 0x000fe2000001001b */
[----:B------:R-:W-:Y:S01]  /*4f40*/  SHF.L.U32 R79, R79, 0x10, RZ ;  /* 0x000000104f4f7819 */ /* 0x000fe200000006ff */
[----:B------:R-:W-:Y:S01]  /*4f50*/  IMAD.U32 R2, R63, 0x10000, RZ ;  /* 0x000100003f027824 */ /* 0x000fe200078e00ff */
[----:B------:R-:W-:Y:S01]  /*4f60*/  PRMT R49, R49, 0x7632, R49 ;  /* 0x0000763231317816 */ /* 0x000fe20000000031 */
[----:B------:R-:W-:Y:S01]  /*4f70*/  FFMA.FTZ R24, R7, R24, R26 ;  /* 0x0000001807187223 */ /* 0x000fe2000001001a */
[----:B------:R-:W-:Y:S01]  /*4f80*/  PRMT R63, R63, 0x7632, R63 ;  /* 0x000076323f3f7816 */ /* 0x000fe2000000003f */
[----:B------:R-:W-:Y:S01]  /*4f90*/  FFMA.FTZ R25, R79, R2, R22 ;  /* 0x000000024f197223 */ /* 0x000fe20000010016 */
[----:B--2---:R-:W-:-:S02]  /*4fa0*/  PRMT R26, R52, 0x7632, R26 ;  /* 0x00007632341a7816 */ /* 0x004fc4000000001a */
[----:B------:R-:W-:Y:S02]  /*4fb0*/  SHF.L.U32 R52, R52, 0x10, RZ ;  /* 0x0000001034347819 */ /* 0x000fe400000006ff */
[----:B------:R-:W-:Y:S01]  /*4fc0*/  SHF.L.U32 R22, R49, 0x10, RZ ;  /* 0x0000001031167819 */ /* 0x000fe200000006ff */
[----:B------:R-:W-:Y:S01]  /*4fd0*/  IMAD.U32 R2, R20, 0x10000, RZ ;  /* 0x0001000014027824 */ /* 0x000fe200078e00ff */
        /* <DEDUP_REMOVED lines=14> */
[----:B---3--:R-:W-:Y:S01]  /*50c0*/  SHF.L.U32 R49, R44, 0x10, RZ ;  /* 0x000000102c317819 */ /* 0x008fe200000006ff */
[--C-:B------:R-:W-:Y:S01]  /*50d0*/  FFMA.FTZ R24, R8, R25, R27.reuse ;  /* 0x0000001908187223 */ /* 0x100fe2000001001b */
[----:B------:R-:W-:Y:S01]  /*50e0*/  PRMT R27, R44, 0x7632, R27 ;  /* 0x000076322c1b7816 */ /* 0x000fe2000000001b */
[----:B------:R-:W-:Y:S01]  /*50f0*/  FFMA.FTZ R41, R9, R40, R26 ;  /* 0x0000002809297223 */ /* 0x000fe2000001001a */
[C---:B------:R-:W-:Y:S01]  /*5100*/  SHF.L.U32 R25, R54.reuse, 0x10, RZ ;  /* 0x0000001036197819 */ /* 0x040fe200000006ff */
[C---:B------:R-:W-:Y:S01]  /*5110*/  IMAD.U32 R22, R51.reuse, 0x10000, RZ ;  /* 0x0001000033167824 */ /* 0x040fe200078e00ff */
[----:B------:R-:W-:Y:S02]  /*5120*/  PRMT R54, R54, 0x7632, R54 ;  /* 0x0000763236367816 */ /* 0x000fe40000000036 */
[----:B------:R-:W-:Y:S01]  /*5130*/  PRMT R20, R51, 0x7632, R20 ;  /* 0x0000763233147816 */ /* 0x000fe20000000014 */
[----:B------:R-:W-:Y:S01]  /*5140*/  FFMA.FTZ R53, R76, R49, R4 ;  /* 0x000000314c357223 */ /* 0x000fe20000010004 */
[----:B------:R-:W-:Y:S01]  /*5150*/  SHF.L.U32 R51, R27, 0x10, RZ ;  /* 0x000000101b337819 */ /* 0x000fe200000006ff */
[----:B------:R-:W-:Y:S01]  /*5160*/  FFMA.FTZ R49, R10, R25, R41 ;  /* 0x000000190a317223 */ /* 0x000fe20000010029 */
[----:B------:R-:W-:Y:S01]  /*5170*/  FFMA.FTZ R27, R79, R22, R24 ;  /* 0x000000164f1b7223 */ /* 0x000fe20000010018 */
[----:B------:R-:W-:Y:S01]  /*5180*/  IMAD.U32 R41, R54, 0x10000, RZ ;  /* 0x0001000036297824 */ /* 0x000fe200078e00ff */
[C---:B------:R-:W-:Y:S01]  /*5190*/  PRMT R4, R45.reuse, 0x7632, R4 ;  /* 0x000076322d047816 */ /* 0x040fe20000000004 */
[----:B------:R-:W-:Y:S01]  /*51a0*/  FFMA.FTZ R40, R0, R51, R53 ;  /* 0x0000003300287223 */ /* 0x000fe20000010035 */
        /* <DEDUP_REMOVED lines=13> */
[----:B----4-:R-:W-:-:S02]  /*5280*/  PRMT R22, R28, 0x7632, R22 ;  /* 0x000076321c167816 */ /* 0x010fc40000000016 */
[----:B------:R-:W-:Y:S01]  /*5290*/  SHF.L.U32 R28, R28, 0x10, RZ ;  /* 0x000000101c1c7819 */ /* 0x000fe200000006ff */
[----:B------:R-:W-:Y:S01]  /*52a0*/  FFMA.FTZ R27, R10, R27, R45 ;  /* 0x0000001b0a1b7223 */ /* 0x000fe2000001002d */
        /* <DEDUP_REMOVED lines=9> */
[--C-:B------:R-:W-:Y:S01]  /*5340*/  FFMA.FTZ R25, R79, R22, R24.reuse ;  /* 0x000000164f197223 */ /* 0x100fe20000010018 */
[----:B------:R-:W-:Y:S01]  /*5350*/  PRMT R24, R12, 0x7632, R24 ;  /* 0x000076320c187816 */ /* 0x000fe20000000018 */
[----:B------:R-:W-:Y:S01]  /*5360*/  FFMA.FTZ R26, R7, R26, R28 ;  /* 0x0000001a071a7223 */ /* 0x000fe2000001001c */
[----:B------:R-:W-:-:S02]  /*5370*/  SHF.L.U32 R22, R29, 0x10, RZ ;  /* 0x000000101d167819 */ /* 0x000fc400000006ff */
[----:B------:R-:W-:Y:S01]  /*5380*/  SHF.L.U32 R41, R12, 0x10, RZ ;  /* 0x000000100c297819 */ /* 0x000fe200000006ff */
[----:B------:R-:W-:Y:S01]  /*5390*/  IMAD.U32 R27, R30, 0x10000, RZ ;  /* 0x000100001e1b7824 */ /* 0x000fe200078e00ff */
[----:B------:R-:W-:Y:S01]  /*53a0*/  SHF.L.U32 R45, R24, 0x10, RZ ;  /* 0x00000010182d7819 */ /* 0x000fe200000006ff */
[----:B------:R-:W-:Y:S01]  /*53b0*/  FFMA.FTZ R29, R9, R22, R26 ;  /* 0x00000016091d7223 */ /* 0x000fe2000001001a */
[----:B------:R-:W-:Y:S01]  /*53c0*/  PRMT R30, R30, 0x7632, R30 ;  /* 0x000076321e1e7816 */ /* 0x000fe2000000001e */
        /* <DEDUP_REMOVED lines=11> */
[----:B-----5:R-:W-:Y:S01]  /*5480*/  PRMT R13, R32, 0x7632, R13 ;  /* 0x00007632200d7816 */ /* 0x020fe2000000000d */
        /* <DEDUP_REMOVED lines=22> */
[--C-:B------:R-:W-:Y:S01]  /*55f0*/  FFMA.FTZ R13, R79, R6, R12.reuse ;  /* 0x000000064f0d7223 */ /* 0x100fe2000001000c */
[C---:B------:R-:W-:Y:S01]  /*5600*/  PRMT R12, R16.reuse, 0x7632, R12 ;  /* 0x00007632100c7816 */ /* 0x040fe2000000000c */
        /* <DEDUP_REMOVED lines=22> */
[----:B------:R-:W-:-:S03]  /*5770*/  SHF.L.U32 R6, R37, 0x10, RZ ;  /* 0x0000001025067819 */ /* 0x000fc600000006ff */
[----:B------:R-:W-:Y:S01]  /*5780*/  FFMA.FTZ R12, R0, R17, R23 ;  /* 0x00000011000c7223 */ /* 0x000fe20000010017 */
[----:B------:R-:W-:Y:S02]  /*5790*/  PRMT R0, R37, 0x7632, R0 ;  /* 0x0000763225007816 */ /* 0x000fe40000000000 */
[C---:B------:R-:W-:Y:S01]  /*57a0*/  SHF.L.U32 R17, R18.reuse, 0x10, RZ ;  /* 0x0000001012117819 */ /* 0x040fe200000006ff */
        /* <DEDUP_REMOVED lines=11> */
[----:B------:R-:W-:Y:S01]  /*5860*/  FFMA.FTZ R21, R10, R21, R23 ;  /* 0x000000150a157223 */ /* 0x000fe20000010017 */
[----:B------:R-:W-:Y:S02]  /*5870*/  SHF.L.U32 R9, R9, 0x10, RZ ;  /* 0x0000001009097819 */ /* 0x000fe400000006ff */
[----:B------:R-:W-:Y:S01]  /*5880*/  FFMA.FTZ R7, R79, R0, R6 ;  /* 0x000000004f077223 */ /* 0x000fe20000010006 */
[----:B------:R-:W-:Y:S02]  /*5890*/  PRMT R35, R35, 0x7632, R35 ;  /* 0x0000763223237816 */ /* 0x000fe40000000023 */
[----:B------:R-:W-:Y:S01]  /*58a0*/  PRMT R19, R19, 0x7632, R19 ;  /* 0x0000763213137816 */ /* 0x000fe20000000013 */
[----:B------:R-:W-:Y:S01]  /*58b0*/  FFMA.FTZ R8, R8, R9, R21 ;  /* 0x0000000908087223 */ /* 0x000fe20000010015 */
[C---:B------:R-:W-:Y:S02]  /*58c0*/  PRMT R0, R39.reuse, 0x7632, R0 ;  /* 0x0000763227007816 */ /* 0x040fe40000000000 */
[----:B------:R-:W-:Y:S01]  /*58d0*/  SHF.L.U32 R6, R39, 0x10, RZ ;  /* 0x0000001027067819 */ /* 0x000fe200000006ff */
[----:B------:R-:W-:Y:S01]  /*58e0*/  IMAD.U32 R35, R35, 0x10000, RZ ;  /* 0x0001000023237824 */ /* 0x000fe200078e00ff */
[----:B------:R-:W-:-:S02]  /*58f0*/  SHF.L.U32 R19, R19, 0x10, RZ ;  /* 0x0000001013137819 */ /* 0x000fc400000006ff */
[----:B------:R-:W-:Y:S01]  /*5900*/  SHF.L.U32 R9, R0, 0x10, RZ ;  /* 0x0000001000097819 */ /* 0x000fe200000006ff */
[----:B------:R-:W-:Y:S01]  /*5910*/  FFMA.FTZ R6, R79, R6, R8 ;  /* 0x000000064f067223 */ /* 0x000fe20000010008 */
        /* <DEDUP_REMOVED lines=173> */
[----:B------:R0:W-:Y:S04]  /*63f0*/  STG.E.U16 desc[UR6][R42.64+0xc00], R38 ;  /* 0x000c00262a007986 */ /* 0x0001e8000c101506 */
[----:B------:R0:W-:Y:S04]  /*6400*/  STG.E.U16 desc[UR6][R42.64+0xf00], R22 ;  /* 0x000f00162a007986 */ /* 0x0001e8000c101506 */
[----:B------:R0:W-:Y:S04]  /*6410*/  STG.E.U16 desc[UR6][R42.64+0x1200], R10 ;  /* 0x0012000a2a007986 */ /* 0x0001e8000c101506 */
[----:B------:R0:W-:Y:S04]  /*6420*/  STG.E.U16 desc[UR6][R42.64+0x1500], R18 ;  /* 0x001500122a007986 */ /* 0x0001e8000c101506 */
[----:B------:R0:W-:Y:S04]  /*6430*/  STG.E.U16 desc[UR6][R42.64], R14 ;  /* 0x0000000e2a007986 */ /* 0x0001e8000c101506 */
[----:B------:R0:W-:Y:S02]  /*6440*/  STG.E.U16 desc[UR6][R42.64+0x1800], R6 ;  /* 0x001800062a007986 */ /* 0x0001e4000c101506 */
.L_x_22:
[----:B------:R-:W-:Y:S05]  /*6450*/  BSYNC B0 ;  /* 0x0000000000007941 */ /* 0x000fea0003800000 */
.L_x_21:
[----:B------:R-:W-:Y:S01]  /*6460*/  PREEXIT ;  /* 0x000000000000782d */ /* 0x000fe20000000000 */
[----:B------:R-:W-:Y:S05]  /*6470*/  EXIT ;  /* 0x000000000000794d */ /* 0x000fea0003800000 */
.L_x_23:
        /* <DEDUP_REMOVED lines=16> */
.L_x_107:


//--------------------- .text._Z30router_gemm_kernel_bf16_outputI13__nv_bfloat16Li128ELi8ELi8ELi384ELi7168EEvPS0_PKT_S4_ --------------------------
	.section	.text._Z30router_gemm_kernel_bf16_outputI13__nv_bfloat16Li128ELi8ELi8ELi384ELi7168EEvPS0_PKT_S4_,"ax",@progbits
	.align	128
        .global         _Z30router_gemm_kernel_bf16_outputI13__nv_bfloat16Li128ELi8ELi8ELi384ELi7168EEvPS0_PKT_S4_
        .type           _Z30router_gemm_kernel_bf16_outputI13__nv_bfloat16Li128ELi8ELi8ELi384ELi7168EEvPS0_PKT_S4_,@function
        .size           _Z30router_gemm_kernel_bf16_outputI13__nv_bfloat16Li128ELi8ELi8ELi384ELi7168EEvPS0_PKT_S4_,(.L_x_108 - _Z30router_gemm_kernel_bf16_outputI13__nv_bfloat16Li128ELi8ELi8ELi384ELi7168EEvPS0_PKT_S4_)
        .other          _Z30router_gemm_kernel_bf16_outputI13__nv_bfloat16Li128ELi8ELi8ELi384ELi7168EEvPS0_PKT_S4_,@"STO_CUDA_ENTRY STV_DEFAULT"
_Z30router_gemm_kernel_bf16_outputI13__nv_bfloat16Li128ELi8ELi8ELi384ELi7168EEvPS0_PKT_S4_:
.text._Z30router_gemm_kernel_bf16_outputI13__nv_bfloat16Li128ELi8ELi8ELi384ELi7168EEvPS0_PKT_S4_:
        /* <DEDUP_REMOVED lines=39> */
[----:B------:R-:W-:Y:S01]  /*0270*/  PRMT R42, R69, 0x7632, R42 ;  /* 0x00007632452a7816 */ /* 0x000fe2000000002a */
[----:B------:R-:W-:Y:S01]  /*0280*/  IMAD.U32 R83, R77, 0x10000, RZ ;  /* 0x000100004d537824 */ /* 0x000fe200078e00ff */
[----:B------:R-:W-:Y:S01]  /*0290*/  SHF.L.U32 R40, R69, 0x10, RZ ;  /* 0x0000001045287819 */ /* 0x000fe200000006ff */
[----:B------:R-:W-:Y:S01]  /*02a0*/  FFMA.FTZ R68, R82, R43, R41 ;  /* 0x0000002b52447223 */ /* 0x000fe20000010029 */
[----:B------:R-:W-:Y:S02]  /*02b0*/  PRMT R84, R77, 0x7632, R84 ;  /* 0x000076324d547816 */ /* 0x000fe40000000054 */
[----:B------:R-:W-:Y:S01]  /*02c0*/  SHF.L.U32 R41, R42, 0x10, RZ ;  /* 0x000000102a297819 */ /* 0x000fe200000006ff */
[--C-:B------:R-:W-:Y:S01]  /*02d0*/  FFMA.FTZ R43, R83, R40, R68.reuse ;  /* 0x00000028532b7223 */ /* 0x100fe20000010044 */
[----:B------:R-:W-:Y:S01]  /*02e0*/  SHF.L.U32 R84, R84, 0x10, RZ ;  /* 0x0000001054547819 */ /* 0x000fe200000006ff */
[C---:B---3--:R-:W-:Y:S01]  /*02f0*/  IMAD.U32 R81, R64.reuse, 0x10000, RZ ;  /* 0x0001000040517824 */ /* 0x048fe200078e00ff */
[----:B------:R-:W-:-:S02]  /*0300*/  PRMT R68, R64, 0x7632, R68 ;  /* 0x0000763240447816 */ /* 0x000fc40000000044 */
[----:B------:R-:W-:Y:S01]  /*0310*/  SHF.L.U32 R69, R70, 0x10, RZ ;  /* 0x0000001046457819 */ /* 0x000fe200000006ff */
[----:B------:R-:W-:Y:S01]  /*0320*/  FFMA.FTZ R77, R84, R41, R43 ;  /* 0x00000029544d7223 */ /* 0x000fe2000001002b */
[----:B------:R-:W-:Y:S01]  /*0330*/  SHF.L.U32 R86, R78, 0x10, RZ ;  /* 0x000000104e567819 */ /* 0x000fe200000006ff */
[----:B------:R-:W-:Y:S01]  /*0340*/  FFMA.FTZ R91, R0, R81, RZ ;  /* 0x00000051005b7223 */ /* 0x000fe200000100ff */
[----:B------:R-:W-:Y:S01]  /*0350*/  SHF.L.U32 R89, R68, 0x10, RZ ;  /* 0x0000001044597819 */ /* 0x000fe200000006ff */
[----:B------:R-:W2:Y:S01]  /*0360*/  LDG.E.128 R40, desc[UR6][R2.64+0x19000] ;  /* 0x0190000602287981 */ /* 0x000ea2000c1e1d00 */
[----:B------:R-:W-:Y:S01]  /*0370*/  PRMT R64, R70, 0x7632, R64 ;  /* 0x0000763246407816 */ /* 0x000fe20000000040 */
[----:B------:R-:W-:Y:S01]  /*0380*/  FFMA.FTZ R70, R86, R69, R77 ;  /* 0x0000004556467223 */ /* 0x000fe2000001004d */
[----:B------:R-:W-:Y:S01]  /*0390*/  PRMT R87, R78, 0x7632, R87 ;  /* 0x000076324e577816 */ /* 0x000fe20000000057 */
[----:B------:R-:W-:Y:S01]  /*03a0*/  FFMA.FTZ R78, R82, R89, R91 ;  /* 0x00000059524e7223 */ /* 0x000fe2000001005b */
[----:B------:R-:W-:-:S02]  /*03b0*/  SHF.L.U32 R76, R65, 0x10, RZ ;  /* 0x00000010414c7819 */ /* 0x000fc400000006ff */
[----:B------:R-:W-:Y:S01]  /*03c0*/  PRMT R69, R65, 0x7632, R69 ;  /* 0x0000763241457816 */ /* 0x000fe20000000045 */
[C---:B------:R-:W-:Y:S01]  /*03d0*/  IMAD.U32 R68, R71.reuse, 0x10000, RZ ;  /* 0x0001000047447824 */ /* 0x040fe200078e00ff */
[----:B------:R-:W-:Y:S01]  /*03e0*/  PRMT R65, R71, 0x7632, R65 ;  /* 0x0000763247417816 */ /* 0x000fe20000000041 */
[----:B------:R-:W-:Y:S01]  /*03f0*/  FFMA.FTZ R71, R83, R76, R78 ;  /* 0x0000004c53477223 */ /* 0x000fe2000001004e */
[----:B------:R-:W-:Y:S02]  /*0400*/  SHF.L.U32 R69, R69, 0x10, RZ ;  /* 0x0000001045457819 */ /* 0x000fe400000006ff */
[----:B------:R-:W-:Y:S02]  /*0410*/  SHF.L.U32 R64, R64, 0x10, RZ ;  /* 0x0000001040407819 */ /* 0x000fe400000006ff */
[----:B------:R-:W-:Y:S01]  /*0420*/  SHF.L.U32 R87, R87, 0x10, RZ ;  /* 0x0000001057577819 */ /* 0x000fe200000006ff */
[----:B------:R-:W-:Y:S01]  /*0430*/  FFMA.FTZ R69, R84, R69, R71 ;  /* 0x0000004554457223 */ /* 0x000fe20000010047 */
[----:B------:R-:W-:Y:S01]  /*0440*/  SHF.L.U32 R88, R65, 0x10, RZ ;  /* 0x0000001041587819 */ /* 0x000fe200000006ff */
[----:B------:R-:W-:Y:S01]  /*0450*/  IMAD.U32 R65, R66, 0x10000, RZ ;  /* 0x0001000042417824 */ /* 0x000fe200078e00ff */
[C---:B------:R-:W-:Y:S01]  /*0460*/  PRMT R85, R79.reuse, 0x7632, R85 ;  /* 0x000076324f557816 */ /* 0x040fe20000000055 */
[----:B------:R-:W-:-:S02]  /*0470*/  IMAD.U32 R81, R79, 0x10000, RZ ;  /* 0x000100004f517824 */ /* 0x000fc400078e00ff */
[----:B------:R-:W-:Y:S01]  /*0480*/  FFMA.FTZ R64, R87, R64, R70 ;  /* 0x0000004057407223 */ /* 0x000fe20000010046 */
[----:B------:R-:W-:Y:S01]  /*0490*/  PRMT R66, R66, 0x7632, R66 ;  /* 0x0000763242427816 */ /* 0x000fe20000000042 */
[----:B------:R-:W-:Y:S01]  /*04a0*/  FFMA.FTZ R80, R86, R65, R69 ;  /* 0x0000004156507223 */ /* 0x000fe20000010045 */
[C---:B----4-:R-:W-:Y:S02]  /*04b0*/  PRMT R65, R72.reuse, 0x7632, R65 ;  /* 0x0000763248417816 */ /* 0x050fe40000000041 */
[----:B------:R-:W-:Y:S01]  /*04c0*/  SHF.L.U32 R89, R72, 0x10, RZ ;  /* 0x0000001048597819 */ /* 0x000fe200000006ff */
[----:B------:R-:W-:Y:S01]  /*04d0*/  FFMA.FTZ R64, R81, R68, R64 ;  /* 0x0000004451407223 */ /* 0x000fe20000010040 */
[----:B------:R-:W-:Y:S01]  /*04e0*/  SHF.L.U32 R85, R85, 0x10, RZ ;  /* 0x0000001055557819 */ /* 0x000fe200000006ff */
[----:B------:R-:W3:Y:S01]  /*04f0*/  LDG.E.128 R76, desc[UR6][R44.64+0x1000] ;  /* 0x001000062c4c7981 */ /* 0x000ee2000c1e1d00 */
[----:B------:R-:W-:Y:S01]  /*0500*/  SHF.L.U32 R66, R66, 0x10, RZ ;  /* 0x0000001042427819 */ /* 0x000fe200000006ff */
[----:B------:R-:W-:-:S02]  /*0510*/  IMAD.U32 R65, R65, 0x10000, RZ ;  /* 0x0001000041417824 */ /* 0x000fc400078e00ff */
[----:B------:R-:W-:Y:S01]  /*0520*/  FFMA.FTZ R89, R0, R89, RZ ;  /* 0x0000005900597223 */ /* 0x000fe200000100ff */
[----:B------:R-:W-:Y:S01]  /*0530*/  FFMA.FTZ R88, R85, R88, R64 ;  /* 0x0000005855587223 */ /* 0x000fe20000010040 */
[C---:B------:R-:W-:Y:S01]  /*0540*/  PRMT R90, R60.reuse, 0x7632, R90 ;  /* 0x000076323c5a7816 */ /* 0x040fe2000000005a */
[----:B------:R-:W4:Y:S01]  /*0550*/  LDG.E.128 R68, desc[UR6][R2.64+0x1000] ;  /* 0x0010000602447981 */ /* 0x000f22000c1e1d00 */
        /* <DEDUP_REMOVED lines=20> */
[----:B------:R-:W-:Y:S01]  /*06a0*/  FFMA.FTZ R72, R86, R61, R65 ;  /* 0x0000003d56487223 */ /* 0x000fe20000010041 */
[----:B------:R-:W-:Y:S01]  /*06b0*/  PRMT R61, R62, 0x7632, R61 ;  /* 0x000076323e3d7816 */ /* 0x000fe2000000003d */
[----:B------:R-:W-:Y:S01]  /*06c0*/  FFMA.FTZ R67, R84, R67, R73 ;  /* 0x0000004354437223 */ /* 0x000fe20000010049 */
[----:B------:R-:W-:Y:S01]  /*06d0*/  SHF.L.U32 R65, R62, 0x10, RZ ;  /* 0x000000103e417819 */ /* 0x000fe200000006ff */
[----:B------:R-:W-:Y:S01]  /*06e0*/  IMAD.U32 R74, R74, 0x10000, RZ ;  /* 0x000100004a4a7824 */ /* 0x000fe200078e00ff */
        /* <DEDUP_REMOVED lines=9> */
[----:B------:R-:W-:Y:S01]  /*0780*/  FFMA.FTZ R67, R0, R67, RZ ;  /* 0x0000004300437223 */ /* 0x000fe200000100ff */
[----:B------:R-:W5:Y:S01]  /*0790*/  LDG.E.128 R72, desc[UR6][R2.64+0x4800] ;  /* 0x0048000602487981 */ /* 0x000f62000c1e1d00 */
[----:B------:R-:W-:Y:S01]  /*07a0*/  SHF.L.U32 R89, R61, 0x10, RZ ;  /* 0x000000103d597819 */ /* 0x000fe200000006ff */
[C---:B------:R-:W-:Y:S01]  /*07b0*/  FFMA.FTZ R61, R81.reuse, R62, R80 ;  /* 0x0000003e513d7223 */ /* 0x040fe20000010050 */
[----:B------:R-:W-:Y:S01]  /*07c0*/  FFMA.FTZ R65, R81, R52, R65 ;  /* 0x0000003451417223 */ /* 0x000fe20000010041 */
[----:B------:R-:W-:-:S02]  /*07d0*/  PRMT R63, R63, 0x7632, R63 ;  /* 0x000076323f3f7816 */ /* 0x000fc4000000003f */
[C---:B------:R-:W-:Y:S01]  /*07e0*/  PRMT R52, R53.reuse, 0x7632, R52 ;  /* 0x0000763235347816 */ /* 0x040fe20000000034 */
[----:B------:R-:W-:Y:S01]  /*07f0*/  FFMA.FTZ R90, R82, R89, R67 ;  /* 0x00000059525a7223 */ /* 0x000fe20000010043 */
[----:B------:R-:W-:Y:S01]  /*0800*/  SHF.L.U32 R62, R53, 0x10, RZ ;  /* 0x00000010353e7819 */ /* 0x000fe200000006ff */
[----:B------:R-:W-:Y:S01]  /*0810*/  IMAD.U32 R64, R64, 0x10000, RZ ;  /* 0x0001000040407824 */ /* 0x000fe200078e00ff */
[----:B------:R-:W-:Y:S02]  /*0820*/  SHF.L.U32 R60, R60, 0x10, RZ ;  /* 0x000000103c3c7819 */ /* 0x000fe400000006ff */
[----:B------:R-:W-:Y:S01]  /*0830*/  SHF.L.U32 R80, R63, 0x10, RZ ;  /* 0x000000103f507819 */ /* 0x000fe200000006ff */
[----:B------:R-:W-:Y:S01]  /*0840*/  FFMA.FTZ R63, R83, R62, R90 ;  /* 0x0000003e533f7223 */ /* 0x000fe2000001005a */
[----:B------:R-:W-:Y:S01]  /*0850*/  SHF.L.U32 R53, R52, 0x10, RZ ;  /* 0x0000001034357819 */ /* 0x000fe200000006ff */
[C---:B------:R-:W-:Y:S01]  /*0860*/  FFMA.FTZ R92, R85.reuse, R64, R66 ;  /* 0x00000040555c7223 */ /* 0x040fe20000010042 */
[C---:B------:R-:W-:Y:S01]  /*0870*/  FFMA.FTZ R90, R85.reuse, R60, R61 ;  /* 0x0000003c555a7223 */ /* 0x040fe2000001003d */
[----:B------:R-:W-:Y:S01]  /*0880*/  FFMA.FTZ R80, R85, R80, R65 ;  /* 0x0000005055507223 */ /* 0x000fe20000010041 */
[----:B------:R-:W-:Y:S01]  /*0890*/  PRMT R52, R54, 0x7632, R52 ;  /* 0x0000763236347816 */ /* 0x000fe20000000034 */
[----:B------:R-:W-:Y:S01]  /*08a0*/  FFMA.FTZ R63, R84, R53, R63 ;  /* 0x00000035543f7223 */ /* 0x000fe2000001003f */
[----:B------:R-:W5:Y:S01]  /*08b0*/  LDG.E.128 R64, desc[UR6][R2.64+0x8000] ;  /* 0x0080000602407981 */ /* 0x000f62000c1e1d00 */
[----:B------:R-:W-:Y:S01]  /*08c0*/  IMAD.U32 R53, R54, 0x10000, RZ ;  /* 0x0001000036357824 */ /* 0x000fe200078e00ff */
[----:B------:R-:W-:-:S02]  /*08d0*/  SHF.L.U32 R61, R56, 0x10, RZ ;  /* 0x00000010383d7819 */ /* 0x000fc400000006ff */
[----:B------:R-:W-:Y:S01]  /*08e0*/  PRMT R54, R56, 0x7632, R54 ;  /* 0x0000763238367816 */ /* 0x000fe20000000036 */
[----:B------:R-:W-:Y:S01]  /*08f0*/  FFMA.FTZ R94, R86, R53, R63 ;  /* 0x00000035565e7223 */ /* 0x000fe2000001003f */
[C---:B------:R-:W-:Y:S02]  /*0900*/  PRMT R60, R55.reuse, 0x7632, R60 ;  /* 0x00007632373c7816 */ /* 0x040fe4000000003c */
[----:B------:R-:W-:Y:S01]  /*0910*/  SHF.L.U32 R62, R55, 0x10, RZ ;  /* 0x00000010373e7819 */ /* 0x000fe200000006ff */
[----:B------:R-:W-:Y:S01]  /*0920*/  FFMA.FTZ R55, R0, R61, RZ ;  /* 0x0000003d00377223 */ /* 0x000fe200000100ff */
[----:B------:R-:W-:Y:S01]  /*0930*/  SHF.L.U32 R53, R54, 0x10, RZ ;  /* 0x0000001036357819 */ /* 0x000fe200000006ff */
[----:B------:R-:W-:Y:S01]  /*0940*/  IMAD.U32 R56, R52, 0x10000, RZ ;  /* 0x0001000034387824 */ /* 0x000fe200078e00ff */
[C---:B------:R-:W-:Y:S02]  /*0950*/  PRMT R61, R57.reuse, 0x7632, R61 ;  /* 0x00007632393d7816 */ /* 0x040fe4000000003d */
[----:B------:R-:W-:Y:S01]  /*0960*/  SHF.L.U32 R96, R57, 0x10, RZ ;  /* 0x0000001039607819 */ /* 0x000fe200000006ff */
[----:B------:R-:W-:-:S02]  /*0970*/  FFMA.FTZ R98, R82, R53, R55 ;  /* 0x0000003552627223 */ /* 0x000fc40000010037 */
[----:B------:R-:W5:Y:S01]  /*0980*/  LDG.E.128 R52, desc[UR6][R2.64+0xb800] ;  /* 0x00b8000602347981 */ /* 0x000f62000c1e1d00 */
[C---:B------:R-:W-:Y:S02]  /*0990*/  PRMT R63, R48.reuse, 0x7632, R63 ;  /* 0x00007632303f7816 */ /* 0x040fe4000000003f */
[----:B------:R-:W-:Y:S01]  /*09a0*/  SHF.L.U32 R89, R48, 0x10, RZ ;  /* 0x0000001030597819 */ /* 0x000fe200000006ff */
[----:B------:R-:W-:Y:S01]  /*09b0*/  FFMA.FTZ R56, R87, R56, R94 ;  /* 0x0000003857387223 */ /* 0x000fe2000001005e */
[----:B------:R-:W-:Y:S01]  /*09c0*/  SHF.L.U32 R61, R61, 0x10, RZ ;  /* 0x000000103d3d7819 */ /* 0x000fe200000006ff */
[----:B------:R-:W-:Y:S01]  /*09d0*/  FFMA.FTZ R57, R83, R96, R98 ;  /* 0x0000006053397223 */ /* 0x000fe20000010062 */
[----:B------:R-:W-:Y:S01]  /*09e0*/  SHF.L.U32 R63, R63, 0x10, RZ ;  /* 0x000000103f3f7819 */ /* 0x000fe200000006ff */
[----:B------:R-:W-:Y:S01]  /*09f0*/  FFMA.FTZ R89, R0, R89, RZ ;  /* 0x0000005900597223 */ /* 0x000fe200000100ff */
[----:B------:R-:W-:Y:S01]  /*0a00*/  FFMA.FTZ R48, R81, R62, R56 ;  /* 0x0000003e51307223 */ /* 0x000fe20000010038 */
[----:B------:R-:W-:Y:S01]  /*0a10*/  FFMA.FTZ R61, R84, R61, R57 ;  /* 0x0000003d543d7223 */ /* 0x000fe20000010039 */
[----:B------:R-:W-:Y:S01]  /*0a20*/  IMAD.U32 R57, R58, 0x10000, RZ ;  /* 0x000100003a397824 */ /* 0x000fe200078e00ff */
[C---:B------:R-:W-:Y:S01]  /*0a30*/  PRMT R62, R49.reuse, 0x7632, R62 ;  /* 0x00007632313e7816 */ /* 0x040fe2000000003e */
[----:B------:R-:W-:Y:S01]  /*0a40*/  FFMA.FTZ R96, R82, R63, R89 ;  /* 0x0000003f52607223 */ /* 0x000fe20000010059 */
[----:B------:R-:W-:-:S02]  /*0a50*/  SHF.L.U32 R94, R49, 0x10, RZ ;  /* 0x00000010315e7819 */ /* 0x000fc400000006ff */
[----:B------:R-:W-:Y:S01]  /*0a60*/  PRMT R58, R58, 0x7632, R58 ;  /* 0x000076323a3a7816 */ /* 0x000fe2000000003a */
[----:B------:R-:W-:Y:S01]  /*0a70*/  FFMA.FTZ R56, R86, R57, R61 ;  /* 0x0000003956387223 */ /* 0x000fe2000001003d */
[----:B------:R-:W-:Y:S02]  /*0a80*/  IMAD.U32 R57, R62, 0x10000, RZ ;  /* 0x000100003e397824 */ /* 0x000fe400078e00ff */
[----:B------:R-:W-:Y:S01]  /*0a90*/  FFMA.FTZ R61, R83, R94, R96 ;  /* 0x0000005e533d7223 */ /* 0x000fe20000010060 */
[----:B------:R-:W-:Y:S02]  /*0aa0*/  SHF.L.U32 R58, R58, 0x10, RZ ;  /* 0x000000103a3a7819 */ /* 0x000fe400000006ff */
[----:B------:R-:W-:Y:S01]  /*0ab0*/  SHF.L.U32 R63, R50, 0x10, RZ ;  /* 0x00000010323f7819 */ /* 0x000fe200000006ff */
[--C-:B------:R-:W-:Y:S01]  /*0ac0*/  FFMA.FTZ R89, R84, R57, R61.reuse ;  /* 0x0000003954597223 */ /* 0x100fe2000001003d */
[----:B------:R-:W-:Y:S01]  /*0ad0*/  PRMT R61, R50, 0x7632, R61 ;  /* 0x00007632323d7816 */ /* 0x000fe2000000003d */
[----:B------:R-:W-:Y:S01]  /*0ae0*/  FFMA.FTZ R94, R87, R58, R56 ;  /* 0x0000003a575e7223 */ /* 0x000fe20000010038 */
[----:B------:R-:W-:-:S02]  /*0af0*/  PRMT R49, R59, 0x7632, R49 ;  /* 0x000076323b317816 */ /* 0x000fc40000000031 */
[----:B------:R-:W-:Y:S02]  /*0b00*/  SHF.L.U32 R62, R59, 0x10, RZ ;  /* 0x000000103b3e7819 */ /* 0x000fe400000006ff */
[----:B------:R-:W5:Y:S01]  /*0b10*/  LDG.E.128 R56, desc[UR6][R2.64+0xf000] ;  /* 0x00f0000602387981 */ /* 0x000f62000c1e1d00 */
[C---:B------:R-:W-:Y:S02]  /*0b20*/  PRMT R91, R4.reuse, 0x7632, R91 ;  /* 0x00007632045b7816 */ /* 0x040fe4000000005b */
[----:B------:R-:W-:Y:S01]  /*0b30*/  SHF.L.U32 R93, R4, 0x10, RZ ;  /* 0x00000010045d7819 */ /* 0x000fe200000006ff */
[----:B------:R-:W-:Y:S02]  /*0b40*/  IMAD.U32 R4, R61, 0x10000, RZ ;  /* 0x000100003d047824 */ /* 0x000fe400078e00ff */
[----:B------:R-:W-:Y:S01]  /*0b50*/  FFMA.FTZ R50, R86, R63, R89 ;  /* 0x0000003f56327223 */ /* 0x000fe20000010059 */
[----:B------:R-:W-:Y:S01]  /*0b60*/  SHF.L.U32 R91, R91, 0x10, RZ ;  /* 0x000000105b5b7819 */ /* 0x000fe200000006ff */
[----:B------:R-:W-:Y:S01]  /*0b70*/  FFMA.FTZ R93, R0, R93, RZ ;  /* 0x0000005d005d7223 */ /* 0x000fe200000100ff */
[----:B------:R-:W-:Y:S01]  /*0b80*/  FFMA.FTZ R61, R81, R62, R94 ;  /* 0x0000003e513d7223 */ /* 0x000fe2000001005e */
[--C-:B------:R-:W-:Y:S01]  /*0b90*/  FFMA.FTZ R4, R87, R4, R50.reuse ;  /* 0x0000000457047223 */ /* 0x100fe20000010032 */
[C---:B------:R-:W-:Y:S01]  /*0ba0*/  SHF.L.U32 R62, R5.reuse, 0x10, RZ ;  /* 0x00000010053e7819 */ /* 0x040fe200000006ff */
[----:B------:R-:W-:Y:S01]  /*0bb0*/  FFMA.FTZ R82, R82, R91, R93 ;  /* 0x0000005b52527223 */ /* 0x000fe2000001005d */
[----:B------:R-:W-:-:S03]  /*0bc0*/  PRMT R50, R5, 0x7632, R50 ;  /* 0x0000763205327816 */ /* 0x000fc60000000032 */
[----:B------:R-:W-:Y:S02]  /*0bd0*/  FFMA.FTZ R83, R83, R62, R82 ;  /* 0x0000003e53537223 */ /* 0x000fe40000010052 */
[----:B------:R-:W-:Y:S01]  /*0be0*/  IMAD.U32 R63, R50, 0x10000, RZ ;  /* 0x00010000323f7824 */ /* 0x000fe200078e00ff */
[----:B------:R-:W-:Y:S02]  /*0bf0*/  SHF.L.U32 R0, R51, 0x10, RZ ;  /* 0x0000001033007819 */ /* 0x000fe400000006ff */
[----:B------:R-:W-:Y:S01]  /*0c00*/  SHF.L.U32 R60, R60, 0x10, RZ ;  /* 0x000000103c3c7819 */ /* 0x000fe200000006ff */
[----:B------:R-:W-:Y:S01]  /*0c10*/  FFMA.FTZ R63, R84, R63, R83 ;  /* 0x0000003f543f7223 */ /* 0x000fe20000010053 */
[----:B------:R-:W-:Y:S01]  /*0c20*/  SHF.L.U32 R96, R49, 0x10, RZ ;  /* 0x0000001031607819 */ /* 0x000fe200000006ff */
[C---:B------:R-:W-:Y:S01]  /*0c30*/  IMAD.U32 R49, R6.reuse, 0x10000, RZ ;  /* 0x0001000006317824 */ /* 0x040fe200078e00ff */
[----:B------:R-:W-:Y:S01]  /*0c40*/  PRMT R51, R51, 0x7632, R51 ;  /* 0x0000763233337816 */ /* 0x000fe20000000033 */
[C---:B------:R-:W-:Y:S01]  /*0c50*/  FFMA.FTZ R84, R85.reuse, R60, R48 ;  /* 0x0000003c55547223 */ /* 0x040fe20000010030 */
[----:B------:R-:W-:Y:S01]  /*0c60*/  PRMT R6, R6, 0x7632, R6 ;  /* 0x0000763206067816 */ /* 0x000fe20000000006 */
[----:B------:R-:W-:Y:S01]  /*0c70*/  FFMA.FTZ R96, R85, R96, R61 ;  /* 0x0000006055607223 */ /* 0x000fe2000001003d */
[----:B------:R-:W-:Y:S01]  /*0c80*/  SHF.L.U32 R94, R51, 0x10, RZ ;  /* 0x00000010335e7819 */ /* 0x000fe200000006ff */
[----:B------:R-:W-:Y:S01]  /*0c90*/  FFMA.FTZ R86, R86, R49, R63 ;  /* 0x0000003156567223 */ /* 0x000fe2000001003f */
[----:B------:R-:W-:Y:S01]  /*0ca0*/  FFMA.FTZ R5, R81, R0, R4 ;  /* 0x0000000051057223 */ /* 0x000fe20000010004 */
[----:B------:R-:W5:Y:S01]  /*0cb0*/  LDG.E.128 R60, desc[UR6][R2.64+0x12800] ;  /* 0x01280006023c7981 */ /* 0x000f62000c1e1d00 */
[----:B------:R-:W-:-:S02]  /*0cc0*/  SHF.L.U32 R6, R6, 0x10, RZ ;  /* 0x0000001006067819 */ /* 0x000fc400000006ff */
[--C-:B------:R-:W-:Y:S01]  /*0cd0*/  FFMA.FTZ R94, R85, R94, R5.reuse ;  /* 0x0000005e555e7223 */ /* 0x100fe20000010005 */
[C---:B------:R-:W-:Y:S02]  /*0ce0*/  PRMT R48, R16.reuse, 0x7632, R48 ;  /* 0x0000763210307816 */ /* 0x040fe40000000030 */
[----:B------:R-:W-:Y:S02]  /*0cf0*/  SHF.L.U32 R16, R16, 0x10, RZ ;  /* 0x0000001010107819 */ /* 0x000fe400000006ff */
[C---:B------:R-:W-:Y:S02]  /*0d00*/  PRMT R5, R36.reuse, 0x7632, R5 ;  /* 0x0000763224057816 */ /* 0x040fe40000000005 */
[----:B------:R-:W-:Y:S01]  /*0d10*/  SHF.L.U32 R83, R36, 0x10, RZ ;  /* 0x0000001024537819 */ /* 0x000fe200000006ff */
[C---:B------:R-:W-:Y:S01]  /*0d20*/  IMAD.U32 R4, R7.reuse, 0x10000, RZ ;  /* 0x0001000007047824 */ /* 0x040fe200078e00ff */
[----:B------:R-:W-:Y:S01]  /*0d30*/  PRMT R0, R7, 0x7632, R0 ;  /* 0x0000763207007816 */ /* 0x000fe20000000000 */
[----:B------:R-:W-:Y:S01]  /*0d40*/  FFMA.FTZ R6, R87, R6, R86 ;  /* 0x0000000657067223 */ /* 0x000fe20000010056 */
[----:B------:R-:W-:-:S02]  /*0d50*/  SHF.L.U32 R7, R48, 0x10, RZ ;  /* 0x0000001030077819 */ /* 0x000fc400000006ff */
[----:B------:R-:W-:Y:S01]  /*0d60*/  SHF.L.U32 R86, R5, 0x10, RZ ;  /* 0x0000001005567819 */ /* 0x000fe200000006ff */
[--C-:B------:R-:W-:Y:S01]  /*0d70*/  FFMA.FTZ R5, R83, R16, R88.reuse ;  /* 0x0000001053057223 */ /* 0x100fe20000010058 */
[----:B------:R-:W-:Y:S01]  /*0d80*/  SHF.L.U32 R16, R17, 0x10, RZ ;  /* 0x0000001011107819 */ /* 0x000fe200000006ff */
[----:B------:R-:W-:Y:S01]  /*0d90*/  IMAD.U32 R87, R37, 0x10000, RZ ;  /* 0x0001000025577824 */ /* 0x000fe200078e00ff */
[----:B------:R-:W-:Y:S01]  /*0da0*/  PRMT R17, R17, 0x7632, R17 ;  /* 0x0000763211117816 */ /* 0x000fe20000000011 */
[----:B------:R-:W-:Y:S01]  /*0db0*/  FFMA.FTZ R36, R86, R7, R5 ;  /* 0x0000000756247223 */ /* 0x000fe20000010005 */
[----:B------:R-:W-:Y:S01]  /*0dc0*/  PRMT R88, R37, 0x7632, R88 ;  /* 0x0000763225587816 */ /* 0x000fe20000000058 */
[----:B------:R-:W5:Y:S01]  /*0dd0*/  LDG.E.128 R48, desc[UR6][R2.64+0x16000] ;  /* 0x0160000602307981 */ /* 0x000f62000c1e1d00 */
[----:B------:R-:W-:Y:S01]  /*0de0*/  SHF.L.U32 R17, R17, 0x10, RZ ;  /* 0x0000001011117819 */ /* 0x000fe200000006ff */
[----:B------:R-:W-:Y:S01]  /*0df0*/  FFMA.FTZ R5, R87, R16, R36 ;  /* 0x0000001057057223 */ /* 0x000fe20000010024 */
[----:B------:R-:W-:-:S02]  /*0e00*/  SHF.L.U32 R88, R88, 0x10, RZ ;  /* 0x0000001058587819 */ /* 0x000fc400000006ff */
[C---:B------:R-:W-:Y:S01]  /*0e10*/  PRMT R7, R24.reuse, 0x7632, R7 ;  /* 0x0000763218077816 */ /* 0x040fe20000000007 */
[----:B------:R-:W-:Y:S02]  /*0e20*/  IMAD.U32 R24, R24, 0x10000, RZ ;  /* 0x0001000018187824 */ /* 0x000fe400078e00ff */
[----:B------:R-:W-:Y:S01]  /*0e30*/  FFMA.FTZ R4, R81, R4, R6 ;  /* 0x0000000451047223 */ /* 0x000fe20000010006 */
        /* <DEDUP_REMOVED lines=10> */
[----:B------:R-:W-:-:S02]  /*0ee0*/  FFMA.FTZ R36, R86, R7, R5 ;  /* 0x0000000756247223 */ /* 0x000fc40000010005 */
[----:B------:R-:W5:Y:S01]  /*0ef0*/  LDG.E.128 R4, desc[UR6][R2.64+0x19800] ;  /* 0x0198000602047981 */ /* 0x000f62000c1e1d00 */
[C---:B------:R-:W-:Y:S02]  /*0f00*/  PRMT R17, R25.reuse, 0x7632, R17 ;  /* 0x0000763219117816 */ /* 0x040fe40000000011 */
[----:B------:R-:W-:Y:S01]  /*0f10*/  SHF.L.U32 R24, R25, 0x10, RZ ;  /* 0x0000001019187819 */ /* 0x000fe200000006ff */
[----:B------:R-:W-:Y:S01]  /*0f20*/  IMAD.U32 R18, R18, 0x10000, RZ ;  /* 0x0001000012127824 */ /* 0x000fe200078e00ff */
[----:B------:R-:W-:Y:S01]  /*0f30*/  SHF.L.U32 R91, R91, 0x10, RZ ;  /* 0x000000105b5b7819 */ /* 0x000fe200000006ff */
[----:B------:R-:W-:Y:S01]  /*0f40*/  IMAD.U32 R37, R17, 0x10000, RZ ;  /* 0x0001000011257824 */ /* 0x000fe200078e00ff */
[C---:B------:R-:W-:Y:S02]  /*0f50*/  PRMT R0, R39.reuse, 0x7632, R0 ;  /* 0x0000763227007816 */ /* 0x040fe40000000000 */
[----:B------:R-:W-:Y:S01]  /*0f60*/  SHF.L.U32 R82, R39, 0x10, RZ ;  /* 0x0000001027527819 */ /* 0x000fe200000006ff */
[----:B------:R-:W-:Y:S01]  /*0f70*/  FFMA.FTZ R39, R87, R24, R36 ;  /* 0x0000001857277223 */ /* 0x000fe20000010024 */
[--C-:B------:R-:W-:Y:S01]  /*0f80*/  FFMA.FTZ R25, R91, R18, R16.reuse ;  /* 0x000000125b197223 */ /* 0x100fe20000010010 */
[----:B------:R-:W-:-:S02]  /*0f90*/  PRMT R16, R26, 0x7632, R16 ;  /* 0x000076321a107816 */ /* 0x000fc40000000010 */
        /* <DEDUP_REMOVED lines=8> */
[----:B------:R-:W-:Y:S02]  /*1020*/  PRMT R36, R19, 0x7632, R36 ;  /* 0x0000763213247816 */ /* 0x000fe40000000024 */
[----:B------:R-:W-:Y:S01]  /*1030*/  SHF.L.U32 R17, R27, 0x10, RZ ;  /* 0x000000101b117819 */ /* 0x000fe200000006ff */
[----:B------:R-:W-:Y:S01]  /*1040*/  FFMA.FTZ R19, R91, R16, R18 ;  /* 0x000000105b137223 */ /* 0x000fe20000010012 */
[----:B------:R-:W-:Y:S01]  /*1050*/  SHF.L.U32 R39, R24, 0x10, RZ ;  /* 0x0000001018277819 */ /* 0x000fe200000006ff */
[----:B------:R-:W-:Y:S01]  /*1060*/  FFMA.FTZ R81, R83, R25, R90 ;  /* 0x0000001953517223 */ /* 0x000fe2000001005a */
[----:B------:R-:W-:Y:S01]  /*1070*/  PRMT R8, R27, 0x7632, R8 ;  /* 0x000076321b087816 */ /* 0x000fe20000000008 */
[----:B------:R-:W-:Y:S01]  /*1080*/  FFMA.FTZ R38, R82, R17, R19 ;  /* 0x0000001152267223 */ /* 0x000fe20000010013 */
[C---:B------:R-:W-:Y:S01]  /*1090*/  SHF.L.U32 R90, R9.reuse, 0x10, RZ ;  /* 0x00000010095a7819 */ /* 0x040fe200000006ff */
[----:B------:R-:W-:Y:S01]  /*10a0*/  FFMA.FTZ R92, R86, R39, R81 ;  /* 0x00000027565c7223 */ /* 0x000fe20000010051 */
[----:B------:R-:W5:Y:S01]  /*10b0*/  LDG.E.128 R16, desc[UR6][R2.64+0x1800] ;  /* 0x0018000602107981 */ /* 0x000f62000c1e1d00 */
[----:B------:R-:W-:-:S03]  /*10c0*/  PRMT R39, R9, 0x7632, R39 ;  /* 0x0000763209277816 */ /* 0x000fc60000000027 */
[----:B------:R-:W5:Y:S01]  /*10d0*/  LDG.E.128 R24, desc[UR6][R44.64+0x1800] ;  /* 0x001800062c187981 */ /* 0x000f62000c1e1d00 */
[----:B------:R-:W-:Y:S02]  /*10e0*/  SHF.L.U32 R0, R0, 0x10, RZ ;  /* 0x0000001000007819 */ /* 0x000fe400000006ff */
[----:B------:R-:W-:Y:S01]  /*10f0*/  SHF.L.U32 R81, R8, 0x10, RZ ;  /* 0x0000001008517819 */ /* 0x000fe200000006ff */
[----:B------:R-:W-:Y:S01]  /*1100*/  FFMA.FTZ R85, R87, R90, R92 ;  /* 0x0000005a57557223 */ /* 0x000fe2000001005c */
[----:B------:R-:W-:Y:S01]  /*1110*/  SHF.L.U32 R39, R39, 0x10, RZ ;  /* 0x0000001027277819 */ /* 0x000fe200000006ff */
[C---:B------:R-:W-:Y:S01]  /*1120*/  IMAD.U32 R8, R32.reuse, 0x10000, RZ ;  /* 0x0001000020087824 */ /* 0x040fe200078e00ff */
        /* <DEDUP_REMOVED lines=12> */
[----:B------:R-:W-:-:S02]  /*11f0*/  SHF.L.U32 R37, R11, 0x10, RZ ;  /* 0x000000100b257819 */ /* 0x000fc400000006ff */
[----:B------:R-:W5:Y:S01]  /*1200*/  LDG.E.128 R8, desc[UR6][R2.64+0x5000] ;  /* 0x0050000602087981 */ /* 0x000f62000c1e1d00 */
[C---:B------:R-:W-:Y:S01]  /*1210*/  PRMT R39, R33.reuse, 0x7632, R39 ;  /* 0x0000763221277816 */ /* 0x040fe20000000027 */
[----:B------:R-:W-:Y:S01]  /*1220*/  IMAD.U32 R80, R33, 0x10000, RZ ;  /* 0x0001000021507824 */ /* 0x000fe200078e00ff */
[C---:B------:R-:W-:Y:S02]  /*1230*/  PRMT R93, R12.reuse, 0x7632, R93 ;  /* 0x000076320c5d7816 */ /* 0x040fe4000000005d */
[----:B------:R-:W-:Y:S02]  /*1240*/  SHF.L.U32 R12, R12, 0x10, RZ ;  /* 0x000000100c0c7819 */ /* 0x000fe400000006ff */
[----:B------:R-:W-:Y:S01]  /*1250*/  SHF.L.U32 R36, R36, 0x10, RZ ;  /* 0x0000001024247819 */ /* 0x000fe200000006ff */
[----:B------:R-:W-:Y:S01]  /*1260*/  FFMA.FTZ R85, R87, R80, R92 ;  /* 0x0000005057557223 */ /* 0x000fe2000001005c */
[----:B------:R-:W-:Y:S01]  /*1270*/  SHF.L.U32 R39, R39, 0x10, RZ ;  /* 0x0000001027277819 */ /* 0x000fe200000006ff */
[----:B------:R-:W-:Y:S01]  /*1280*/  FFMA.FTZ R95, R83, R12, R84 ;  /* 0x0000000c535f7223 */ /* 0x000fe20000010054 */
[C---:B------:R-:W-:Y:S01]  /*1290*/  PRMT R12, R34.reuse, 0x7632, R12 ;  /* 0x00007632220c7816 */ /* 0x040fe2000000000c */
[--C-:B------:R-:W-:Y:S01]  /*12a0*/  FFMA.FTZ R33, R91, R36, R38.reuse ;  /* 0x000000245b217223 */ /* 0x100fe20000010026 */
        /* <DEDUP_REMOVED lines=8> */
[----:B------:R-:W-:Y:S01]  /*1330*/  FFMA.FTZ R33, R82, R37, R33 ;  /* 0x0000002552217223 */ /* 0x000fe20000010021 */
[----:B------:R-:W-:Y:S02]  /*1340*/  IMAD.U32 R39, R38, 0x10000, RZ ;  /* 0x0001000026277824 */ /* 0x000fe400078e00ff */
[----:B------:R-:W-:Y:S01]  /*1350*/  FFMA.FTZ R37, R91, R12, R34 ;  /* 0x0000000c5b257223 */ /* 0x000fe20000010022 */
[----:B------:R-:W-:Y:S01]  /*1360*/  SHF.L.U32 R13, R35, 0x10, RZ ;  /* 0x00000010230d7819 */ /* 0x000fe200000006ff */
[----:B------:R-:W-:Y:S01]  /*1370*/  FFMA.FTZ R85, R87, R80, R84 ;  /* 0x0000005057557223 */ /* 0x000fe20000010054 */
[----:B------:R-:W-:-:S03]  /*1380*/  SHF.L.U32 R36, R28, 0x10, RZ ;  /* 0x000000101c247819 */ /* 0x000fc600000006ff */
[----:B------:R-:W-:Y:S01]  /*1390*/  FFMA.FTZ R34, R88, R39, R85 ;  /* 0x0000002758227223 */ /* 0x000fe20000010055 */
[----:B------:R-:W-:Y:S01]  /*13a0*/  FFMA.FTZ R84, R82, R13, R37 ;  /* 0x0000000d52547223 */ /* 0x000fe20000010025 */
[----:B------:R-:W-:Y:S02]  /*13b0*/  FFMA.FTZ R93, R83, R36, R96 ;  /* 0x00000024535d7223 */ /* 0x000fe40000010060 */
[----:B------:R-:W5:Y:S01]  /*13c0*/  LDG.E.128 R36, desc[UR6][R2.64+0x8800] ;  /* 0x0088000602247981 */ /* 0x000f62000c1e1d00 */
[----:B------:R-:W-:Y:S02]  /*13d0*/  PRMT R28, R28, 0x7632, R28 ;  /* 0x000076321c1c7816 */ /* 0x000fe4000000001c */
[C---:B------:R-:W-:Y:S02]  /*13e0*/  SHF.L.U32 R12, R14.reuse, 0x10, RZ ;  /* 0x000000100e0c7819 */ /* 0x040fe400000006ff */
[----:B------:R-:W-:Y:S01]  /*13f0*/  PRMT R14, R14, 0x7632, R14 ;  /* 0x000076320e0e7816 */ /* 0x000fe2000000000e */
[----:B------:R-:W-:Y:S01]  /*1400*/  IMAD.U32 R85, R28, 0x10000, RZ ;  /* 0x000100001c557824 */ /* 0x000fe200078e00ff */
[----:B------:R-:W-:Y:S01]  /*1410*/  PRMT R35, R35, 0x7632, R35 ;  /* 0x0000763223237816 */ /* 0x000fe20000000023 */
[----:B------:R-:W-:Y:S01]  /*1420*/  FFMA.FTZ R12, R89, R12, R34 ;  /* 0x0000000c590c7223 */ /* 0x000fe20000010022 */
[----:B------:R-:W-:-:S02]  /*1430*/  SHF.L.U32 R14, R14, 0x10, RZ ;  /* 0x000000100e0e7819 */ /* 0x000fc400000006ff */
[----:B------:R-:W-:Y:S01]  /*1440*/  SHF.L.U32 R13, R32, 0x10, RZ ;  /* 0x00000010200d7819 */ /* 0x000fe200000006ff */
[----:B------:R-:W-:Y:S01]  /*1450*/  FFMA.FTZ R32, R86, R85, R93 ;  /* 0x0000005556207223 */ /* 0x000fe2000001005d */
[----:B------:R-:W-:Y:S01]  /*1460*/  SHF.L.U32 R35, R35, 0x10, RZ ;  /* 0x0000001023237819 */ /* 0x000fe200000006ff */
[----:B------:R-:W-:Y:S02]  /*1470*/  IMAD.U32 R28, R29, 0x10000, RZ ;  /* 0x000100001d1c7824 */ /* 0x000fe400078e00ff */
[--C-:B------:R-:W-:Y:S01]  /*1480*/  FFMA.FTZ R85, R91, R14, R12.reuse ;  /* 0x0000000e5b557223 */ /* 0x100fe2000001000c */
[----:B------:R-:W-:Y:S01]  /*1490*/  PRMT R12, R20, 0x7632, R12 ;  /* 0x00007632140c7816 */ /* 0x000fe2000000000c */
[C---:B------:R-:W-:Y:S01]  /*14a0*/  FFMA.FTZ R92, R0.reuse, R13, R33 ;  /* 0x0000000d005c7223 */ /* 0x040fe20000010021 */
[----:B------:R-:W-:Y:S01]  /*14b0*/  FFMA.FTZ R84, R0, R35, R84 ;  /* 0x0000002300547223 */ /* 0x000fe20000010054 */
[----:B------:R-:W-:Y:S01]  /*14c0*/  FFMA.FTZ R93, R87, R28, R32 ;  /* 0x0000001c575d7223 */ /* 0x000fe20000010020 */
[----:B------:R-:W-:Y:S01]  /*14d0*/  SHF.L.U32 R20, R20, 0x10, RZ ;  /* 0x0000001014147819 */ /* 0x000fe200000006ff */
[----:B------:R-:W5:Y:S01]  /*14e0*/  LDG.E.128 R32, desc[UR6][R2.64+0xc000] ;  /* 0x00c0000602207981 */ /* 0x000f62000c1e1d00 */
[----:B------:R-:W-:Y:S01]  /*14f0*/  PRMT R29, R29, 0x7632, R29 ;  /* 0x000076321d1d7816 */ /* 0x000fe2000000001d */
[----:B------:R-:W-:-:S02]  /*1500*/  IMAD.U32 R95, R12, 0x10000, RZ ;  /* 0x000100000c5f7824 */ /* 0x000fc400078e00ff */
[----:B------:R-:W-:Y:S01]  /*1510*/  FFMA.FTZ R97, R83, R20, R94 ;  /* 0x0000001453617223 */ /* 0x000fe2000001005e */
[----:B------:R-:W-:Y:S02]  /*1520*/  SHF.L.U32 R29, R29, 0x10, RZ ;  /* 0x000000101d1d7819 */ /* 0x000fe400000006ff */
[----:B------:R-:W-:Y:S01]  /*1530*/  SHF.L.U32 R28, R21, 0x10, RZ ;  /* 0x00000010151c7819 */ /* 0x000fe200000006ff */
[----:B------:R-:W-:Y:S01]  /*1540*/  FFMA.FTZ R80, R86, R95, R97 ;  /* 0x0000005f56507223 */ /* 0x000fe20000010061 */
[----:B------:R-:W-:Y:S01]  /*1550*/  SHF.L.U32 R13, R15, 0x10, RZ ;  /* 0x000000100f0d7819 */ /* 0x000fe200000006ff */
[----:B------:R-:W-:Y:S01]  /*1560*/  FFMA.FTZ R20, R88, R29, R93 ;  /* 0x0000001d58147223 */ /* 0x000fe2000001005d */
[C---:B------:R-:W-:Y:S02]  /*1570*/  SHF.L.U32 R12, R30.reuse, 0x10, RZ ;  /* 0x000000101e0c7819 */ /* 0x040fe400000006ff */
[----:B------:R-:W-:Y:S01]  /*1580*/  PRMT R30, R30, 0x7632, R30 ;  /* 0x000076321e1e7816 */ /* 0x000fe2000000001e */
[----:B------:R-:W-:Y:S01]  /*1590*/  FFMA.FTZ R95, R87, R28, R80 ;  /* 0x0000001c575f7223 */ /* 0x000fe20000010050 */
[----:B------:R-:W-:Y:S01]  /*15a0*/  FFMA.FTZ R13, R82, R13, R85 ;  /* 0x0000000d520d7223 */ /* 0x000fe20000010055 */
[----:B------:R-:W-:Y:S01]  /*15b0*/  FFMA.FTZ R20, R89, R12, R20 ;  /* 0x0000000c59147223 */ /* 0x000fe20000010014 */
[----:B--2---:R-:W-:Y:S01]  /*15c0*/  PRMT R80, R40, 0x7632, R80 ;  /* 0x0000763228507816 */ /* 0x004fe20000000050 */
[----:B------:R-:W-:Y:S01]  /*15d0*/  IMAD.U32 R12, R30, 0x10000, RZ ;  /* 0x000100001e0c7824 */ /* 0x000fe200078e00ff */
[----:B------:R-:W-:-:S02]  /*15e0*/  PRMT R14, R31, 0x7632, R14 ;  /* 0x000076321f0e7816 */ /* 0x000fc4000000000e */
[----:B------:R-:W-:Y:S02]  /*15f0*/  SHF.L.U32 R85, R31, 0x10, RZ ;  /* 0x000000101f557819 */ /* 0x000fe400000006ff */
[----:B------:R-:W-:Y:S01]  /*1600*/  SHF.L.U32 R40, R40, 0x10, RZ ;  /* 0x0000001028287819 */ /* 0x000fe200000006ff */
[----:B------:R-:W2:Y:S01]  /*1610*/  LDG.E.128 R28, desc[UR6][R2.64+0xf800] ;  /* 0x00f80006021c7981 */ /* 0x000ea2000c1e1d00 */
[----:B------:R-:W-:Y:S02]  /*1620*/  PRMT R21, R21, 0x7632, R21 ;  /* 0x0000763215157816 */ /* 0x000fe40000000015 */
[----:B------:R-:W-:Y:S01]  /*1630*/  SHF.L.U32 R97, R80, 0x10, RZ ;  /* 0x0000001050617819 */ /* 0x000fe200000006ff */
[----:B------:R-:W-:Y:S01]  /*1640*/  FFMA.FTZ R83, R83, R40, R98 ;  /* 0x0000002853537223 */ /* 0x000fe20000010062 */
[----:B------:R-:W-:Y:S02]  /*1650*/  SHF.L.U32 R93, R21, 0x10, RZ ;  /* 0x00000010155d7819 */ /* 0x000fe400000006ff */
[C---:B------:R-:W-:Y:S01]  /*1660*/  SHF.L.U32 R40, R41.reuse, 0x10, RZ ;  /* 0x0000001029287819 */ /* 0x040fe200000006ff */
[----:B------:R-:W-:Y:S01]  /*1670*/  FFMA.FTZ R86, R86, R97, R83 ;  /* 0x0000006156567223 */ /* 0x000fe20000010053 */
[----:B------:R-:W-:Y:S01]  /*1680*/  PRMT R41, R41, 0x7632, R41 ;  /* 0x0000763229297816 */ /* 0x000fe20000000029 */
[----:B------:R-:W-:Y:S01]  /*1690*/  FFMA.FTZ R21, R91, R12, R20 ;  /* 0x0000000c5b157223 */ /* 0x000fe20000010014 */
[----:B------:R-:W-:Y:S01]  /*16a0*/  IMAD.U32 R12, R22, 0x10000, RZ ;  /* 0x00010000160c7824 */ /* 0x000fe200078e00ff */
[----:B------:R-:W-:Y:S01]  /*16b0*/  PRMT R15, R15, 0x7632, R15 ;  /* 0x000076320f0f7816 */ /* 0x000fe2000000000f */
[----:B------:R-:W-:Y:S01]  /*16c0*/  FFMA.FTZ R20, R88, R93, R95 ;  /* 0x0000005d58147223 */ /* 0x000fe2000001005f */
[----:B------:R-:W-:Y:S01]  /*16d0*/  PRMT R22, R22, 0x7632, R22 ;  /* 0x0000763216167816 */ /* 0x000fe20000000016 */
[----:B------:R-:W-:Y:S01]  /*16e0*/  FFMA.FTZ R87, R87, R40, R86 ;  /* 0x0000002857577223 */ /* 0x000fe20000010056 */
[----:B------:R-:W-:Y:S01]  /*16f0*/  SHF.L.U32 R41, R41, 0x10, RZ ;  /* 0x0000001029297819 */ /* 0x000fe200000006ff */
[----:B------:R-:W-:Y:S01]  /*1700*/  FFMA.FTZ R94, R82, R85, R21 ;  /* 0x00000055525e7223 */ /* 0x000fe20000010015 */
[----:B------:R-:W-:-:S02]  /*1710*/  IMAD.U32 R21, R14, 0x10000, RZ ;  /* 0x000100000e157824 */ /* 0x000fc400078e00ff */
[--C-:B------:R-:W-:Y:S01]  /*1720*/  FFMA.FTZ R12, R89, R12, R20.reuse ;  /* 0x0000000c590c7223 */ /* 0x100fe20000010014 */
[----:B------:R-:W-:Y:S01]  /*1730*/  SHF.L.U32 R15, R15, 0x10, RZ ;  /* 0x000000100f0f7819 */ /* 0x000fe200000006ff */
[----:B------:R-:W-:Y:S01]  /*1740*/  FFMA.FTZ R88, R88, R41, R87 ;  /* 0x0000002958587223 */ /* 0x000fe20000010057 */
[----:B------:R-:W-:Y:S02]  /*1750*/  SHF.L.U32 R22, R22, 0x10, RZ ;  /* 0x0000001016167819 */ /* 0x000fe400000006ff */
[----:B------:R-:W-:Y:S02]  /*1760*/  SHF.L.U32 R14, R42, 0x10, RZ ;  /* 0x000000102a0e7819 */ /* 0x000fe400000006ff */
[----:B----4-:R-:W-:Y:S01]  /*1770*/  PRMT R20, R68, 0x7632, R20 ;  /* 0x0000763244147816 */ /* 0x010fe20000000014 */
[----:B---3--:R-:W-:Y:S01]  /*1780*/  IMAD.U32 R85, R76, 0x10000, RZ ;  /* 0x000100004c557824 */ /* 0x008fe200078e00ff */
[----:B------:R-:W-:Y:S02]  /*1790*/  PRMT R42, R42, 0x7632, R42 ;  /* 0x000076322a2a7816 */ /* 0x000fe4000000002a */
[----:B------:R-:W-:-:S02]  /*17a0*/  SHF.L.U32 R68, R68, 0x10, RZ ;  /* 0x0000001044447819 */ /* 0x000fc400000006ff */
[----:B------:R-:W-:Y:S01]  /*17b0*/  PRMT R86, R76, 0x7632, R86 ;  /* 0x000076324c567816 */ /* 0x000fe20000000056 */
[----:B------:R-:W-:Y:S01]  /*17c0*/  FFMA.FTZ R96, R0, R15, R13 ;  /* 0x0000000f00607223 */ /* 0x000fe2000001000d */
[----:B------:R-:W-:Y:S01]  /*17d0*/  FFMA.FTZ R41, R91, R22, R12 ;  /* 0x000000165b297223 */ /* 0x000fe2000001000c */
[----:B------:R-:W-:Y:S01]  /*17e0*/  FFMA.FTZ R88, R89, R14, R88 ;  /* 0x0000000e59587223 */ /* 0x000fe20000010058 */
[----:B------:R-:W-:Y:S01]  /*17f0*/  SHF.L.U32 R42, R42, 0x10, RZ ;  /* 0x000000102a2a7819 */ /* 0x000fe200000006ff */
[----:B------:R-:W3:Y:S01]  /*1800*/  LDG.E.128 R12, desc[UR6][R2.64+0x13000] ;  /* 0x01300006020c7981 */ /* 0x000ee2000c1e1d00 */
[----:B------:R-:W-:Y:S01]  /*1810*/  SHF.L.U32 R87, R20, 0x10, RZ ;  /* 0x0000001014577819 */ /* 0x000fe200000006ff */
[----:B------:R-:W-:Y:S02]  /*1820*/  IMAD.U32 R86, R86, 0x10000, RZ ;  /* 0x0001000056567824 */ /* 0x000fe400078e00ff */
[----:B------:R-:W-:Y:S01]  /*1830*/  FFMA.FTZ R89, R85, R68, R90 ;  /* 0x0000004455597223 */ /* 0x000fe2000001005a */
[----:B------:R-:W-:Y:S01]  /*1840*/  FFMA.FTZ R94, R0, R21, R94 ;  /* 0x00000015005e7223 */ /* 0x000fe2000001005e */
[----:B------:R-:W-:Y:S01]  /*1850*/  SHF.L.U32 R21, R23, 0x10, RZ ;  /* 0x0000001017157819 */ /* 0x000fe200000006ff */
[----:B------:R-:W-:Y:S01]  /*1860*/  FFMA.FTZ R91, R91, R42, R88 ;  /* 0x0000002a5b5b7223 */ /* 0x000fe20000010058 */
[----:B------:R-:W-:Y:S01]  /*1870*/  FFMA.FTZ R76, R86, R87, R89 ;  /* 0x00000057564c7223 */ /* 0x000fe20000010059 */
[----:B------:R-:W-:-:S02]  /*1880*/  PRMT R42, R69, 0x7632, R42 ;  /* 0x00007632452a7816 */ /* 0x000fc4000000002a */
[----:B------:R-:W-:Y:S02]  /*1890*/  SHF.L.U32 R68, R69, 0x10, RZ ;  /* 0x0000001045447819 */ /* 0x000fe400000006ff */
[C---:B------:R-:W-:Y:S02]  /*18a0*/  PRMT R88, R77.reuse, 0x7632, R88 ;  /* 0x000076324d587816 */ /* 0x040fe40000000058 */
[----:B------:R-:W-:Y:S02]  /*18b0*/  SHF.L.U32 R89, R77, 0x10, RZ ;  /* 0x000000104d597819 */ /* 0x000fe400000006ff */
[----:B------:R-:W-:Y:S01]  /*18c0*/  PRMT R40, R23, 0x7632, R40 ;  /* 0x0000763217287816 */ /* 0x000fe20000000028 */
[----:B------:R-:W-:Y:S01]  /*18d0*/  FFMA.FTZ R83, R82, R21, R41 ;  /* 0x0000001552537223 */ /* 0x000fe20000010029 */
[----:B------:R-:W-:Y:S01]  /*18e0*/  IMAD.U32 R69, R43, 0x10000, RZ ;  /* 0x000100002b457824 */ /* 0x000fe200078e00ff */
[----:B------:R-:W-:Y:S01]  /*18f0*/  SHF.L.U32 R77, R42, 0x10, RZ ;  /* 0x000000102a4d7819 */ /* 0x000fe200000006ff */
[----:B------:R-:W-:Y:S01]  /*1900*/  FFMA.FTZ R87, R89, R68, R76 ;  /* 0x0000004459577223 */ /* 0x000fe2000001004c */
[----:B------:R-:W-:Y:S01]  /*1910*/  SHF.L.U32 R88, R88, 0x10, RZ ;  /* 0x0000001058587819 */ /* 0x000fe200000006ff */
[----:B------:R-:W4:Y:S01]  /*1920*/  LDG.E.128 R20, desc[UR6][R2.64+0x16800] ;  /* 0x0168000602147981 */ /* 0x000f22000c1e1d00 */
[----:B------:R-:W-:-:S02]  /*1930*/  SHF.L.U32 R41, R40, 0x10, RZ ;  /* 0x0000001028297819 */ /* 0x000fc400000006ff */
[----:B------:R-:W-:Y:S01]  /*1940*/  SHF.L.U32 R40, R70, 0x10, RZ ;  /* 0x0000001046287819 */ /* 0x000fe200000006ff */
[----:B------:R-:W-:Y:S01]  /*1950*/  FFMA.FTZ R91, R82, R69, R91 ;  /* 0x00000045525b7223 */ /* 0x000fe2000001005b */
[----:B------:R-:W-:Y:S01]  /*1960*/  PRMT R70, R70, 0x7632, R70 ;  /* 0x0000763246467816 */ /* 0x000fe20000000046 */
[----:B------:R-:W-:Y:S01]  /*1970*/  FFMA.FTZ R42, R88, R77, R87 ;  /* 0x0000004d582a7223 */ /* 0x000fe20000010057 */
[C---:B------:R-:W-:Y:S01]  /*1980*/  PRMT R82, R78.reuse, 0x7632, R82 ;  /* 0x000076324e527816 */ /* 0x040fe20000000052 */
[----:B------:R-:W-:Y:S01]  /*1990*/  IMAD.U32 R87, R78, 0x10000, RZ ;  /* 0x000100004e577824 */ /* 0x000fe200078e00ff */
[----:B------:R-:W-:Y:S02]  /*19a0*/  SHF.L.U32 R69, R70, 0x10, RZ ;  /* 0x0000001046457819 */ /* 0x000fe400000006ff */
[C---:B------:R-:W-:Y:S02]  /*19b0*/  PRMT R70, R71.reuse, 0x7632, R70 ;  /* 0x0000763247467816 */ /* 0x040fe40000000046 */
[----:B------:R-:W-:Y:S01]  /*19c0*/  SHF.L.U32 R76, R71, 0x10, RZ ;  /* 0x00000010474c7819 */ /* 0x000fe200000006ff */
[----:B------:R-:W-:Y:S01]  /*19d0*/  FFMA.FTZ R77, R87, R40, R42 ;  /* 0x00000028574d7223 */ /* 0x000fe2000001002a */
[----:B------:R-:W-:Y:S01]  /*19e0*/  SHF.L.U32 R82, R82, 0x10, RZ ;  /* 0x0000001052527819 */ /* 0x000fe200000006ff */
[C---:B-----5:R-:W-:Y:S01]  /*19f0*/  IMAD.U32 R78, R72.reuse, 0x10000, RZ ;  /* 0x00010000484e7824 */ /* 0x060fe200078e00ff */
[----:B------:R-:W-:Y:S01]  /*1a00*/  PRMT R71, R72, 0x7632, R71 ;  /* 0x0000763248477816 */ /* 0x000fe20000000047 */
[----:B------:R-:W-:Y:S01]  /*1a10*/  FFMA.FTZ R90, R0, R41, R83 ;  /* 0x00000029005a7223 */ /* 0x000fe20000010053 */
[----:B------:R-:W-:-:S02]  /*1a20*/  PRMT R68, R43, 0x7632, R68 ;  /* 0x000076322b447816 */ /* 0x000fc40000000044 */
[C---:B------:R-:W-:Y:S01]  /*1a30*/  PRMT R80, R79.reuse, 0x7632, R80 ;  /* 0x000076324f507816 */ /* 0x040fe20000000050 */
[----:B------:R-:W5:Y:S01]  /*1a40*/  LDG.E.128 R40, desc[UR6][R2.64+0x1a000] ;  /* 0x01a0000602287981 */ /* 0x000f62000c1e1d00 */
        /* <DEDUP_REMOVED lines=24> */
[--C-:B------:R-:W-:Y:S01]  /*1bd0*/  FFMA.FTZ R71, R87, R74, R70.reuse ;  /* 0x0000004a57477223 */ /* 0x100fe20000010046 */
[----:B------:R-:W-:Y:S01]  /*1be0*/  PRMT R70, R65, 0x7632, R70 ;  /* 0x0000763241467816 */ /* 0x000fe20000000046 */
[----:B------:R-:W-:Y:S01]  /*1bf0*/  FFMA.FTZ R102, R86, R69, R81 ;  /* 0x0000004556667223 */ /* 0x000fe20000010051 */
[----:B------:R-:W-:Y:S01]  /*1c00*/  IMAD.U32 R69, R0, 0x10000, RZ ;  /* 0x0001000000457824 */ /* 0x000fe200078e00ff */
[----:B------:R-:W-:-:S02]  /*1c10*/  PRMT R65, R52, 0x7632, R65 ;  /* 0x0000763234417816 */ /* 0x000fc40000000041 */
[----:B------:R-:W-:Y:S01]  /*1c20*/  SHF.L.U32 R52, R52, 0x10, RZ ;  /* 0x0000001034347819 */ /* 0x000fe200000006ff */
[----:B------:R-:W-:Y:S01]  /*1c30*/  FFMA.FTZ R0, R82, R69, R71 ;  /* 0x0000004552007223 */ /* 0x000fe20000010047 */
[----:B------:R-:W-:Y:S01]  /*1c40*/  SHF.L.U32 R68, R75, 0x10, RZ ;  /* 0x000000104b447819 */ /* 0x000fe200000006ff */
        /* <DEDUP_REMOVED lines=10> */
[----:B------:R-:W-:-:S02]  /*1cf0*/  PRMT R64, R75, 0x7632, R64 ;  /* 0x000076324b407816 */ /* 0x000fc40000000040 */
[----:B------:R-:W-:Y:S01]  /*1d00*/  SHF.L.U32 R66, R66, 0x10, RZ ;  /* 0x0000001042427819 */ /* 0x000fe200000006ff */
[----:B------:R-:W5:Y:S01]  /*1d10*/  LDG.E.128 R72, desc[UR6][R44.64+0x2000] ;  /* 0x002000062c487981 */ /* 0x000f62000c1e1d00 */
[----:B------:R-:W-:Y:S01]  /*1d20*/  SHF.L.U32 R81, R53, 0x10, RZ ;  /* 0x0000001035517819 */ /* 0x000fe200000006ff */
[----:B------:R-:W-:Y:S01]  /*1d30*/  FFMA.FTZ R91, R89, R68, R70 ;  /* 0x00000044595b7223 */ /* 0x000fe20000010046 */
[----:B------:R-:W-:Y:S01]  /*1d40*/  SHF.L.U32 R69, R0, 0x10, RZ ;  /* 0x0000001000457819 */ /* 0x000fe200000006ff */
[----:B------:R-:W-:Y:S01]  /*1d50*/  IMAD.U32 R53, R64, 0x10000, RZ ;  /* 0x0001000040357824 */ /* 0x000fe200078e00ff */
[C---:B------:R-:W-:Y:S01]  /*1d60*/  SHF.L.U32 R0, R54.reuse, 0x10, RZ ;  /* 0x0000001036007819 */ /* 0x040fe200000006ff */
[----:B------:R-:W-:Y:S01]  /*1d70*/  FFMA.FTZ R71, R87, R66, R52 ;  /* 0x0000004257477223 */ /* 0x000fe20000010034 */
[----:B------:R-:W-:Y:S01]  /*1d80*/  PRMT R54, R54, 0x7632, R54 ;  /* 0x0000763236367816 */ /* 0x000fe20000000036 */
[----:B------:R-:W-:Y:S01]  /*1d90*/  FFMA.FTZ R52, R88, R81, R91 ;  /* 0x0000005158347223 */ /* 0x000fe2000001005b */
[----:B------:R-:W-:Y:S01]  /*1da0*/  FFMA.FTZ R92, R80, R53, R65 ;  /* 0x00000035505c7223 */ /* 0x000fe20000010041 */
[----:B------:R-:W-:-:S02]  /*1db0*/  PRMT R66, R56, 0x7632, R66 ;  /* 0x0000763238427816 */ /* 0x000fc40000000042 */
[----:B------:R-:W-:Y:S01]  /*1dc0*/  FFMA.FTZ R65, R87, R0, R52 ;  /* 0x0000000057417223 */ /* 0x000fe20000010034 */
[----:B------:R-:W-:Y:S01]  /*1dd0*/  IMAD.U32 R53, R54, 0x10000, RZ ;  /* 0x0001000036357824 */ /* 0x000fe200078e00ff */
[----:B------:R-:W-:Y:S01]  /*1de0*/  SHF.L.U32 R56, R56, 0x10, RZ ;  /* 0x0000001038387819 */ /* 0x000fe200000006ff */
[C---:B------:R-:W-:Y:S01]  /*1df0*/  FFMA.FTZ R64, R82.reuse, R69, R71 ;  /* 0x0000004552407223 */ /* 0x040fe20000010047 */
        /* <DEDUP_REMOVED lines=9> */
[----:B------:R-:W5:Y:S01]  /*1e90*/  LDG.E.128 R68, desc[UR6][R2.64+0x5800] ;  /* 0x0058000602447981 */ /* 0x000f62000c1e1d00 */
        /* <DEDUP_REMOVED lines=9> */
[C---:B------:R-:W-:Y:S01]  /*1f30*/  PRMT R0, R58.reuse, 0x7632, R0 ;  /* 0x000076323a007816 */ /* 0x040fe20000000000 */
[----:B------:R-:W-:Y:S02]  /*1f40*/  IMAD.U32 R58, R58, 0x10000, RZ ;  /* 0x000100003a3a7824 */ /* 0x000fe400078e00ff */
[C---:B------:R-:W-:Y:S01]  /*1f50*/  FFMA.FTZ R96, R80.reuse, R53, R81 ;  /* 0x0000003550607223 */ /* 0x040fe20000010051 */
[----:B------:R-:W-:Y:S01]  /*1f60*/  FFMA.FTZ R84, R80, R55, R52 ;  /* 0x0000003750547223 */ /* 0x000fe20000010034 */
[----:B------:R-:W-:Y:S01]  /*1f70*/  SHF.L.U32 R53, R0, 0x10, RZ ;  /* 0x0000001000357819 */ /* 0x000fe200000006ff */
[--C-:B------:R-:W-:Y:S01]  /*1f80*/  FFMA.FTZ R55, R87, R58, R54.reuse ;  /* 0x0000003a57377223 */ /* 0x100fe20000010036 */
        /* <DEDUP_REMOVED lines=12> */
[----:B------:R-:W-:Y:S01]  /*2050*/  FFMA.FTZ R0, R80, R59, R57 ;  /* 0x0000003b50007223 */ /* 0x000fe20000010039 */
[C---:B------:R-:W-:Y:S01]  /*2060*/  SHF.L.U32 R60, R48.reuse, 0x10, RZ ;  /* 0x00000010303c7819 */ /* 0x040fe200000006ff */
[----:B------:R-:W-:Y:S01]  /*2070*/  FFMA.FTZ R57, R89, R56, R58 ;  /* 0x0000003859397223 */ /* 0x000fe2000001003a */
[----:B------:R-:W-:Y:S01]  /*2080*/  PRMT R56, R48, 0x7632, R56 ;  /* 0x0000763230387816 */ /* 0x000fe20000000038 */
[----:B------:R-:W-:Y:S01]  /*2090*/  IMAD.U32 R61, R61, 0x10000, RZ ;  /* 0x000100003d3d7824 */ /* 0x000fe200078e00ff */
[----:B------:R-:W5:Y:S01]  /*20a0*/  LDG.E.128 R52, desc[UR6][R2.64+0xc800] ;  /* 0x00c8000602347981 */ /* 0x000f62000c1e1d00 */
[----:B------:R-:W-:Y:S01]  /*20b0*/  PRMT R48, R62, 0x7632, R48 ;  /* 0x000076323e307816 */ /* 0x000fe20000000030 */
[----:B------:R-:W-:Y:S01]  /*20c0*/  FFMA.FTZ R81, R85, R60, R90 ;  /* 0x0000003c55517223 */ /* 0x000fe2000001005a */
[----:B------:R-:W-:Y:S01]  /*20d0*/  SHF.L.U32 R59, R56, 0x10, RZ ;  /* 0x00000010383b7819 */ /* 0x000fe200000006ff */
[----:B------:R-:W-:Y:S01]  /*20e0*/  FFMA.FTZ R56, R88, R61, R57 ;  /* 0x0000003d58387223 */ /* 0x000fe20000010039 */
[----:B------:R-:W-:Y:S01]  /*20f0*/  SHF.L.U32 R62, R62, 0x10, RZ ;  /* 0x000000103e3e7819 */ /* 0x000fe200000006ff */
[----:B------:R-:W-:Y:S01]  /*2100*/  IMAD.U32 R94, R49, 0x10000, RZ ;  /* 0x00010000315e7824 */ /* 0x000fe200078e00ff */
[----:B------:R-:W-:-:S02]  /*2110*/  PRMT R60, R63, 0x7632, R60 ;  /* 0x000076323f3c7816 */ /* 0x000fc4000000003c */
[----:B------:R-:W-:Y:S02]  /*2120*/  SHF.L.U32 R90, R63, 0x10, RZ ;  /* 0x000000103f5a7819 */ /* 0x000fe400000006ff */
[----:B------:R-:W-:Y:S01]  /*2130*/  PRMT R63, R49, 0x7632, R63 ;  /* 0x00007632313f7816 */ /* 0x000fe2000000003f */
[----:B------:R-:W-:Y:S01]  /*2140*/  FFMA.FTZ R102, R86, R59, R81 ;  /* 0x0000003b56667223 */ /* 0x000fe20000010051 */
[----:B------:R-:W-:Y:S01]  /*2150*/  SHF.L.U32 R49, R48, 0x10, RZ ;  /* 0x0000001030317819 */ /* 0x000fe200000006ff */
[----:B------:R-:W-:Y:S01]  /*2160*/  FFMA.FTZ R61, R87, R62, R56 ;  /* 0x0000003e573d7223 */ /* 0x000fe20000010038 */
[----:B------:R-:W-:Y:S01]  /*2170*/  SHF.L.U32 R63, R63, 0x10, RZ ;  /* 0x000000103f3f7819 */ /* 0x000fe200000006ff */
[----:B------:R-:W5:Y:S01]  /*2180*/  LDG.E.128 R56, desc[UR6][R2.64+0x10000] ;  /* 0x0100000602387981 */ /* 0x000f62000c1e1d00 */
[----:B------:R-:W-:Y:S01]  /*2190*/  FFMA.FTZ R81, R89, R94, R102 ;  /* 0x0000005e59517223 */ /* 0x000fe20000010066 */
[----:B------:R-:W-:Y:S01]  /*21a0*/  FFMA.FTZ R48, R82, R49, R61 ;  /* 0x0000003152307223 */ /* 0x000fe2000001003d */
[----:B------:R-:W-:-:S02]  /*21b0*/  PRMT R49, R4, 0x7632, R49 ;  /* 0x0000763204317816 */ /* 0x000fc40000000031 */
[----:B------:R-:W-:Y:S01]  /*21c0*/  SHF.L.U32 R61, R4, 0x10, RZ ;  /* 0x00000010043d7819 */ /* 0x000fe200000006ff */
[----:B------:R-:W-:Y:S01]  /*21d0*/  FFMA.FTZ R62, R88, R63, R81 ;  /* 0x0000003f583e7223 */ /* 0x000fe20000010051 */
[C---:B------:R-:W-:Y:S01]  /*21e0*/  IMAD.U32 R4, R50.reuse, 0x10000, RZ ;  /* 0x0001000032047824 */ /* 0x040fe200078e00ff */
[----:B------:R-:W-:Y:S02]  /*21f0*/  PRMT R50, R50, 0x7632, R50 ;  /* 0x0000763232327816 */ /* 0x000fe40000000032 */
[----:B------:R-:W-:Y:S01]  /*2200*/  SHF.L.U32 R81, R49, 0x10, RZ ;  /* 0x0000001031517819 */ /* 0x000fe200000006ff */
[----:B------:R-:W-:Y:S01]  /*2210*/  FFMA.FTZ R85, R85, R61, R100 ;  /* 0x0000003d55557223 */ /* 0x000fe20000010064 */
[----:B------:R-:W-:Y:S01]  /*2220*/  FFMA.FTZ R63, R87, R4, R62 ;  /* 0x00000004573f7223 */ /* 0x000fe2000001003e */
[----:B------:R-:W-:Y:S02]  /*2230*/  SHF.L.U32 R61, R50, 0x10, RZ ;  /* 0x00000010323d7819 */ /* 0x000fe400000006ff */
[----:B------:R-:W-:Y:S01]  /*2240*/  SHF.L.U32 R62, R5, 0x10, RZ ;  /* 0x00000010053e7819 */ /* 0x000fe200000006ff */
[----:B------:R-:W-:Y:S01]  /*2250*/  FFMA.FTZ R86, R86, R81, R85 ;  /* 0x0000005156567223 */ /* 0x000fe20000010055 */
[----:B------:R-:W-:Y:S01]  /*2260*/  FFMA.FTZ R49, R83, R90, R48 ;  /* 0x0000005a53317223 */ /* 0x000fe20000010030 */
[C---:B------:R-:W-:Y:S01]  /*2270*/  PRMT R4, R51.reuse, 0x7632, R4 ;  /* 0x0000763233047816 */ /* 0x040fe20000000004 */
[----:B------:R-:W-:Y:S01]  /*2280*/  IMAD.U32 R48, R51, 0x10000, RZ ;  /* 0x0001000033307824 */ /* 0x000fe200078e00ff */
[----:B------:R-:W-:Y:S01]  /*2290*/  PRMT R51, R5, 0x7632, R51 ;  /* 0x0000763205337816 */ /* 0x000fe20000000033 */
[----:B------:R-:W-:Y:S01]  /*22a0*/  FFMA.FTZ R50, R82, R61, R63 ;  /* 0x0000003d52327223 */ /* 0x000fe2000001003f */
[----:B------:R-:W-:Y:S01]  /*22b0*/  FFMA.FTZ R89, R89, R62, R86 ;  /* 0x0000003e59597223 */ /* 0x000fe20000010056 */
[----:B------:R-:W-:-:S02]  /*22c0*/  SHF.L.U32 R5, R60, 0x10, RZ ;  /* 0x000000103c057819 */ /* 0x000fc400000006ff */
[----:B------:R-:W5:Y:S01]  /*22d0*/  LDG.E.128 R60, desc[UR6][R2.64+0x13800] ;  /* 0x01380006023c7981 */ /* 0x000f62000c1e1d00 */
[----:B------:R-:W-:Y:S02]  /*22e0*/  SHF.L.U32 R81, R51, 0x10, RZ ;  /* 0x0000001033517819 */ /* 0x000fe400000006ff */
[----:B------:R-:W-:Y:S01]  /*22f0*/  SHF.L.U32 R51, R4, 0x10, RZ ;  /* 0x0000001004337819 */ /* 0x000fe200000006ff */
[----:B------:R-:W-:Y:S02]  /*2300*/  IMAD.U32 R4, R6, 0x10000, RZ ;  /* 0x0001000006047824 */ /* 0x000fe400078e00ff */
[----:B------:R-:W-:Y:S01]  /*2310*/  FFMA.FTZ R48, R83, R48, R50 ;  /* 0x0000003053307223 */ /* 0x000fe20000010032 */
[----:B------:R-:W-:Y:S01]  /*2320*/  FFMA.FTZ R88, R88, R81, R89 ;  /* 0x0000005158587223 */ /* 0x000fe20000010059 */
[----:B------:R-:W-:Y:S01]  /*2330*/  FFMA.FTZ R90, R80, R5, R49 ;  /* 0x00000005505a7223 */ /* 0x000fe20000010031 */
[----:B------:R-:W-:Y:S02]  /*2340*/  SHF.L.U32 R5, R16, 0x10, RZ ;  /* 0x0000001010057819 */ /* 0x000fe400000006ff */
[----:B------:R-:W-:Y:S01]  /*2350*/  FFMA.FTZ R89, R87, R4, R88 ;  /* 0x0000000457597223 */ /* 0x000fe20000010058 */
[----:B------:R-:W-:Y:S01]  /*2360*/  SHF.L.U32 R81, R24, 0x10, RZ ;  /* 0x0000001018517819 */ /* 0x000fe200000006ff */
[----:B------:R-:W-:Y:S01]  /*2370*/  FFMA.FTZ R86, R80, R51, R48 ;  /* 0x0000003350567223 */ /* 0x000fe20000010030 */
[----:B------:R-:W-:Y:S01]  /*2380*/  PRMT R16, R16, 0x7632, R16 ;  /* 0x0000763210107816 */ /* 0x000fe20000000010 */
[----:B------:R-:W5:Y:S01]  /*2390*/  LDG.E.128 R48, desc[UR6][R2.64+0x17000] ;  /* 0x0170000602307981 */ /* 0x000f62000c1e1d00 */
[----:B------:R-:W-:Y:S01]  /*23a0*/  PRMT R87, R24, 0x7632, R87 ;  /* 0x0000763218577816 */ /* 0x000fe20000000057 */
[----:B------:R-:W-:Y:S01]  /*23b0*/  FFMA.FTZ R98, R81, R5, R98 ;  /* 0x0000000551627223 */ /* 0x000fe20000010062 */
[----:B------:R-:W-:-:S02]  /*23c0*/  PRMT R6, R6, 0x7632, R6 ;  /* 0x0000763206067816 */ /* 0x000fc40000000006 */
[----:B------:R-:W-:Y:S01]  /*23d0*/  SHF.L.U32 R16, R16, 0x10, RZ ;  /* 0x0000001010107819 */ /* 0x000fe200000006ff */
[----:B------:R-:W-:Y:S01]  /*23e0*/  IMAD.U32 R87, R87, 0x10000, RZ ;  /* 0x0001000057577824 */ /* 0x000fe200078e00ff */
[----:B------:R-:W-:Y:S02]  /*23f0*/  SHF.L.U32 R5, R6, 0x10, RZ ;  /* 0x0000001006057819 */ /* 0x000fe400000006ff */
[----:B------:R-:W-:Y:S01]  /*2400*/  SHF.L.U32 R4, R17, 0x10, RZ ;  /* 0x0000001011047819 */ /* 0x000fe200000006ff */
[----:B------:R-:W-:Y:S01]  /*2410*/  FFMA.FTZ R16, R87, R16, R98 ;  /* 0x0000001057107223 */ /* 0x000fe20000010062 */
[----:B------:R-:W-:Y:S02]  /*2420*/  SHF.L.U32 R85, R25, 0x10, RZ ;  /* 0x0000001019557819 */ /* 0x000fe400000006ff */
[----:B------:R-:W-:Y:S02]  /*2430*/  PRMT R17, R17, 0x7632, R17 ;  /* 0x0000763211117816 */ /* 0x000fe40000000011 */
[----:B------:R-:W-:Y:S01]  /*2440*/  PRMT R88, R25, 0x7632, R88 ;  /* 0x0000763219587816 */ /* 0x000fe20000000058 */
[----:B------:R-:W-:Y:S01]  /*2450*/  FFMA.FTZ R82, R82, R5, R89 ;  /* 0x0000000552527223 */ /* 0x000fe20000010059 */
[----:B------:R-:W-:Y:S01]  /*2460*/  FFMA.FTZ R25, R85, R4, R16 ;  /* 0x0000000455197223 */ /* 0x000fe20000010010 */
[----:B------:R-:W-:Y:S01]  /*2470*/  IMAD.U32 R4, R7, 0x10000, RZ ;  /* 0x0001000007047824 */ /* 0x000fe200078e00ff */
[----:B------:R-:W-:-:S02]  /*2480*/  SHF.L.U32 R5, R17, 0x10, RZ ;  /* 0x0000001011057819 */ /* 0x000fc400000006ff */
[----:B------:R-:W-:Y:S02]  /*2490*/  SHF.L.U32 R88, R88, 0x10, RZ ;  /* 0x0000001058587819 */ /* 0x000fe400000006ff */
[----:B------:R-:W-:Y:S02]  /*24a0*/  SHF.L.U32 R16, R8, 0x10, RZ ;  /* 0x0000001008107819 */ /* 0x000fe400000006ff */
[----:B------:R-:W-:Y:S01]  /*24b0*/  PRMT R8, R7, 0x7632, R8 ;  /* 0x0000763207087816 */ /* 0x000fe20000000008 */
[----:B------:R-:W-:Y:S01]  /*24c0*/  FFMA.FTZ R17, R83, R4, R82 ;  /* 0x0000000453117223 */ /* 0x000fe20000010052 */
[----:B------:R-:W-:Y:S01]  /*24d0*/  FFMA.FTZ R6, R88, R5, R25 ;  /* 0x0000000558067223 */ /* 0x000fe20000010019 */
[----:B------:R-:W-:Y:S01]  /*24e0*/  IMAD.U32 R4, R18, 0x10000, RZ ;  /* 0x0001000012047824 */ /* 0x000fe200078e00ff */
[----:B------:R-:W-:Y:S02]  /*24f0*/  PRMT R7, R8, 0x7632, R7 ;  /* 0x0000763208077816 */ /* 0x000fe40000000007 */
[----:B------:R-:W-:Y:S01]  /*2500*/  SHF.L.U32 R89, R26, 0x10, RZ ;  /* 0x000000101a597819 */ /* 0x000fe200000006ff */
[----:B------:R-:W-:Y:S01]  /*2510*/  FFMA.FTZ R92, R81, R16, R92 ;  /* 0x00000010515c7223 */ /* 0x000fe2000001005c */
[----:B------:R-:W-:-:S03]  /*2520*/  SHF.L.U32 R16, R7, 0x10, RZ ;  /* 0x0000001007107819 */ /* 0x000fc600000006ff */
[----:B------:R-:W-:Y:S01]  /*2530*/  FFMA.FTZ R24, R89, R4, R6 ;  /* 0x0000000459187223 */ /* 0x000fe20000010006 */
[----:B------:R-:W-:Y:S01]  /*2540*/  PRMT R91, R26, 0x7632, R91 ;  /* 0x000076321a5b7816 */ /* 0x000fe2000000005b */
[----:B------:R-:W5:Y:S01]  /*2550*/  LDG.E.128 R4, desc[UR6][R2.64+0x1a800] ;  /* 0x01a8000602047981 */ /* 0x000f62000c1e1d00 */
[----:B------:R-:W-:Y:S01]  /*2560*/  PRMT R18, R18, 0x7632, R18 ;  /* 0x0000763212127816 */ /* 0x000fe20000000012 */
[----:B------:R-:W-:Y:S01]  /*2570*/  FFMA.FTZ R94, R87, R16, R92 ;  /* 0x00000010575e7223 */ /* 0x000fe2000001005c */
[C---:B------:R-:W-:Y:S02]  /*2580*/  SHF.L.U32 R92, R9.reuse, 0x10, RZ ;  /* 0x00000010095c7819 */ /* 0x040fe400000006ff */
[----:B------:R-:W-:Y:S01]  /*2590*/  PRMT R26, R9, 0x7632, R26 ;  /* 0x00007632091a7816 */ /* 0x000fe2000000001a */
[----:B------:R-:W-:Y:S01]  /*25a0*/  IMAD.U32 R18, R18, 0x10000, RZ ;  /* 0x0001000012127824 */ /* 0x000fe200078e00ff */
[----:B------:R-:W-:Y:S01]  /*25b0*/  SHF.L.U32 R91, R91, 0x10, RZ ;  /* 0x000000105b5b7819 */ /* 0x000fe200000006ff */
[----:B------:R-:W-:Y:S01]  /*25c0*/  IMAD.U32 R9, R8, 0x10000, RZ ;  /* 0x0001000008097824 */ /* 0x000fe200078e00ff */
[----:B------:R-:W-:-:S02]  /*25d0*/  PRMT R83, R27, 0x7632, R83 ;  /* 0x000076321b537816 */ /* 0x000fc40000000053 */
[----:B------:R-:W-:Y:S01]  /*25e0*/  SHF.L.U32 R82, R27, 0x10, RZ ;  /* 0x000000101b527819 */ /* 0x000fe200000006ff */
[----:B------:R-:W-:Y:S01]  /*25f0*/  FFMA.FTZ R93, R85, R92, R94 ;  /* 0x0000005c555d7223 */ /* 0x000fe2000001005e */
[----:B------:R-:W-:Y:S02]  /*2600*/  PRMT R16, R19, 0x7632, R16 ;  /* 0x0000763213107816 */ /* 0x000fe40000000010 */
[----:B------:R-:W-:Y:S01]  /*2610*/  SHF.L.U32 R27, R26, 0x10, RZ ;  /* 0x000000101a1b7819 */ /* 0x000fe200000006ff */
[----:B------:R-:W-:Y:S01]  /*2620*/  FFMA.FTZ R25, R91, R18, R24 ;  /* 0x000000125b197223 */ /* 0x000fe20000010018 */
[----:B------:R-:W-:Y:S01]  /*2630*/  SHF.L.U32 R19, R19, 0x10, RZ ;  /* 0x0000001013137819 */ /* 0x000fe200000006ff */
[----:B------:R-:W-:Y:S02]  /*2640*/  IMAD.U32 R8, R10, 0x10000, RZ ;  /* 0x000100000a087824 */ /* 0x000fe400078e00ff */
[----:B------:R-:W-:Y:S01]  /*2650*/  FFMA.FTZ R94, R80, R9, R17 ;  /* 0x00000009505e7223 */ /* 0x000fe20000010011 */
[----:B------:R-:W-:Y:S01]  /*2660*/  PRMT R10, R10, 0x7632, R10 ;  /* 0x000076320a0a7816 */ /* 0x000fe2000000000a */
        /* <DEDUP_REMOVED lines=19> */
[----:B------:R-:W-:-:S03]  /*27a0*/  SHF.L.U32 R25, R8, 0x10, RZ ;  /* 0x0000001008197819 */ /* 0x000fc600000006ff */
[--C-:B------:R-:W-:Y:S02]  /*27b0*/  FFMA.FTZ R27, R85, R10, R36.reuse ;  /* 0x0000000a551b7223 */ /* 0x100fe40000010024 */
[----:B------:R-:W5:Y:S01]  /*27c0*/  LDG.E.128 R8, desc[UR6][R44.64+0x2800] ;  /* 0x002800062c087981 */ /* 0x000f62000c1e1d00 */
[C---:B------:R-:W-:Y:S02]  /*27d0*/  PRMT R36, R32.reuse, 0x7632, R36 ;  /* 0x0000763220247816 */ /* 0x040fe40000000024 */
[----:B------:R-:W-:Y:S02]  /*27e0*/  SHF.L.U32 R37, R32, 0x10, RZ ;  /* 0x0000001020257819 */ /* 0x000fe400000006ff */
        /* <DEDUP_REMOVED lines=16> */
[----:B--2---:R-:W-:-:S02]  /*28f0*/  SHF.L.U32 R84, R28, 0x10, RZ ;  /* 0x000000101c547819 */ /* 0x004fc400000006ff */
[----:B------:R-:W-:Y:S01]  /*2900*/  SHF.L.U32 R33, R24, 0x10, RZ ;  /* 0x0000001018217819 */ /* 0x000fe200000006ff */
[----:B------:R-:W-:Y:S01]  /*2910*/  FFMA.FTZ R36, R82, R39, R25 ;  /* 0x0000002752247223 */ /* 0x000fe20000010019 */
[----:B------:R-:W-:Y:S01]  /*2920*/  PRMT R28, R28, 0x7632, R28 ;  /* 0x000076321c1c7816 */ /* 0x000fe2000000001c */
[----:B------:R-:W2:Y:S01]  /*2930*/  LDG.E.128 R24, desc[UR6][R2.64+0x6000] ;  /* 0x0060000602187981 */ /* 0x000ea2000c1e1d00 */
[----:B------:R-:W-:Y:S01]  /*2940*/  FFMA.FTZ R96, R81, R84, R0 ;  /* 0x0000005451607223 */ /* 0x000fe20000010000 */
[----:B------:R-:W-:Y:S02]  /*2950*/  IMAD.U32 R0, R34, 0x10000, RZ ;  /* 0x0001000022007824 */ /* 0x000fe400078e00ff */
[----:B------:R-:W-:Y:S01]  /*2960*/  FFMA.FTZ R38, R88, R33, R37 ;  /* 0x0000002158267223 */ /* 0x000fe20000010025 */
[----:B------:R-:W-:Y:S02]  /*2970*/  PRMT R34, R34, 0x7632, R34 ;  /* 0x0000763222227816 */ /* 0x000fe40000000022 */
[----:B------:R-:W-:Y:S01]  /*2980*/  SHF.L.U32 R84, R28, 0x10, RZ ;  /* 0x000000101c547819 */ /* 0x000fe200000006ff */
[----:B------:R-:W-:Y:S01]  /*2990*/  FFMA.FTZ R0, R89, R0, R38 ;  /* 0x0000000059007223 */ /* 0x000fe20000010026 */
[----:B------:R-:W-:-:S02]  /*29a0*/  SHF.L.U32 R34, R34, 0x10, RZ ;  /* 0x0000001022227819 */ /* 0x000fc400000006ff */
[----:B------:R-:W-:Y:S01]  /*29b0*/  PRMT R38, R29, 0x7632, R38 ;  /* 0x000076321d267816 */ /* 0x000fe20000000026 */
[----:B------:R-:W-:Y:S01]  /*29c0*/  FFMA.FTZ R98, R87, R84, R96 ;  /* 0x0000005457627223 */ /* 0x000fe20000010060 */
[----:B------:R-:W-:Y:S01]  /*29d0*/  IMAD.U32 R84, R29, 0x10000, RZ ;  /* 0x000100001d547824 */ /* 0x000fe200078e00ff */
[----:B------:R-:W-:Y:S02]  /*29e0*/  PRMT R28, R35, 0x7632, R28 ;  /* 0x00007632231c7816 */ /* 0x000fe4000000001c */
[----:B------:R-:W-:Y:S01]  /*29f0*/  SHF.L.U32 R96, R32, 0x10, RZ ;  /* 0x0000001020607819 */ /* 0x000fe200000006ff */
[----:B------:R-:W-:Y:S01]  /*2a00*/  FFMA.FTZ R29, R91, R34, R0 ;  /* 0x000000225b1d7223 */ /* 0x000fe20000010000 */
[----:B------:R-:W-:Y:S01]  /*2a10*/  SHF.L.U32 R37, R35, 0x10, RZ ;  /* 0x0000001023257819 */ /* 0x000fe200000006ff */
[----:B------:R-:W-:Y:S01]  /*2a20*/  FFMA.FTZ R93, R85, R84, R98 ;  /* 0x00000054555d7223 */ /* 0x000fe20000010062 */
[----:B------:R-:W-:Y:S01]  /*2a30*/  SHF.L.U32 R39, R38, 0x10, RZ ;  /* 0x0000001026277819 */ /* 0x000fe200000006ff */
[----:B------:R-:W2:Y:S01]  /*2a40*/  LDG.E.128 R32, desc[UR6][R2.64+0x9800] ;  /* 0x0098000602207981 */ /* 0x000ea2000c1e1d00 */
[----:B------:R-:W-:Y:S01]  /*2a50*/  SHF.L.U32 R0, R28, 0x10, RZ ;  /* 0x000000101c007819 */ /* 0x000fe200000006ff */
[----:B------:R-:W-:Y:S01]  /*2a60*/  FFMA.FTZ R96, R83, R96, R36 ;  /* 0x0000006053607223 */ /* 0x000fe20000010024 */
[----:B------:R-:W-:-:S02]  /*2a70*/  IMAD.U32 R28, R30, 0x10000, RZ ;  /* 0x000100001e1c7824 */ /* 0x000fc400078e00ff */
[----:B------:R-:W-:Y:S01]  /*2a80*/  FFMA.FTZ R36, R82, R37, R29 ;  /* 0x0000002552247223 */ /* 0x000fe2000001001d */
[----:B------:R-:W-:Y:S01]  /*2a90*/  PRMT R30, R30, 0x7632, R30 ;  /* 0x000076321e1e7816 */ /* 0x000fe2000000001e */
[----:B------:R-:W-:Y:S01]  /*2aa0*/  FFMA.FTZ R38, R88, R39, R93 ;  /* 0x0000002758267223 */ /* 0x000fe2000001005d */
[C---:B---3--:R-:W-:Y:S02]  /*2ab0*/  SHF.L.U32 R29, R12.reuse, 0x10, RZ ;  /* 0x000000100c1d7819 */ /* 0x048fe400000006ff */
        /* <DEDUP_REMOVED lines=16> */
[----:B------:R-:W3:Y:S01]  /*2bc0*/  LDG.E.128 R28, desc[UR6][R2.64+0xd000] ;  /* 0x00d00006021c7981 */ /* 0x000ee2000c1e1d00 */
[----:B----4-:R-:W-:-:S02]  /*2bd0*/  IMAD.U32 R38, R20, 0x10000, RZ ;  /* 0x0001000014267824 */ /* 0x010fc400078e00ff */
[----:B------:R-:W-:Y:S01]  /*2be0*/  FFMA.FTZ R84, R83, R12, R84 ;  /* 0x0000000c53547223 */ /* 0x000fe20000010054 */
[----:B------:R-:W-:Y:S01]  /*2bf0*/  PRMT R36, R20, 0x7632, R36 ;  /* 0x0000763214247816 */ /* 0x000fe20000000024 */
[----:B------:R-:W-:Y:S01]  /*2c00*/  FFMA.FTZ R20, R88, R13, R37 ;  /* 0x0000000d58147223 */ /* 0x000fe20000010025 */
[C---:B------:R-:W-:Y:S01]  /*2c10*/  SHF.L.U32 R12, R14.reuse, 0x10, RZ ;  /* 0x000000100e0c7819 */ /* 0x040fe200000006ff */
[----:B------:R-:W-:Y:S01]  /*2c20*/  FFMA.FTZ R90, R81, R38, R86 ;  /* 0x00000026515a7223 */ /* 0x000fe20000010056 */
[----:B------:R-:W-:Y:S02]  /*2c30*/  PRMT R14, R14, 0x7632, R14 ;  /* 0x000076320e0e7816 */ /* 0x000fe4000000000e */
[----:B------:R-:W-:Y:S01]  /*2c40*/  SHF.L.U32 R38, R36, 0x10, RZ ;  /* 0x0000001024267819 */ /* 0x000fe200000006ff */
[----:B------:R-:W-:Y:S01]  /*2c50*/  FFMA.FTZ R36, R89, R12, R20 ;  /* 0x0000000c59247223 */ /* 0x000fe20000010014 */
[----:B-----5:R-:W-:Y:S01]  /*2c60*/  PRMT R95, R40, 0x7632, R95 ;  /* 0x00007632285f7816 */ /* 0x020fe2000000005f */
        /* <DEDUP_REMOVED lines=8> */
[----:B------:R-:W4:Y:S01]  /*2cf0*/  LDG.E.128 R12, desc[UR6][R2.64+0x10800] ;  /* 0x01080006020c7981 */ /* 0x000f22000c1e1d00 */
[----:B------:R-:W-:Y:S02]  /*2d00*/  PRMT R21, R21, 0x7632, R21 ;  /* 0x0000763215157816 */ /* 0x000fe40000000015 */
[----:B------:R-:W-:Y:S01]  /*2d10*/  SHF.L.U32 R20, R95, 0x10, RZ ;  /* 0x000000105f147819 */ /* 0x000fe200000006ff */
[----:B------:R-:W-:Y:S01]  /*2d20*/  FFMA.FTZ R93, R85, R38, R90 ;  /* 0x00000026555d7223 */ /* 0x000fe2000001005a */
[----:B------:R-:W-:Y:S01]  /*2d30*/  SHF.L.U32 R90, R41, 0x10, RZ ;  /* 0x00000010295a7819 */ /* 0x000fe200000006ff */
[----:B------:R-:W-:Y:S01]  /*2d40*/  IMAD.U32 R21, R21, 0x10000, RZ ;  /* 0x0001000015157824 */ /* 0x000fe200078e00ff */
[----:B------:R-:W-:Y:S01]  /*2d50*/  PRMT R38, R41, 0x7632, R38 ;  /* 0x0000763229267816 */ /* 0x000fe20000000026 */
[----:B------:R-:W-:-:S02]  /*2d60*/  FFMA.FTZ R20, R87, R20, R40 ;  /* 0x0000001457147223 */ /* 0x000fc40000010028 */
[----:B------:R-:W-:Y:S01]  /*2d70*/  FFMA.FTZ R36, R88, R21, R93 ;  /* 0x0000001558247223 */ /* 0x000fe2000001005d */
[----:B------:R-:W-:Y:S01]  /*2d80*/  SHF.L.U32 R21, R38, 0x10, RZ ;  /* 0x0000001026157819 */ /* 0x000fe200000006ff */
[----:B------:R-:W-:Y:S01]  /*2d90*/  FFMA.FTZ R85, R85, R90, R20 ;  /* 0x0000005a55557223 */ /* 0x000fe20000010014 */
[C---:B------:R-:W-:Y:S02]  /*2da0*/  SHF.L.U32 R20, R22.reuse, 0x10, RZ ;  /* 0x0000001016147819 */ /* 0x040fe400000006ff */
[----:B------:R-:W-:Y:S01]  /*2db0*/  PRMT R22, R22, 0x7632, R22 ;  /* 0x0000763216167816 */ /* 0x000fe20000000016 */
[----:B------:R-:W-:Y:S02]  /*2dc0*/  IMAD.U32 R38, R42, 0x10000, RZ ;  /* 0x000100002a267824 */ /* 0x000fe400078e00ff */
[----:B------:R-:W-:Y:S01]  /*2dd0*/  FFMA.FTZ R21, R88, R21, R85 ;  /* 0x0000001558157223 */ /* 0x000fe20000010055 */
[C---:B------:R-:W-:Y:S01]  /*2de0*/  FFMA.FTZ R20, R89.reuse, R20, R36 ;  /* 0x0000001459147223 */ /* 0x040fe20000010024 */
[----:B------:R-:W-:Y:S01]  /*2df0*/  SHF.L.U32 R22, R22, 0x10, RZ ;  /* 0x0000001016167819 */ /* 0x000fe200000006ff */
[----:B------:R-:W-:Y:S01]  /*2e00*/  FFMA.FTZ R40, R82, R37, R39 ;  /* 0x0000002552287223 */ /* 0x000fe20000010027 */
[----:B------:R-:W-:Y:S01]  /*2e10*/  FFMA.FTZ R37, R89, R38, R21 ;  /* 0x0000002659257223 */ /* 0x000fe20000010015 */
[----:B------:R-:W-:-:S02]  /*2e20*/  PRMT R42, R42, 0x7632, R42 ;  /* 0x000076322a2a7816 */ /* 0x000fc4000000002a */
[----:B------:R-:W-:Y:S01]  /*2e30*/  PRMT R41, R23, 0x7632, R41 ;  /* 0x0000763217297816 */ /* 0x000fe20000000029 */
[----:B------:R-:W-:Y:S01]  /*2e40*/  FFMA.FTZ R89, R91, R22, R20 ;  /* 0x000000165b597223 */ /* 0x000fe20000010014 */
[----:B------:R-:W-:Y:S02]  /*2e50*/  SHF.L.U32 R87, R23, 0x10, RZ ;  /* 0x0000001017577819 */ /* 0x000fe400000006ff */
[----:B------:R-:W5:Y:S01]  /*2e60*/  LDG.E.128 R20, desc[UR6][R2.64+0x14000] ;  /* 0x0140000602147981 */ /* 0x000f62000c1e1d00 */
[----:B------:R-:W-:Y:S02]  /*2e70*/  SHF.L.U32 R42, R42, 0x10, RZ ;  /* 0x000000102a2a7819 */ /* 0x000fe400000006ff */
[C---:B------:R-:W-:Y:S01]  /*2e80*/  PRMT R88, R76.reuse, 0x7632, R88 ;  /* 0x000076324c587816 */ /* 0x040fe20000000058 */
[----:B------:R-:W-:Y:S01]  /*2e90*/  IMAD.U32 R76, R76, 0x10000, RZ ;  /* 0x000100004c4c7824 */ /* 0x000fe200078e00ff */
[C---:B------:R-:W-:Y:S01]  /*2ea0*/  PRMT R81, R72.reuse, 0x7632, R81 ;  /* 0x0000763248517816 */ /* 0x040fe20000000051 */
[----:B------:R-:W-:Y:S01]  /*2eb0*/  FFMA.FTZ R42, R91, R42, R37 ;  /* 0x0000002a5b2a7223 */ /* 0x000fe20000010025 */
[----:B------:R-:W-:Y:S01]  /*2ec0*/  SHF.L.U32 R85, R72, 0x10, RZ ;  /* 0x0000001048557819 */ /* 0x000fe200000006ff */
[----:B------:R-:W5:Y:S01]  /*2ed0*/  LDG.E.128 R36, desc[UR6][R2.64+0x17800] ;  /* 0x0178000602247981 */ /* 0x000f62000c1e1d00 */
[----:B------:R-:W-:Y:S01]  /*2ee0*/  SHF.L.U32 R91, R43, 0x10, RZ ;  /* 0x000000102b5b7819 */ /* 0x000fe200000006ff */
[----:B------:R-:W-:Y:S01]  /*2ef0*/  IMAD.U32 R81, R81, 0x10000, RZ ;  /* 0x0001000051517824 */ /* 0x000fe200078e00ff */
[----:B------:R-:W-:Y:S01]  /*2f00*/  SHF.L.U32 R88, R88, 0x10, RZ ;  /* 0x0000001058587819 */ /* 0x000fe200000006ff */
[----:B------:R-:W-:Y:S01]  /*2f10*/  FFMA.FTZ R76, R85, R76, R92 ;  /* 0x0000004c554c7223 */ /* 0x000fe2000001005c */
[C---:B------:R-:W-:Y:S01]  /*2f20*/  FFMA.FTZ R89, R82.reuse, R87, R89 ;  /* 0x0000005752597223 */ /* 0x040fe20000010059 */
[--C-:B------:R-:W-:Y:S01]  /*2f30*/  FFMA.FTZ R91, R82, R91, R42.reuse ;  /* 0x0000005b525b7223 */ /* 0x100fe2000001002a */
[----:B------:R-:W-:-:S02]  /*2f40*/  PRMT R42, R77, 0x7632, R42 ;  /* 0x000076324d2a7816 */ /* 0x000fc4000000002a */
[----:B------:R-:W-:Y:S01]  /*2f50*/  SHF.L.U32 R94, R86, 0x10, RZ ;  /* 0x00000010565e7819 */ /* 0x000fe200000006ff */
[----:B------:R-:W-:Y:S01]  /*2f60*/  FFMA.FTZ R93, R81, R88, R76 ;  /* 0x00000058515d7223 */ /* 0x000fe2000001004c */
[----:B------:R-:W-:Y:S02]  /*2f70*/  SHF.L.U32 R77, R77, 0x10, RZ ;  /* 0x000000104d4d7819 */ /* 0x000fe400000006ff */
[C---:B------:R-:W-:Y:S02]  /*2f80*/  PRMT R87, R73.reuse, 0x7632, R87 ;  /* 0x0000763249577816 */ /* 0x040fe40000000057 */
[----:B------:R-:W-:Y:S02]  /*2f90*/  SHF.L.U32 R86, R73, 0x10, RZ ;  /* 0x0000001049567819 */ /* 0x000fe400000006ff */
[----:B------:R-:W-:Y:S02]  /*2fa0*/  SHF.L.U32 R42, R42, 0x10, RZ ;  /* 0x000000102a2a7819 */ /* 0x000fe400000006ff */
[----:B------:R-:W-:Y:S01]  /*2fb0*/  SHF.L.U32 R87, R87, 0x10, RZ ;  /* 0x0000001057577819 */ /* 0x000fe200000006ff */
[----:B------:R-:W-:Y:S01]  /*2fc0*/  FFMA.FTZ R72, R86, R77, R93 ;  /* 0x0000004d56487223 */ /* 0x000fe2000001005d */
[----:B------:R-:W-:Y:S01]  /*2fd0*/  PRMT R43, R43, 0x7632, R43 ;  /* 0x000076322b2b7816 */ /* 0x000fe2000000002b */
[----:B------:R-:W-:Y:S01]  /*2fe0*/  IMAD.U32 R73, R78, 0x10000, RZ ;  /* 0x000100004e497824 */ /* 0x000fe200078e00ff */
[C---:B------:R-:W-:Y:S01]  /*2ff0*/  SHF.L.U32 R82, R74.reuse, 0x10, RZ ;  /* 0x000000104a527819 */ /* 0x040fe200000006ff */
[----:B------:R-:W-:Y:S01]  /*3000*/  FFMA.FTZ R77, R87, R42, R72 ;  /* 0x0000002a574d7223 */ /* 0x000fe20000010048 */
[----:B------:R-:W-:-:S02]  /*3010*/  PRMT R88, R74, 0x7632, R88 ;  /* 0x000076324a587816 */ /* 0x000fc40000000058 */
[----:B------:R-:W-:Y:S01]  /*3020*/  PRMT R78, R78, 0x7632, R78 ;  /* 0x000076324e4e7816 */ /* 0x000fe2000000004e */
[----:B------:R-:W-:Y:S01]  /*3030*/  IMAD.U32 R92, R41, 0x10000, RZ ;  /* 0x00010000295c7824 */ /* 0x000fe200078e00ff */
[----:B------:R-:W-:Y:S01]  /*3040*/  SHF.L.U32 R90, R43, 0x10, RZ ;  /* 0x000000102b5a7819 */ /* 0x000fe200000006ff */
[C---:B------:R-:W-:Y:S01]  /*3050*/  FFMA.FTZ R94, R83.reuse, R94, R40 ;  /* 0x0000005e535e7223 */ /* 0x040fe20000010028 */
[----:B------:R-:W-:Y:S01]  /*3060*/  FFMA.FTZ R77, R82, R73, R77 ;  /* 0x00000049524d7223 */ /* 0x000fe2000001004d */
[----:B------:R-:W5:Y:S01]  /*3070*/  LDG.E.128 R40, desc[UR6][R2.64+0x1b000] ;  /* 0x01b0000602287981 */ /* 0x000f62000c1e1d00 */
[----:B------:R-:W-:Y:S01]  /*3080*/  PRMT R72, R68, 0x7632, R72 ;  /* 0x0000763244487816 */ /* 0x000fe20000000048 */
[----:B------:R-:W-:Y:S01]  /*3090*/  IMAD.U32 R73, R78, 0x10000, RZ ;  /* 0x000100004e497824 */ /* 0x000fe200078e00ff */
[----:B------:R-:W-:Y:S02]  /*30a0*/  SHF.L.U32 R74, R68, 0x10, RZ ;  /* 0x00000010444a7819 */ /* 0x000fe400000006ff */
[----:B------:R-:W-:Y:S01]  /*30b0*/  SHF.L.U32 R88, R88, 0x10, RZ ;  /* 0x0000001058587819 */ /* 0x000fe200000006ff */
[C---:B------:R-:W-:Y:S01]  /*30c0*/  FFMA.FTZ R92, R83.reuse, R92, R89 ;  /* 0x0000005c535c7223 */ /* 0x040fe20000010059 */
[----:B------:R-:W-:Y:S01]  /*30d0*/  SHF.L.U32 R72, R72, 0x10, RZ ;  /* 0x0000001048487819 */ /* 0x000fe200000006ff */
[----:B------:R-:W-:Y:S01]  /*30e0*/  FFMA.FTZ R90, R83, R90, R91 ;  /* 0x0000005a535a7223 */ /* 0x000fe2000001005b */
[----:B------:R-:W-:Y:S01]  /*30f0*/  FFMA.FTZ R74, R85, R74, R80 ;  /* 0x0000004a554a7223 */ /* 0x000fe20000010050 */
[----:B------:R-:W-:Y:S01]  /*3100*/  FFMA.FTZ R78, R88, R73, R77 ;  /* 0x00000049584e7223 */ /* 0x000fe2000001004d */
[----:B------:R-:W-:-:S02]  /*3110*/  SHF.L.U32 R83, R75, 0x10, RZ ;  /* 0x000000104b537819 */ /* 0x000fc400000006ff */
        /* <DEDUP_REMOVED lines=10> */
[----:B------:R-:W5:Y:S01]  /*31c0*/  LDG.E.128 R72, desc[UR6][R2.64+0x3000] ;  /* 0x0030000602487981 */ /* 0x000f62000c1e1d00 */
[----:B------:R-:W-:Y:S01]  /*31d0*/  PRMT R69, R69, 0x7632, R69 ;  /* 0x0000763245457816 */ /* 0x000fe20000000045 */
[----:B------:R-:W-:-:S02]  /*31e0*/  FFMA.FTZ R96, R86, R93, R95 ;  /* 0x0000005d56607223 */ /* 0x000fc4000001005f */
[----:B------:R0:W5:Y:S01]  /*31f0*/  LDG.E.128 R76, desc[UR6][R44.64+0x3000] ;  /* 0x003000062c4c7981 */ /* 0x000162000c1e1d00 */
[----:B------:R-:W-:Y:S01]  /*3200*/  SHF.L.U32 R95, R65, 0x10, RZ ;  /* 0x00000010415f7819 */ /* 0x000fe200000006ff */
[----:B------:R-:W-:Y:S01]  /*3210*/  FFMA.FTZ R97, R81, R80, R64 ;  /* 0x0000005051617223 */ /* 0x000fe20000010040 */
[----:B------:R-:W-:Y:S01]  /*3220*/  PRMT R93, R65, 0x7632, R93 ;  /* 0x00007632415d7816 */ /* 0x000fe2000000005d */
[----:B------:R-:W-:Y:S01]  /*3230*/  IMAD.U32 R65, R68, 0x10000, RZ ;  /* 0x0001000044417824 */ /* 0x000fe200078e00ff */
[----:B------:R-:W-:Y:S02]  /*3240*/  SHF.L.U32 R64, R69, 0x10, RZ ;  /* 0x0000001045407819 */ /* 0x000fe400000006ff */
[----:B------:R-:W-:Y:S01]  /*3250*/  SHF.L.U32 R80, R89, 0x10, RZ ;  /* 0x0000001059507819 */ /* 0x000fe200000006ff */
[----:B------:R-:W-:Y:S01]  /*3260*/  FFMA.FTZ R95, R86, R95, R97 ;  /* 0x0000005f565f7223 */ /* 0x000fe20000010061 */
[----:B------:R-:W-:Y:S01]  /*3270*/  SHF.L.U32 R68, R93, 0x10, RZ ;  /* 0x000000105d447819 */ /* 0x000fe200000006ff */
[----:B0-----:R-:W-:-:S02]  /*3280*/  IMAD.U32 R45, R70, 0x10000, RZ ;  /* 0x00010000462d7824 */ /* 0x001fc400078e00ff */
[C---:B------:R-:W-:Y:S01]  /*3290*/  FFMA.FTZ R69, R87.reuse, R64, R96 ;  /* 0x0000004057457223 */ /* 0x040fe20000010060 */
[----:B------:R-:W-:Y:S01]  /*32a0*/  FFMA.FTZ R44, R80, R65, R91 ;  /* 0x00000041502c7223 */ /* 0x000fe2000001005b */
[----:B------:R-:W-:Y:S01]  /*32b0*/  SHF.L.U32 R65, R66, 0x10, RZ ;  /* 0x0000001042417819 */ /* 0x000fe200000006ff */
        /* <DEDUP_REMOVED lines=8> */
[----:B------:R-:W-:Y:S01]  /*3340*/  SHF.L.U32 R65, R66, 0x10, RZ ;  /* 0x0000001042417819 */ /* 0x000fe200000006ff */
[----:B------:R-:W-:Y:S01]  /*3350*/  FFMA.FTZ R98, R85, R70, R0 ;  /* 0x0000004655627223 */ /* 0x000fe20000010000 */
[----:B------:R-:W-:Y:S01]  /*3360*/  SHF.L.U32 R64, R71, 0x10, RZ ;  /* 0x0000001047407819 */ /* 0x000fe200000006ff */
[C---:B------:R-:W-:Y:S01]  /*3370*/  FFMA.FTZ R66, R88.reuse, R45, R69 ;  /* 0x0000002d58427223 */ /* 0x040fe20000010045 */
[----:B------:R-:W-:Y:S01]  /*3380*/  SHF.L.U32 R96, R89, 0x10, RZ ;  /* 0x0000001059607819 */ /* 0x000fe200000006ff */
[----:B------:R-:W-:Y:S01]  /*3390*/  FFMA.FTZ R45, R88, R65, R68 ;  /* 0x00000041582d7223 */ /* 0x000fe20000010044 */
[----:B------:R-:W-:Y:S02]  /*33a0*/  SHF.L.U32 R0, R67, 0x10, RZ ;  /* 0x0000001043007819 */ /* 0x000fe400000006ff */
[----:B------:R-:W-:Y:S01]  /*33b0*/  PRMT R52, R71, 0x7632, R52 ;  /* 0x0000763247347816 */ /* 0x000fe20000000034 */
[----:B------:R-:W-:Y:S01]  /*33c0*/  IMAD.U32 R89, R53, 0x10000, RZ ;  /* 0x0001000035597824 */ /* 0x000fe200078e00ff */
[----:B------:R-:W5:Y:S01]  /*33d0*/  LDG.E.128 R68, desc[UR6][R2.64+0x6800] ;  /* 0x0068000602447981 */ /* 0x000f62000c1e1d00 */
[----:B------:R-:W-:Y:S01]  /*33e0*/  FFMA.FTZ R91, R81, R96, R98 ;  /* 0x00000060515b7223 */ /* 0x000fe20000010062 */
[----:B------:R-:W-:Y:S01]  /*33f0*/  FFMA.FTZ R65, R83, R64, R66 ;  /* 0x0000004053417223 */ /* 0x000fe20000010042 */
[----:B------:R-:W-:Y:S01]  /*3400*/  PRMT R67, R67, 0x7632, R67 ;  /* 0x0000763243437816 */ /* 0x000fe20000000043 */
[----:B------:R-:W-:Y:S01]  /*3410*/  FFMA.FTZ R64, R83, R0, R45 ;  /* 0x0000000053407223 */ /* 0x000fe2000001002d */
[----:B------:R-:W-:-:S02]  /*3420*/  PRMT R53, R53, 0x7632, R53 ;  /* 0x0000763235357816 */ /* 0x000fc40000000035 */
[----:B------:R-:W-:Y:S01]  /*3430*/  PRMT R0, R56, 0x7632, R0 ;  /* 0x0000763238007816 */ /* 0x000fe20000000000 */
[----:B------:R-:W-:Y:S01]  /*3440*/  FFMA.FTZ R66, R86, R89, R91 ;  /* 0x0000005956427223 */ /* 0x000fe2000001005b */
[----:B------:R-:W-:Y:S02]  /*3450*/  SHF.L.U32 R56, R56, 0x10, RZ ;  /* 0x0000001038387819 */ /* 0x000fe400000006ff */
[----:B------:R-:W-:Y:S01]  /*3460*/  SHF.L.U32 R45, R52, 0x10, RZ ;  /* 0x00000010342d7819 */ /* 0x000fe200000006ff */
[----:B------:R-:W-:Y:S01]  /*3470*/  IMAD.U32 R52, R53, 0x10000, RZ ;  /* 0x0001000035347824 */ /* 0x000fe200078e00ff */
[----:B------:R-:W-:Y:S01]  /*3480*/  SHF.L.U32 R67, R67, 0x10, RZ ;  /* 0x0000001043437819 */ /* 0x000fe200000006ff */
[----:B------:R-:W-:Y:S01]  /*3490*/  FFMA.FTZ R56, R85, R56, R84 ;  /* 0x0000003855387223 */ /* 0x000fe20000010054 */
[----:B------:R-:W-:Y:S01]  /*34a0*/  SHF.L.U32 R96, R0, 0x10, RZ ;  /* 0x0000001000607819 */ /* 0x000fe200000006ff */
[C---:B------:R-:W-:Y:S01]  /*34b0*/  FFMA.FTZ R0, R80.reuse, R45, R65 ;  /* 0x0000002d50007223 */ /* 0x040fe20000010041 */
[----:B------:R-:W-:Y:S01]  /*34c0*/  FFMA.FTZ R89, R87, R52, R66 ;  /* 0x0000003457597223 */ /* 0x000fe20000010042 */
[----:B------:R-:W-:Y:S01]  /*34d0*/  FFMA.FTZ R45, R80, R67, R64 ;  /* 0x00000043502d7223 */ /* 0x000fe20000010040 */
[----:B------:R-:W-:Y:S01]  /*34e0*/  SHF.L.U32 R91, R57, 0x10, RZ ;  /* 0x00000010395b7819 */ /* 0x000fe200000006ff */
[----:B------:R-:W5:Y:S01]  /*34f0*/  LDG.E.128 R64, desc[UR6][R2.64+0xa000] ;  /* 0x00a0000602407981 */ /* 0x000f62000c1e1d00 */
[----:B------:R-:W-:Y:S01]  /*3500*/  FFMA.FTZ R93, R81, R96, R56 ;  /* 0x00000060515d7223 */ /* 0x000fe20000010038 */
[----:B------:R-:W-:-:S02]  /*3510*/  SHF.L.U32 R53, R54, 0x10, RZ ;  /* 0x0000001036357819 */ /* 0x000fc400000006ff */
[----:B------:R-:W-:Y:S01]  /*3520*/  PRMT R57, R57, 0x7632, R57 ;  /* 0x0000763239397816 */ /* 0x000fe20000000039 */
[----:B------:R-:W-:Y:S01]  /*3530*/  FFMA.FTZ R96, R86, R91, R93 ;  /* 0x0000005b56607223 */ /* 0x000fe2000001005d */
        /* <DEDUP_REMOVED lines=23> */
[----:B------:R-:W-:Y:S01]  /*36b0*/  PRMT R91, R48, 0x7632, R91 ;  /* 0x00007632305b7816 */ /* 0x000fe2000000005b */
[----:B------:R-:W-:Y:S01]  /*36c0*/  FFMA.FTZ R58, R88, R57, R89 ;  /* 0x00000039583a7223 */ /* 0x000fe20000010059 */
[----:B------:R-:W-:Y:S01]  /*36d0*/  SHF.L.U32 R48, R48, 0x10, RZ ;  /* 0x0000001030307819 */ /* 0x000fe200000006ff */
[----:B------:R-:W-:Y:S01]  /*36e0*/  FFMA.FTZ R89, R87, R56, R60 ;  /* 0x0000003857597223 */ /* 0x000fe2000001003c */
[----:B------:R-:W-:Y:S02]  /*36f0*/  SHF.L.U32 R56, R59, 0x10, RZ ;  /* 0x000000103b387819 */ /* 0x000fe400000006ff */
[----:B------:R-:W-:Y:S01]  /*3700*/  SHF.L.U32 R57, R62, 0x10, RZ ;  /* 0x000000103e397819 */ /* 0x000fe200000006ff */
[----:B------:R-:W-:Y:S02]  /*3710*/  IMAD.U32 R94, R91, 0x10000, RZ ;  /* 0x000100005b5e7824 */ /* 0x000fe400078e00ff */
[----:B------:R-:W-:Y:S01]  /*3720*/  FFMA.FTZ R92, R85, R48, R92 ;  /* 0x00000030555c7223 */ /* 0x000fe2000001005c */
[----:B------:R-:W-:Y:S01]  /*3730*/  PRMT R48, R59, 0x7632, R48 ;  /* 0x000076323b307816 */ /* 0x000fe20000000030 */
[----:B------:R-:W-:Y:S01]  /*3740*/  FFMA.FTZ R60, R83, R56, R58 ;  /* 0x00000038533c7223 */ /* 0x000fe2000001003a */
[----:B------:R-:W-:Y:S01]  /*3750*/  FFMA.FTZ R93, R82, R57, R89 ;  /* 0x00000039525d7223 */ /* 0x000fe20000010059 */
[--C-:B------:R-:W-:Y:S01]  /*3760*/  FFMA.FTZ R97, R81, R94, R92.reuse ;  /* 0x0000005e51617223 */ /* 0x100fe2000001005c */
[----:B------:R-:W5:Y:S01]  /*3770*/  LDG.E.128 R56, desc[UR6][R2.64+0x11000] ;  /* 0x0110000602387981 */ /* 0x000f62000c1e1d00 */
[----:B------:R-:W-:-:S02]  /*3780*/  PRMT R92, R49, 0x7632, R92 ;  /* 0x00007632315c7816 */ /* 0x000fc4000000005c */
[----:B------:R-:W-:Y:S02]  /*3790*/  SHF.L.U32 R95, R49, 0x10, RZ ;  /* 0x00000010315f7819 */ /* 0x000fe400000006ff */
[----:B------:R-:W-:Y:S02]  /*37a0*/  PRMT R62, R62, 0x7632, R62 ;  /* 0x000076323e3e7816 */ /* 0x000fe4000000003e */
        /* <DEDUP_REMOVED lines=21> */
[----:B------:R-:W-:Y:S02]  /*3900*/  PRMT R4, R63, 0x7632, R4 ;  /* 0x000076323f047816 */ /* 0x000fe40000000004 */
[----:B------:R-:W5:Y:S01]  /*3910*/  LDG.E.128 R60, desc[UR6][R2.64+0x14800] ;  /* 0x01480006023c7981 */ /* 0x000f62000c1e1d00 */
[----:B------:R-:W-:Y:S01]  /*3920*/  SHF.L.U32 R5, R50, 0x10, RZ ;  /* 0x0000001032057819 */ /* 0x000fe200000006ff */
[----:B------:R-:W-:-:S02]  /*3930*/  IMAD.U32 R48, R85, 0x10000, RZ ;  /* 0x0001000055307824 */ /* 0x000fc400078e00ff */
[----:B------:R-:W-:Y:S01]  /*3940*/  FFMA.FTZ R50, R86, R93, R81 ;  /* 0x0000005d56327223 */ /* 0x000fe20000010051 */
[C---:B------:R-:W-:Y:S02]  /*3950*/  PRMT R85, R51.reuse, 0x7632, R85 ;  /* 0x0000763233557816 */ /* 0x040fe40000000055 */
[----:B------:R-:W-:Y:S01]  /*3960*/  SHF.L.U32 R86, R51, 0x10, RZ ;  /* 0x0000001033567819 */ /* 0x000fe200000006ff */
[----:B------:R-:W-:Y:S01]  /*3970*/  FFMA.FTZ R90, R88, R5, R49 ;  /* 0x00000005585a7223 */ /* 0x000fe20000010031 */
[----:B------:R-:W-:Y:S01]  /*3980*/  FFMA.FTZ R93, R87, R48, R50 ;  /* 0x00000030575d7223 */ /* 0x000fe20000010032 */
[----:B------:R-:W-:Y:S01]  /*3990*/  SHF.L.U32 R81, R4, 0x10, RZ ;  /* 0x0000001004517819 */ /* 0x000fe200000006ff */
[----:B------:R-:W5:Y:S01]  /*39a0*/  LDG.E.128 R48, desc[UR6][R2.64+0x18000] ;  /* 0x0180000602307981 */ /* 0x000f62000c1e1d00 */
[C---:B------:R-:W-:Y:S01]  /*39b0*/  SHF.L.U32 R5, R6.reuse, 0x10, RZ ;  /* 0x0000001006057819 */ /* 0x040fe200000006ff */
[----:B------:R-:W-:Y:S01]  /*39c0*/  IMAD.U32 R85, R85, 0x10000, RZ ;  /* 0x0001000055557824 */ /* 0x000fe200078e00ff */
[----:B------:R-:W-:Y:S01]  /*39d0*/  PRMT R4, R6, 0x7632, R4 ;  /* 0x0000763206047816 */ /* 0x000fe20000000004 */
[----:B------:R-:W-:-:S02]  /*39e0*/  FFMA.FTZ R86, R83, R86, R90 ;  /* 0x0000005653567223 */ /* 0x000fc4000001005a */
[----:B------:R-:W-:Y:S01]  /*39f0*/  FFMA.FTZ R5, R82, R5, R93 ;  /* 0x0000000552057223 */ /* 0x000fe2000001005d */
[----:B------:R-:W-:Y:S01]  /*3a00*/  SHF.L.U32 R87, R4, 0x10, RZ ;  /* 0x0000001004577819 */ /* 0x000fe200000006ff */
[----:B------:R-:W-:Y:S01]  /*3a10*/  FFMA.FTZ R82, R80, R85, R86 ;  /* 0x0000005550527223 */ /* 0x000fe20000010056 */
[C---:B------:R-:W-:Y:S02]  /*3a20*/  PRMT R4, R7.reuse, 0x7632, R4 ;  /* 0x0000763207047816 */ /* 0x040fe40000000004 */
[----:B------:R-:W-:Y:S02]  /*3a30*/  SHF.L.U32 R6, R7, 0x10, RZ ;  /* 0x0000001007067819 */ /* 0x000fe400000006ff */
[----:B------:R-:W-:Y:S01]  /*3a40*/  PRMT R86, R16, 0x7632, R86 ;  /* 0x0000763210567816 */ /* 0x000fe20000000056 */
[----:B------:R-:W-:Y:S01]  /*3a50*/  IMAD.U32 R85, R8, 0x10000, RZ ;  /* 0x0001000008557824 */ /* 0x000fe200078e00ff */
[----:B------:R-:W-:Y:S02]  /*3a60*/  SHF.L.U32 R16, R16, 0x10, RZ ;  /* 0x0000001010107819 */ /* 0x000fe400000006ff */
[----:B------:R-:W-:Y:S01]  /*3a70*/  PRMT R7, R8, 0x7632, R7 ;  /* 0x0000763208077816 */ /* 0x000fe20000000007 */
[----:B------:R-:W-:Y:S01]  /*3a80*/  FFMA.FTZ R88, R88, R87, R5 ;  /* 0x0000005758587223 */ /* 0x000fe20000010005 */
[----:B------:R-:W-:-:S02]  /*3a90*/  SHF.L.U32 R5, R4, 0x10, RZ ;  /* 0x0000001004057819 */ /* 0x000fc400000006ff */
[----:B------:R-:W-:Y:S01]  /*3aa0*/  SHF.L.U32 R8, R7, 0x10, RZ ;  /* 0x0000001007087819 */ /* 0x000fe200000006ff */
[----:B------:R-:W-:Y:S01]  /*3ab0*/  FFMA.FTZ R7, R85, R16, R44 ;  /* 0x0000001055077223 */ /* 0x000fe2000001002c */
[----:B------:R-:W-:Y:S01]  /*3ac0*/  SHF.L.U32 R87, R86, 0x10, RZ ;  /* 0x0000001056577819 */ /* 0x000fe200000006ff */
[----:B------:R-:W-:Y:S01]  /*3ad0*/  FFMA.FTZ R83, R83, R6, R88 ;  /* 0x0000000653537223 */ /* 0x000fe20000010058 */
[----:B------:R-:W-:-:S03]  /*3ae0*/  FFMA.FTZ R81, R80, R81, R91 ;  /* 0x0000005150517223 */ /* 0x000fc6000001005b */
[----:B------:R-:W-:Y:S01]  /*3af0*/  FFMA.FTZ R80, R80, R5, R83 ;  /* 0x0000000550507223 */ /* 0x000fe20000010053 */
[----:B------:R-:W-:Y:S02]  /*3b00*/  FFMA.FTZ R87, R8, R87, R7 ;  /* 0x0000005708577223 */ /* 0x000fe40000010007 */
[----:B------:R0:W5:Y:S01]  /*3b10*/  LDG.E.128 R4, desc[UR6][R2.64+0x1b800] ;  /* 0x01b8000602047981 */ /* 0x000162000c1e1d00 */
[----:B------:R-:W-:Y:S01]  /*3b20*/  IMAD.U32 R83, R17, 0x10000, RZ ;  /* 0x0001000011537824 */ /* 0x000fe200078e00ff */
[----:B------:R-:W-:Y:S02]  /*3b30*/  SHF.L.U32 R16, R9, 0x10, RZ ;  /* 0x0000001009107819 */ /* 0x000fe400000006ff */
[----:B------:R-:W-:Y:S02]  /*3b40*/  PRMT R17, R17, 0x7632, R17 ;  /* 0x0000763211117816 */ /* 0x000fe40000000011 */
[----:B------:R-:W-:Y:S01]  /*3b50*/  PRMT R9, R9, 0x7632, R9 ;  /* 0x0000763209097816 */ /* 0x000fe20000000009 */
[----:B------:R-:W-:Y:S01]  /*3b60*/  FFMA.FTZ R88, R16, R83, R87 ;  /* 0x0000005310587223 */ /* 0x000fe20000010057 */
[----:B------:R-:W-:-:S02]  /*3b70*/  SHF.L.U32 R86, R17, 0x10, RZ ;  /* 0x0000001011567819 */ /* 0x000fc400000006ff */
[----:B------:R-:W-:Y:S02]  /*3b80*/  SHF.L.U32 R9, R9, 0x10, RZ ;  /* 0x0000001009097819 */ /* 0x000fe400000006ff */
[----:B--2---:R-:W-:-:S03]  /*3b90*/  SHF.L.U32 R87, R24, 0x10, RZ ;  /* 0x0000001018577819 */ /* 0x004fc600000006ff */
[----:B------:R-:W-:Y:S01]  /*3ba0*/  FFMA.FTZ R83, R9, R86, R88 ;  /* 0x0000005609537223 */ /* 0x000fe20000010058 */
[----:B------:R-:W-:Y:S01]  /*3bb0*/  PRMT R86, R24, 0x7632, R86 ;  /* 0x0000763218567816 */ /* 0x000fe20000000056 */
[C---:B------:R-:W-:Y:S01]  /*3bc0*/  IMAD.U32 R24, R19.reuse, 0x10000, RZ ;  /* 0x0001000013187824 */ /* 0x040fe200078e00ff */
[C---:B0-----:R-:W-:Y:S02]  /*3bd0*/  PRMT R2, R18.reuse, 0x7632, R2 ;  /* 0x0000763212027816 */ /* 0x041fe40000000002 */
[----:B------:R-:W-:Y:S02]  /*3be0*/  SHF.L.U32 R3, R18, 0x10, RZ ;  /* 0x0000001012037819 */ /* 0x000fe400000006ff */
[----:B------:R-:W-:Y:S01]  /*3bf0*/  PRMT R18, R19, 0x7632, R18 ;  /* 0x0000763213127816 */ /* 0x000fe20000000012 */
[----:B------:R-:W-:Y:S01]  /*3c00*/  FFMA.FTZ R87, R85, R87, R0 ;  /* 0x0000005755577223 */ /* 0x000fe20000010000 */
[C---:B------:R-:W-:Y:S01]  /*3c10*/  PRMT R17, R10.reuse, 0x7632, R17 ;  /* 0x000076320a117816 */ /* 0x040fe20000000011 */
[----:B------:R-:W-:Y:S01]  /*3c20*/  IMAD.U32 R10, R10, 0x10000, RZ ;  /* 0x000100000a0a7824 */ /* 0x000fe200078e00ff */
[----:B------:R-:W-:-:S02]  /*3c30*/  SHF.L.U32 R19, R86, 0x10, RZ ;  /* 0x0000001056137819 */ /* 0x000fc400000006ff */
        /* <DEDUP_REMOVED lines=15> */
[----:B------:R-:W-:Y:S01]  /*3d30*/  PRMT R44, R11, 0x7632, R44 ;  /* 0x000076320b2c7816 */ /* 0x000fe2000000002c */
[----:B------:R-:W-:Y:S01]  /*3d40*/  FFMA.FTZ R45, R85, R32, R45 ;  /* 0x00000020552d7223 */ /* 0x000fe2000001002d */
[----:B------:R-:W-:Y:S01]  /*3d50*/  SHF.L.U32 R11, R11, 0x10, RZ ;  /* 0x000000100b0b7819 */ /* 0x000fe200000006ff */
[----:B------:R-:W-:Y:S01]  /*3d60*/  FFMA.FTZ R25, R10, R3, R19 ;  /* 0x000000030a197223 */ /* 0x000fe20000010013 */
[----:B------:R-:W-:Y:S02]  /*3d70*/  SHF.L.U32 R19, R26, 0x10, RZ ;  /* 0x000000101a137819 */ /* 0x000fe400000006ff */
[C---:B------:R-:W-:Y:S01]  /*3d80*/  PRMT R26, R33.reuse, 0x7632, R26 ;  /* 0x00007632211a7816 */ /* 0x040fe2000000001a */
[----:B------:R-:W-:Y:S01]  /*3d90*/  FFMA.FTZ R45, R8, R83, R45 ;  /* 0x00000053082d7223 */ /* 0x000fe2000001002d */
[----:B------:R-:W-:Y:S01]  /*3da0*/  SHF.L.U32 R33, R33, 0x10, RZ ;  /* 0x0000001021217819 */ /* 0x000fe200000006ff */
[----:B------:R-:W-:Y:S01]  /*3db0*/  FFMA.FTZ R17, R11, R24, R2 ;  /* 0x000000180b117223 */ /* 0x000fe20000010002 */
        /* <DEDUP_REMOVED lines=13> */
[----:B---3--:R-:W-:-:S02]  /*3e90*/  PRMT R24, R28, 0x7632, R24 ;  /* 0x000076321c187816 */ /* 0x008fc40000000018 */
        /* <DEDUP_REMOVED lines=11> */
[----:B------:R-:W-:Y:S01]  /*3f50*/  FFMA.FTZ R19, R11, R18, R24 ;  /* 0x000000120b137223 */ /* 0x000fe20000010018 */
[----:B------:R-:W-:Y:S01]  /*3f60*/  PRMT R35, R35, 0x7632, R35 ;  /* 0x0000763223237816 */ /* 0x000fe20000000023 */
[----:B------:R-:W-:Y:S01]  /*3f70*/  FFMA.FTZ R24, R16, R25, R33 ;  /* 0x0000001910187223 */ /* 0x000fe20000010021 */
[----:B------:R-:W-:-:S02]  /*3f80*/  SHF.L.U32 R18, R29, 0x10, RZ ;  /* 0x000000101d127819 */ /* 0x000fc400000006ff */
[C---:B----4-:R-:W-:Y:S02]  /*3f90*/  PRMT R26, R12.reuse, 0x7632, R26 ;  /* 0x000076320c1a7816 */ /* 0x050fe4000000001a */
        /* <DEDUP_REMOVED lines=16> */
[--C-:B------:R-:W-:Y:S01]  /*40a0*/  FFMA.FTZ R26, R0, R13, R25.reuse ;  /* 0x0000000d001a7223 */ /* 0x100fe20000010019 */
[C---:B------:R-:W-:Y:S02]  /*40b0*/  PRMT R25, R14.reuse, 0x7632, R25 ;  /* 0x000076320e197816 */ /* 0x040fe40000000019 */
[----:B------:R-:W-:Y:S01]  /*40c0*/  SHF.L.U32 R27, R14, 0x10, RZ ;  /* 0x000000100e1b7819 */ /* 0x000fe200000006ff */
[----:B------:R-:W-:Y:S01]  /*40d0*/  FFMA.FTZ R29, R9, R28, R30 ;  /* 0x0000001c091d7223 */ /* 0x000fe2000001001e */
[----:B------:R-:W-:Y:S01]  /*40e0*/  PRMT R18, R31, 0x7632, R18 ;  /* 0x000076321f127816 */ /* 0x000fe20000000012 */
[----:B------:R-:W-:Y:S01]  /*40f0*/  FFMA.FTZ R19, R11, R24, R26 ;  /* 0x000000180b137223 */ /* 0x000fe2000001001a */
[----:B------:R-:W-:Y:S01]  /*4100*/  SHF.L.U32 R25, R25, 0x10, RZ ;  /* 0x0000001019197819 */ /* 0x000fe200000006ff */
[----:B------:R-:W-:Y:S01]  /*4110*/  FFMA.FTZ R27, R10, R27, R29 ;  /* 0x0000001b0a1b7223 */ /* 0x000fe2000001001d */
[----:B-----5:R-:W-:-:S02]  /*4120*/  PRMT R24, R20, 0x7632, R24 ;  /* 0x0000763214187816 */ /* 0x020fc40000000018 */
[----:B------:R-:W-:Y:S01]  /*4130*/  SHF.L.U32 R20, R20, 0x10, RZ ;  /* 0x0000001014147819 */ /* 0x000fe200000006ff */
[----:B------:R-:W-:Y:S02]  /*4140*/  IMAD.U32 R13, R18, 0x10000, RZ ;  /* 0x00010000120d7824 */ /* 0x000fe400078e00ff */
[----:B------:R-:W-:Y:S01]  /*4150*/  FFMA.FTZ R18, R0, R25, R27 ;  /* 0x0000001900127223 */ /* 0x000fe2000001001b */
[----:B------:R-:W-:Y:S02]  /*4160*/  IMAD.U32 R25, R24, 0x10000, RZ ;  /* 0x0001000018197824 */ /* 0x000fe400078e00ff */
[----:B------:R-:W-:Y:S01]  /*4170*/  FFMA.FTZ R81, R85, R20, R81 ;  /* 0x0000001455517223 */ /* 0x000fe20000010051 */
[----:B------:R-:W-:Y:S02]  /*4180*/  SHF.L.U32 R20, R36, 0x10, RZ ;  /* 0x0000001024147819 */ /* 0x000fe400000006ff */
[----:B------:R-:W-:Y:S01]  /*4190*/  SHF.L.U32 R14, R15, 0x10, RZ ;  /* 0x000000100f0e7819 */ /* 0x000fe200000006ff */
        /* <DEDUP_REMOVED lines=18> */
[----:B------:R-:W-:Y:S01]  /*42c0*/  FFMA.FTZ R26, R16, R21, R27 ;  /* 0x00000015101a7223 */ /* 0x000fe2000001001b */
[----:B------:R-:W-:Y:S01]  /*42d0*/  IMAD.U32 R24, R37, 0x10000, RZ ;  /* 0x0001000025187824 */ /* 0x000fe200078e00ff */
[----:B------:R-:W-:-:S02]  /*42e0*/  PRMT R22, R22, 0x7632, R22 ;  /* 0x0000763216167816 */ /* 0x000fc40000000016 */
[C---:B------:R-:W-:Y:S02]  /*42f0*/  PRMT R18, R23.reuse, 0x7632, R18 ;  /* 0x0000763217127816 */ /* 0x040fe40000000012 */
[----:B------:R-:W-:Y:S01]  /*4300*/  SHF.L.U32 R20, R23, 0x10, RZ ;  /* 0x0000001017147819 */ /* 0x000fe200000006ff */
[----:B------:R-:W-:Y:S01]  /*4310*/  FFMA.FTZ R19, R10, R15, R19 ;  /* 0x0000000f0a137223 */ /* 0x000fe20000010013 */
[C---:B------:R-:W-:Y:S01]  /*4320*/  PRMT R21, R38.reuse, 0x7632, R21 ;  /* 0x0000763226157816 */ /* 0x040fe20000000015 */
[--C-:B------:R-:W-:Y:S01]  /*4330*/  FFMA.FTZ R25, R9, R24, R26.reuse ;  /* 0x0000001809197223 */ /* 0x100fe2000001001a */
[----:B------:R-:W-:Y:S02]  /*4340*/  SHF.L.U32 R23, R38, 0x10, RZ ;  /* 0x0000001026177819 */ /* 0x000fe400000006ff */
[----:B------:R-:W-:Y:S02]  /*4350*/  SHF.L.U32 R15, R22, 0x10, RZ ;  /* 0x00000010160f7819 */ /* 0x000fe400000006ff */
[C---:B------:R-:W-:Y:S01]  /*4360*/  PRMT R26, R40.reuse, 0x7632, R26 ;  /* 0x00007632281a7816 */ /* 0x040fe2000000001a */
[----:B------:R-:W-:Y:S01]  /*4370*/  IMAD.U32 R40, R40, 0x10000, RZ ;  /* 0x0001000028287824 */ /* 0x000fe200078e00ff */
[----:B------:R-:W-:Y:S01]  /*4380*/  SHF.L.U32 R21, R21, 0x10, RZ ;  /* 0x0000001015157819 */ /* 0x000fe200000006ff */
[----:B------:R-:W-:Y:S01]  /*4390*/  FFMA.FTZ R24, R10, R23, R25 ;  /* 0x000000170a187223 */ /* 0x000fe20000010019 */
[----:B------:R-:W-:Y:S01]  /*43a0*/  FFMA.FTZ R22, R0, R15, R19 ;  /* 0x0000000f00167223 */ /* 0x000fe20000010013 */
[----:B------:R-:W-:Y:S01]  /*43b0*/  SHF.L.U32 R15, R26, 0x10, RZ ;  /* 0x000000101a0f7819 */ /* 0x000fe200000006ff */
[----:B------:R-:W-:Y:S01]  /*43c0*/  FFMA.FTZ R85, R85, R40, R80 ;  /* 0x0000002855557223 */ /* 0x000fe20000010050 */
[----:B------:R-:W-:Y:S01]  /*43d0*/  FFMA.FTZ R21, R0, R21, R24 ;  /* 0x0000001500157223 */ /* 0x000fe20000010018 */
[----:B------:R-:W-:Y:S01]  /*43e0*/  SHF.L.U32 R24, R39, 0x10, RZ ;  /* 0x0000001027187819 */ /* 0x000fe200000006ff */
[----:B------:R-:W-:-:S02]  /*43f0*/  IMAD.U32 R23, R41, 0x10000, RZ ;  /* 0x0001000029177824 */ /* 0x000fc400078e00ff */
[----:B------:R-:W-:Y:S01]  /*4400*/  FFMA.FTZ R15, R8, R15, R85 ;  /* 0x0000000f080f7223 */ /* 0x000fe20000010055 */
[----:B------:R-:W-:Y:S01]  /*4410*/  PRMT R41, R41, 0x7632, R41 ;  /* 0x0000763229297816 */ /* 0x000fe20000000029 */
[C---:B------:R-:W-:Y:S01]  /*4420*/  FFMA.FTZ R19, R11.reuse, R20, R22 ;  /* 0x000000140b137223 */ /* 0x040fe20000010016 */
[--C-:B------:R-:W-:Y:S01]  /*4430*/  FFMA.FTZ R24, R11, R24, R21.reuse ;  /* 0x000000180b187223 */ /* 0x100fe20000010015 */
[----:B------:R-:W-:Y:S01]  /*4440*/  PRMT R21, R72, 0x7632, R21 ;  /* 0x0000763248157816 */ /* 0x000fe20000000015 */
[----:B------:R-:W-:Y:S01]  /*4450*/  FFMA.FTZ R20, R16, R23, R15 ;  /* 0x0000001710147223 */ /* 0x000fe2000001000f */
[----:B------:R-:W-:Y:S02]  /*4460*/  PRMT R8, R76, 0x7632, R8 ;  /* 0x000076324c087816 */ /* 0x000fe40000000008 */
[----:B------:R-:W-:Y:S02]  /*4470*/  SHF.L.U32 R72, R72, 0x10, RZ ;  /* 0x0000001048487819 */ /* 0x000fe400000006ff */
[----:B------:R-:W-:-:S02]  /*4480*/  SHF.L.U32 R76, R76, 0x10, RZ ;  /* 0x000000104c4c7819 */ /* 0x000fc400000006ff */
        /* <DEDUP_REMOVED lines=25> */
[----:B------:R-:W-:Y:S01]  /*4620*/  IMAD.U32 R18, R43, 0x10000, RZ ;  /* 0x000100002b127824 */ /* 0x000fe200078e00ff */
[----:B------:R-:W-:Y:S01]  /*4630*/  PRMT R39, R39, 0x7632, R39 ;  /* 0x0000763227277816 */ /* 0x000fe20000000027 */
[----:B------:R-:W-:Y:S01]  /*4640*/  FFMA.FTZ R23, R10, R23, R25 ;  /* 0x000000170a177223 */ /* 0x000fe20000010019 */
[----:B------:R-:W-:Y:S02]  /*4650*/  SHF.L.U32 R19, R74, 0x10, RZ ;  /* 0x000000104a137819 */ /* 0x000fe400000006ff */
[----:B------:R-:W-:Y:S02]  /*4660*/  SHF.L.U32 R0, R0, 0x10, RZ ;  /* 0x0000001000007819 */ /* 0x000fe400000006ff */
[C---:B------:R-:W-:Y:S02]  /*4670*/  PRMT R22, R68.reuse, 0x7632, R22 ;  /* 0x0000763244167816 */ /* 0x040fe40000000016 */
[----:B------:R-:W-:Y:S01]  /*4680*/  SHF.L.U32 R68, R68, 0x10, RZ ;  /* 0x0000001044447819 */ /* 0x000fe200000006ff */
[----:B------:R-:W-:Y:S01]  /*4690*/  FFMA.FTZ R21, R11, R18, R20 ;  /* 0x000000120b157223 */ /* 0x000fe20000010014 */
[----:B------:R-:W-:-:S02]  /*46a0*/  IMAD.U32 R39, R39, 0x10000, RZ ;  /* 0x0001000027277824 */ /* 0x000fc400078e00ff */
[----:B------:R-:W-:Y:S01]  /*46b0*/  FFMA.FTZ R20, R0, R19, R23 ;  /* 0x0000001300147223 */ /* 0x000fe20000010017 */
[----:B------:R-:W-:Y:S02]  /*46c0*/  IMAD.U32 R19, R22, 0x10000, RZ ;  /* 0x0001000016137824 */ /* 0x000fe400078e00ff */
[----:B------:R-:W-:Y:S01]  /*46d0*/  FFMA.FTZ R17, R76, R68, R17 ;  /* 0x000000444c117223 */ /* 0x000fe20000010011 */
[----:B------:R-:W-:Y:S01]  /*46e0*/  PRMT R43, R43, 0x7632, R43 ;  /* 0x000076322b2b7816 */ /* 0x000fe2000000002b */
[----:B------:R-:W-:Y:S01]  /*46f0*/  FFMA.FTZ R15, R2, R39, R24 ;  /* 0x00000027020f7223 */ /* 0x000fe20000010018 */
[----:B------:R-:W-:Y:S01]  /*4700*/  SHF.L.U32 R18, R75, 0x10, RZ ;  /* 0x000000104b127819 */ /* 0x000fe200000006ff */
[----:B------:R-:W-:Y:S01]  /*4710*/  FFMA.FTZ R24, R8, R19, R17 ;  /* 0x0000001308187223 */ /* 0x000fe20000010011 */
[----:B------:R-:W-:Y:S02]  /*4720*/  SHF.L.U32 R11, R79, 0x10, RZ ;  /* 0x000000104f0b7819 */ /* 0x000fe400000006ff */
[----:B------:R-:W-:-:S02]  /*4730*/  SHF.L.U32 R22, R69, 0x10, RZ ;  /* 0x0000001045167819 */ /* 0x000fc400000006ff */
[----:B------:R-:W-:Y:S01]  /*4740*/  PRMT R69, R69, 0x7632, R69 ;  /* 0x0000763245457816 */ /* 0x000fe20000000045 */
[C---:B------:R-:W-:Y:S01]  /*4750*/  IMAD.U32 R25, R64.reuse, 0x10000, RZ ;  /* 0x0001000040197824 */ /* 0x040fe200078e00ff */
[----:B------:R-:W-:Y:S02]  /*4760*/  PRMT R17, R79, 0x7632, R17 ;  /* 0x000076324f117816 */ /* 0x000fe40000000011 */
        /* <DEDUP_REMOVED lines=22> */
[----:B------:R-:W-:Y:S01]  /*48d0*/  FFMA.FTZ R20, R0, R21, R23 ;  /* 0x0000001500147223 */ /* 0x000fe20000010017 */
[----:B------:R-:W-:Y:S02]  /*48e0*/  SHF.L.U32 R23, R66, 0x10, RZ ;  /* 0x0000001042177819 */ /* 0x000fe400000006ff */
        /* <DEDUP_REMOVED lines=25> */
[----:B------:R-:W-:-:S02]  /*4a80*/  PRMT R67, R67, 0x7632, R67 ;  /* 0x0000763243437816 */ /* 0x000fc40000000043 */
[C---:B------:R-:W-:Y:S02]  /*4a90*/  SHF.L.U32 R21, R54.reuse, 0x10, RZ ;  /* 0x0000001036157819 */ /* 0x040fe400000006ff */
[----:B------:R-:W-:Y:S01]  /*4aa0*/  PRMT R54, R54, 0x7632, R54 ;  /* 0x0000763236367816 */ /* 0x000fe20000000036 */
[----:B------:R-:W-:Y:S01]  /*4ab0*/  FFMA.FTZ R12, R17, R12, R18 ;  /* 0x0000000c110c7223 */ /* 0x000fe20000010012 */
[C---:B------:R-:W-:Y:S01]  /*4ac0*/  SHF.L.U32 R14, R57.reuse, 0x10, RZ ;  /* 0x00000010390e7819 */ /* 0x040fe200000006ff */
        /* <DEDUP_REMOVED lines=8> */
[----:B------:R-:W-:Y:S01]  /*4b50*/  FFMA.FTZ R20, R0, R21, R53 ;  /* 0x0000001500147223 */ /* 0x000fe20000010035 */
[C---:B------:R-:W-:Y:S01]  /*4b60*/  PRMT R14, R55.reuse, 0x7632, R14 ;  /* 0x00007632370e7816 */ /* 0x040fe2000000000e */
[----:B------:R-:W-:Y:S01]  /*4b70*/  FFMA.FTZ R23, R16, R57, R23 ;  /* 0x0000003910177223 */ /* 0x000fe20000010017 */
[----:B------:R-:W-:Y:S02]  /*4b80*/  SHF.L.U32 R18, R55, 0x10, RZ ;  /* 0x0000001037127819 */ /* 0x000fe400000006ff */
[C---:B------:R-:W-:Y:S02]  /*4b90*/  SHF.L.U32 R21, R58.reuse, 0x10, RZ ;  /* 0x000000103a157819 */ /* 0x040fe400000006ff */
[----:B------:R-:W-:Y:S01]  /*4ba0*/  PRMT R58, R58, 0x7632, R58 ;  /* 0x000076323a3a7816 */ /* 0x000fe2000000003a */
[----:B------:R-:W-:Y:S01]  /*4bb0*/  FFMA.FTZ R18, R11, R18, R20 ;  /* 0x000000120b127223 */ /* 0x000fe20000010014 */
[----:B------:R-:W-:-:S02]  /*4bc0*/  IMAD.U32 R14, R14, 0x10000, RZ ;  /* 0x000100000e0e7824 */ /* 0x000fc400078e00ff */
[----:B------:R-:W-:Y:S01]  /*4bd0*/  FFMA.FTZ R23, R10, R21, R23 ;  /* 0x000000150a177223 */ /* 0x000fe20000010017 */
[----:B------:R-:W-:Y:S02]  /*4be0*/  SHF.L.U32 R21, R58, 0x10, RZ ;  /* 0x000000103a157819 */ /* 0x000fe400000006ff */
        /* <DEDUP_REMOVED lines=8> */
[----:B------:R-:W-:Y:S01]  /*4c70*/  SHF.L.U32 R18, R48, 0x10, RZ ;  /* 0x0000001030127819 */ /* 0x000fe200000006ff */
[--C-:B------:R-:W-:Y:S01]  /*4c80*/  FFMA.FTZ R24, R8, R21, R3.reuse ;  /* 0x0000001508187223 */ /* 0x100fe20000010003 */
[----:B------:R-:W-:Y:S02]  /*4c90*/  PRMT R48, R48, 0x7632, R48 ;  /* 0x0000763230307816 */ /* 0x000fe40000000030 */
[C---:B------:R-:W-:Y:S02]  /*4ca0*/  PRMT R3, R61.reuse, 0x7632, R3 ;  /* 0x000076323d037816 */ /* 0x040fe40000000003 */
        /* <DEDUP_REMOVED lines=8> */
[----:B------:R-:W-:Y:S01]  /*4d30*/  FFMA.FTZ R21, R16, R3, R15 ;  /* 0x0000000310157223 */ /* 0x000fe2000001000f */
[----:B------:R-:W-:-:S02]  /*4d40*/  SHF.L.U32 R3, R62, 0x10, RZ ;  /* 0x000000103e037819 */ /* 0x000fc400000006ff */
[----:B------:R-:W-:Y:S01]  /*4d50*/  PRMT R62, R62, 0x7632, R62 ;  /* 0x000076323e3e7816 */ /* 0x000fe2000000003e */
[----:B------:R-:W-:Y:S01]  /*4d60*/  FFMA.FTZ R23, R9, R22, R24 ;  /* 0x0000001609177223 */ /* 0x000fe20000010018 */
[----:B------:R-:W-:Y:S02]  /*4d70*/  IMAD.U32 R49, R49, 0x10000, RZ ;  /* 0x0001000031317824 */ /* 0x000fe400078e00ff */
[----:B------:R-:W-:Y:S01]  /*4d80*/  FFMA.FTZ R21, R10, R3, R21 ;  /* 0x000000030a157223 */ /* 0x000fe20000010015 */
[----:B------:R-:W-:Y:S01]  /*4d90*/  SHF.L.U32 R3, R62, 0x10, RZ ;  /* 0x000000103e037819 */ /* 0x000fe200000006ff */
[C---:B------:R-:W-:Y:S01]  /*4da0*/  IMAD.U32 R24, R4.reuse, 0x10000, RZ ;  /* 0x0001000004187824 */ /* 0x040fe200078e00ff */
[----:B------:R-:W-:Y:S01]  /*4db0*/  PRMT R22, R4, 0x7632, R22 ;  /* 0x0000763204167816 */ /* 0x000fe20000000016 */
[----:B------:R-:W-:Y:S01]  /*4dc0*/  FFMA.FTZ R49, R16, R49, R23 ;  /* 0x0000003110317223 */ /* 0x000fe20000010017 */
[----:B------:R-:W-:Y:S01]  /*4dd0*/  PRMT R59, R59, 0x7632, R59 ;  /* 0x000076323b3b7816 */ /* 0x000fe2000000003b */
[----:B------:R-:W-:Y:S01]  /*4de0*/  FFMA.FTZ R4, R0, R3, R21 ;  /* 0x0000000300047223 */ /* 0x000fe20000010015 */
[----:B------:R-:W-:-:S02]  /*4df0*/  SHF.L.U32 R23, R50, 0x10, RZ ;  /* 0x0000001032177819 */ /* 0x000fc400000006ff */
[----:B------:R-:W-:Y:S01]  /*4e00*/  PRMT R50, R50, 0x7632, R50 ;  /* 0x0000763232327816 */ /* 0x000fe20000000032 */
[----:B------:R-:W-:Y:S01]  /*4e10*/  FFMA.FTZ R25, R76, R24, R19 ;  /* 0x000000184c197223 */ /* 0x000fe20000010013 */
[----:B------:R-:W-:Y:S01]  /*4e20*/  SHF.L.U32 R21, R22, 0x10, RZ ;  /* 0x0000001016157819 */ /* 0x000fe200000006ff */
        /* <DEDUP_REMOVED lines=15> */
[----:B------:R-:W-:Y:S02]  /*4f20*/  SHF.L.U32 R4, R51, 0x10, RZ ;  /* 0x0000001033047819 */ /* 0x000fe400000006ff */
[----:B------:R-:W-:Y:S01]  /*4f30*/  SHF.L.U32 R5, R5, 0x10, RZ ;  /* 0x0000001005057819 */ /* 0x000fe200000006ff */
[----:B------:R-:W-:Y:S02]  /*4f40*/  FFMA.FTZ R9, R10, R9, R19 ;  /* 0x000000090a097223 */ /* 0x000fe40000010013 */
[----:B------:R-:W-:Y:S01]  /*4f50*/  FFMA.FTZ R3, R11, R4, R8 ;  /* 0x000000040b037223 */ /* 0x000fe20000010008 */
[----:B------:R-:W-:Y:S01]  /*4f60*/  SHF.L.U32 R8, R7, 0x10, RZ ;  /* 0x0000001007087819 */ /* 0x000fe200000006ff */
[----:B------:R-:W-:Y:S01]  /*4f70*/  FFMA.FTZ R0, R0, R5, R9 ;  /* 0x0000000500007223 */ /* 0x000fe20000010009 */
[----:B------:R-:W-:-:S02]  /*4f80*/  PRMT R15, R63, 0x7632, R15 ;  /* 0x000076323f0f7816 */ /* 0x000fc4000000000f */
[----:B------:R-:W-:Y:S02]  /*4f90*/  PRMT R51, R51, 0x7632, R51 ;  /* 0x0000763233337816 */ /* 0x000fe40000000033 */
[----:B------:R-:W-:Y:S01]  /*4fa0*/  PRMT R7, R7, 0x7632, R7 ;  /* 0x0000763207077816 */ /* 0x000fe20000000007 */
[----:B------:R-:W-:Y:S01]  /*4fb0*/  FFMA.FTZ R8, R11, R8, R0 ;  /* 0x000000080b087223 */ /* 0x000fe20000010000 */
[----:B------:R-:W-:Y:S01]  /*4fc0*/  SHF.L.U32 R6, R51, 0x10, RZ ;  /* 0x0000001033067819 */ /* 0x000fe200000006ff */
[----:B------:R-:W-:Y:S01]  /*4fd0*/  IMAD.U32 R4, R15, 0x10000, RZ ;  /* 0x000100000f047824 */ /* 0x000fe200078e00ff */
[----:B------:R-:W-:-:S03]  /*4fe0*/  SHF.L.U32 R0, R7, 0x10, RZ ;  /* 0x0000001007007819 */ /* 0x000fc600000006ff */
        /* <DEDUP_REMOVED lines=110> */
[----:B------:R-:W5:Y:S01]  /*56d0*/  LDS.128 R12, [UR4] ;  /* 0x00000004ff0c7984 */ /* 0x000f620008000c00 */
[----:B-1----:R-:W-:-:S03]  /*56e0*/  IMAD.WIDE R46, R46, 0x2, R2 ;  /* 0x000000022e2e7825 */ /* 0x002fc600078e0202 */
        /* <DEDUP_REMOVED lines=49> */
.L_x_25:
[----:B------:R-:W-:Y:S05]  /*5a00*/  BSYNC B0 ;  /* 0x0000000000007941 */ /* 0x000fea0003800000 */
.L_x_24:
[----:B------:R-:W-:Y:S01]  /*5a10*/  PREEXIT ;  /* 0x000000000000782d */ /* 0x000fe20000000000 */
[----:B------:R-:W-:Y:S05]  /*5a20*/  EXIT ;  /* 0x000000000000794d */ /* 0x000fea0003800000 */
.L_x_26:
        /* <DEDUP_REMOVED lines=13> */
.L_x_108:


//--------------------- .text._Z30router_gemm_kernel_bf16_outputI13__nv_bfloat16Li128ELi8ELi7ELi384ELi7168EEvPS0_PKT_S4_ --------------------------
	.section	.text._Z30router_gemm_kernel_bf16_outputI13__nv_bfloat16Li128ELi8ELi7ELi384ELi7168EEvPS0_PKT_S4_,"ax",@progbits
	.align	128
        .global         _Z30router_gemm_kernel_bf16_outputI13__nv_bfloat16Li128ELi8ELi7ELi384ELi7168EEvPS0_PKT_S4_
        .type           _Z30router_gemm_kernel_bf16_outputI13__nv_bfloat16Li128ELi8ELi7ELi384ELi7168EEvPS0_PKT_S4_,@function
        .size           _Z30router_gemm_kernel_bf16_outputI13__nv_bfloat16Li128ELi8ELi7ELi384ELi7168EEvPS0_PKT_S4_,(.L_x_109 - _Z30router_gemm_kernel_bf16_outputI13__nv_bfloat16Li128ELi8ELi7ELi384ELi7168EEvPS0_PKT_S4_)
        .other          _Z30router_gemm_kernel_bf16_outputI13__nv_bfloat16Li128ELi8ELi7ELi384ELi7168EEvPS0_PKT_S4_,@"STO_CUDA_ENTRY STV_DEFAULT"
_Z30router_gemm_kernel_bf16_outputI13__nv_bfloat16Li128ELi8ELi7ELi384ELi7168EEvPS0_PKT_S4_:
.text._Z30router_gemm_kernel_bf16_outputI13__nv_bfloat16Li128ELi8ELi7ELi384ELi7168EEvPS0_PKT_S4_:
        /* <DEDUP_REMOVED lines=34> */
[----:B------:R-:W-:Y:S02]  /*0220*/  SHF.L.U32 R39, R40, 0x10, RZ ;  /* 0x0000001028277819 */ /* 0x000fe400000006ff */
[----:B------:R-:W-:Y:S02]  /*0230*/  SHF.L.U32 R37, R37, 0x10, RZ ;  /* 0x0000001025257819 */ /* 0x000fe400000006ff */
[C---:B-----5:R-:W-:Y:S01]  /*0240*/  PRMT R36, R80.reuse, 0x7632, R36 ;  /* 0x0000763250247816 */ /* 0x060fe20000000024 */
[----:B------:R-:W-:-:S03]  /*0250*/  IMAD.U32 R0, R80, 0x10000, RZ ;  /* 0x0001000050007824 */ /* 0x000fc600078e00ff */
[----:B------:R-:W-:Y:S01]  /*0260*/  SHF.L.U32 R80, R36, 0x10, RZ ;  /* 0x0000001024507819 */ /* 0x000fe200000006ff */
[----:B------:R-:W-:Y:S01]  /*0270*/  FFMA.FTZ R39, R0, R39, RZ ;  /* 0x0000002700277223 */ /* 0x000fe200000100ff */
[----:B------:R-:W-:Y:S01]  /*0280*/  PRMT R85, R81, 0x7632, R85 ;  /* 0x0000763251557816 */ /* 0x000fe20000000055 */
[C---:B------:R-:W-:Y:S01]  /*0290*/  IMAD.U32 R36, R41.reuse, 0x10000, RZ ;  /* 0x0001000029247824 */ /* 0x040fe200078e00ff */
[----:B------:R-:W-:Y:S01]  /*02a0*/  PRMT R38, R41, 0x7632, R38 ;  /* 0x0000763229267816 */ /* 0x000fe20000000026 */
[----:B------:R-:W-:Y:S01]  /*02b0*/  FFMA.FTZ R40, R80, R37, R39 ;  /* 0x0000002550287223 */ /* 0x000fe20000010027 */
[----:B------:R-:W-:Y:S01]  /*02c0*/  SHF.L.U32 R81, R81, 0x10, RZ ;  /* 0x0000001051517819 */ /* 0x000fe200000006ff */
[----:B------:R-:W-:Y:S01]  /*02d0*/  IMAD.U32 R85, R85, 0x10000, RZ ;  /* 0x0001000055557824 */ /* 0x000fe200078e00ff */
[----:B------:R-:W-:-:S03]  /*02e0*/  SHF.L.U32 R38, R38, 0x10, RZ ;  /* 0x0000001026267819 */ /* 0x000fc600000006ff */
[----:B------:R-:W-:Y:S01]  /*02f0*/  FFMA.FTZ R36, R81, R36, R40 ;  /* 0x0000002451247223 */ /* 0x000fe20000010028 */
[----:B---3--:R-:W-:-:S03]  /*0300*/  SHF.L.U32 R87, R20, 0x10, RZ ;  /* 0x0000001014577819 */ /* 0x008fc600000006ff */
[--C-:B------:R-:W-:Y:S01]  /*0310*/  FFMA.FTZ R39, R85, R38, R36.reuse ;  /* 0x0000002655277223 */ /* 0x100fe20000010024 */
[----:B------:R-:W-:Y:S02]  /*0320*/  PRMT R36, R20, 0x7632, R36 ;  /* 0x0000763214247816 */ /* 0x000fe40000000024 */
[----:B------:R-:W-:Y:S02]  /*0330*/  SHF.L.U32 R37, R42, 0x10, RZ ;  /* 0x000000102a257819 */ /* 0x000fe400000006ff */
[----:B------:R-:W-:Y:S02]  /*0340*/  SHF.L.U32 R84, R82, 0x10, RZ ;  /* 0x0000001052547819 */ /* 0x000fe400000006ff */
[----:B------:R-:W-:Y:S02]  /*0350*/  PRMT R42, R42, 0x7632, R42 ;  /* 0x000076322a2a7816 */ /* 0x000fe4000000002a */
[----:B------:R-:W-:Y:S01]  /*0360*/  PRMT R82, R82, 0x7632, R82 ;  /* 0x0000763252527816 */ /* 0x000fe20000000052 */
[----:B------:R-:W-:-:S02]  /*0370*/  IMAD.U32 R89, R36, 0x10000, RZ ;  /* 0x0001000024597824 */ /* 0x000fc400078e00ff */
[----:B------:R-:W-:Y:S01]  /*0380*/  FFMA.FTZ R87, R0, R87, RZ ;  /* 0x0000005700577223 */ /* 0x000fe200000100ff */
[----:B------:R-:W-:Y:S01]  /*0390*/  FFMA.FTZ R39, R84, R37, R39 ;  /* 0x0000002554277223 */ /* 0x000fe20000010027 */
[----:B------:R-:W-:Y:S01]  /*03a0*/  SHF.L.U32 R82, R82, 0x10, RZ ;  /* 0x0000001052527819 */ /* 0x000fe200000006ff */
[----:B------:R-:W-:Y:S01]  /*03b0*/  IMAD.U32 R37, R42, 0x10000, RZ ;  /* 0x000100002a257824 */ /* 0x000fe200078e00ff */
        /* <DEDUP_REMOVED lines=8> */
[----:B------:R-:W2:Y:S01]  /*0440*/  LDG.E.128 R36, desc[UR6][R2.64+0x4800] ;  /* 0x0048000602247981 */ /* 0x000ea2000c1e1d00 */
[----:B------:R-:W-:Y:S01]  /*0450*/  FFMA.FTZ R20, R86, R21, R41 ;  /* 0x0000001556147223 */ /* 0x000fe20000010029 */
[----:B------:R-:W-:Y:S01]  /*0460*/  PRMT R43, R43, 0x7632, R43 ;  /* 0x000076322b2b7816 */ /* 0x000fe2000000002b */
[----:B------:R-:W-:Y:S01]  /*0470*/  FFMA.FTZ R41, R85, R42, R40 ;  /* 0x0000002a55297223 */ /* 0x000fe20000010028 */
[----:B------:R-:W-:-:S02]  /*0480*/  PRMT R83, R83, 0x7632, R83 ;  /* 0x0000763253537816 */ /* 0x000fc40000000053 */
[C---:B----4-:R-:W-:Y:S02]  /*0490*/  PRMT R40, R12.reuse, 0x7632, R40 ;  /* 0x000076320c287816 */ /* 0x050fe40000000028 */
[----:B------:R-:W-:Y:S01]  /*04a0*/  SHF.L.U32 R87, R12, 0x10, RZ ;  /* 0x000000100c577819 */ /* 0x000fe200000006ff */
[----:B------:R-:W-:Y:S01]  /*04b0*/  IMAD.U32 R12, R43, 0x10000, RZ ;  /* 0x000100002b0c7824 */ /* 0x000fe200078e00ff */
[----:B------:R-:W-:Y:S01]  /*04c0*/  SHF.L.U32 R83, R83, 0x10, RZ ;  /* 0x0000001053537819 */ /* 0x000fe200000006ff */
[----:B------:R-:W-:Y:S01]  /*04d0*/  IMAD.U32 R43, R40, 0x10000, RZ ;  /* 0x00010000282b7824 */ /* 0x000fe200078e00ff */
[----:B------:R-:W-:Y:S01]  /*04e0*/  SHF.L.U32 R21, R22, 0x10, RZ ;  /* 0x0000001016157819 */ /* 0x000fe200000006ff */
[----:B------:R-:W-:Y:S01]  /*04f0*/  FFMA.FTZ R89, R0, R87, RZ ;  /* 0x0000005700597223 */ /* 0x000fe200000100ff */
[----:B------:R-:W-:Y:S01]  /*0500*/  PRMT R22, R22, 0x7632, R22 ;  /* 0x0000763216167816 */ /* 0x000fe20000000016 */
[--C-:B------:R-:W-:Y:S01]  /*0510*/  FFMA.FTZ R87, R83, R12, R20.reuse ;  /* 0x0000000c53577223 */ /* 0x100fe20000010014 */
[C---:B------:R-:W-:Y:S01]  /*0520*/  PRMT R20, R13.reuse, 0x7632, R20 ;  /* 0x000076320d147816 */ /* 0x040fe20000000014 */
[----:B------:R-:W-:Y:S01]  /*0530*/  FFMA.FTZ R21, R84, R21, R41 ;  /* 0x0000001554157223 */ /* 0x000fe20000010029 */
[----:B------:R-:W-:Y:S01]  /*0540*/  FFMA.FTZ R90, R80, R43, R89 ;  /* 0x0000002b505a7223 */ /* 0x000fe20000010059 */
[----:B------:R-:W-:Y:S01]  /*0550*/  SHF.L.U32 R88, R13, 0x10, RZ ;  /* 0x000000100d587819 */ /* 0x000fe200000006ff */
[----:B------:R-:W3:Y:S01]  /*0560*/  LDG.E.128 R40, desc[UR6][R2.64+0x8000] ;  /* 0x0080000602287981 */ /* 0x000ee2000c1e1d00 */
[----:B------:R-:W-:-:S02]  /*0570*/  SHF.L.U32 R13, R22, 0x10, RZ ;  /* 0x00000010160d7819 */ /* 0x000fc400000006ff */
[----:B------:R-:W-:Y:S01]  /*0580*/  SHF.L.U32 R20, R20, 0x10, RZ ;  /* 0x0000001014147819 */ /* 0x000fe200000006ff */
[----:B------:R-:W-:Y:S01]  /*0590*/  FFMA.FTZ R88, R81, R88, R90 ;  /* 0x0000005851587223 */ /* 0x000fe2000001005a */
[C---:B------:R-:W-:Y:S01]  /*05a0*/  PRMT R12, R23.reuse, 0x7632, R12 ;  /* 0x00007632170c7816 */ /* 0x040fe2000000000c */
[----:B------:R-:W-:Y:S01]  /*05b0*/  FFMA.FTZ R13, R82, R13, R21 ;  /* 0x0000000d520d7223 */ /* 0x000fe20000010015 */
[C---:B------:R-:W-:Y:S01]  /*05c0*/  PRMT R22, R4.reuse, 0x7632, R22 ;  /* 0x0000763204167816 */ /* 0x040fe20000000016 */
[----:B------:R-:W-:Y:S01]  /*05d0*/  IMAD.U32 R23, R23, 0x10000, RZ ;  /* 0x0001000017177824 */ /* 0x000fe200078e00ff */
[----:B------:R-:W-:Y:S01]  /*05e0*/  SHF.L.U32 R91, R4, 0x10, RZ ;  /* 0x00000010045b7819 */ /* 0x000fe200000006ff */
[C---:B------:R-:W-:Y:S01]  /*05f0*/  IMAD.U32 R21, R14.reuse, 0x10000, RZ ;  /* 0x000100000e157824 */ /* 0x040fe200078e00ff */
[----:B------:R-:W-:Y:S01]  /*0600*/  PRMT R14, R14, 0x7632, R14 ;  /* 0x000076320e0e7816 */ /* 0x000fe2000000000e */
[----:B------:R-:W-:Y:S01]  /*0610*/  FFMA.FTZ R89, R85, R20, R88 ;  /* 0x0000001455597223 */ /* 0x000fe20000010058 */
[----:B------:R-:W-:Y:S01]  /*0620*/  SHF.L.U32 R93, R22, 0x10, RZ ;  /* 0x00000010165d7819 */ /* 0x000fe200000006ff */
[----:B------:R-:W-:Y:S01]  /*0630*/  FFMA.FTZ R91, R0, R91, RZ ;  /* 0x0000005b005b7223 */ /* 0x000fe200000100ff */
        /* <DEDUP_REMOVED lines=18> */
[----:B------:R-:W4:Y:S01]  /*0760*/  LDG.E.128 R12, desc[UR6][R2.64+0xb800] ;  /* 0x00b80006020c7981 */ /* 0x000f22000c1e1d00 */
[----:B------:R-:W-:Y:S01]  /*0770*/  PRMT R6, R16, 0x7632, R6 ;  /* 0x0000763210067816 */ /* 0x000fe20000000006 */
[----:B------:R-:W-:Y:S01]  /*0780*/  FFMA.FTZ R21, R84, R21, R23 ;  /* 0x0000001554157223 */ /* 0x000fe20000010017 */
[----:B------:R-:W-:-:S02]  /*0790*/  SHF.L.U32 R89, R16, 0x10, RZ ;  /* 0x0000001010597819 */ /* 0x000fc400000006ff */
[----:B------:R-:W-:Y:S01]  /*07a0*/  SHF.L.U32 R23, R6, 0x10, RZ ;  /* 0x0000001006177819 */ /* 0x000fe200000006ff */
[----:B------:R-:W-:Y:S01]  /*07b0*/  FFMA.FTZ R21, R82, R5, R21 ;  /* 0x0000000552157223 */ /* 0x000fe20000010015 */
[----:B------:R-:W-:Y:S02]  /*07c0*/  IMAD.U32 R5, R7, 0x10000, RZ ;  /* 0x0001000007057824 */ /* 0x000fe400078e00ff */
[----:B------:R-:W-:Y:S01]  /*07d0*/  FFMA.FTZ R89, R0, R89, RZ ;  /* 0x0000005900597223 */ /* 0x000fe200000100ff */
[----:B------:R-:W-:Y:S02]  /*07e0*/  SHF.L.U32 R4, R4, 0x10, RZ ;  /* 0x0000001004047819 */ /* 0x000fe400000006ff */
        /* <DEDUP_REMOVED lines=9> */
[----:B------:R-:W-:Y:S01]  /*0880*/  FFMA.FTZ R22, R81, R6, R22 ;  /* 0x0000000651167223 */ /* 0x000fe20000010016 */
[----:B------:R-:W-:Y:S01]  /*0890*/  IMAD.U32 R20, R17, 0x10000, RZ ;  /* 0x0001000011147824 */ /* 0x000fe200078e00ff */
[----:B------:R-:W5:Y:S01]  /*08a0*/  LDG.E.128 R4, desc[UR6][R2.64+0xf000] ;  /* 0x00f0000602047981 */ /* 0x000f62000c1e1d00 */
[----:B------:R-:W-:Y:S02]  /*08b0*/  IMAD.U32 R91, R21, 0x10000, RZ ;  /* 0x00010000155b7824 */ /* 0x000fe400078e00ff */
[----:B------:R-:W-:Y:S01]  /*08c0*/  FFMA.FTZ R23, R0, R23, RZ ;  /* 0x0000001700177223 */ /* 0x000fe200000100ff */
[----:B------:R-:W-:Y:S01]  /*08d0*/  FFMA.FTZ R90, R83, R16, R90 ;  /* 0x00000010535a7223 */ /* 0x000fe2000001005a */
[----:B------:R-:W-:Y:S01]  /*08e0*/  FFMA.FTZ R21, R85, R20, R22 ;  /* 0x0000001455157223 */ /* 0x000fe20000010016 */
[C---:B------:R-:W-:Y:S01]  /*08f0*/  SHF.L.U32 R16, R25.reuse, 0x10, RZ ;  /* 0x0000001019107819 */ /* 0x040fe200000006ff */
[----:B------:R-:W-:Y:S01]  /*0900*/  FFMA.FTZ R20, R80, R91, R23 ;  /* 0x0000005b50147223 */ /* 0x000fe20000010017 */
[----:B------:R-:W-:-:S02]  /*0910*/  PRMT R25, R25, 0x7632, R25 ;  /* 0x0000763219197816 */ /* 0x000fc40000000019 */
[C---:B------:R-:W-:Y:S01]  /*0920*/  SHF.L.U32 R17, R18.reuse, 0x10, RZ ;  /* 0x0000001012117819 */ /* 0x040fe200000006ff */
[----:B------:R-:W-:Y:S01]  /*0930*/  FFMA.FTZ R20, R81, R16, R20 ;  /* 0x0000001051147223 */ /* 0x000fe20000010014 */
[----:B------:R-:W-:Y:S01]  /*0940*/  PRMT R18, R18, 0x7632, R18 ;  /* 0x0000763212127816 */ /* 0x000fe20000000012 */
[----:B------:R-:W-:Y:S01]  /*0950*/  IMAD.U32 R16, R25, 0x10000, RZ ;  /* 0x0001000019107824 */ /* 0x000fe200078e00ff */
[C---:B------:R-:W-:Y:S02]  /*0960*/  SHF.L.U32 R25, R28.reuse, 0x10, RZ ;  /* 0x000000101c197819 */ /* 0x040fe400000006ff */
[----:B------:R-:W-:Y:S01]  /*0970*/  PRMT R28, R28, 0x7632, R28 ;  /* 0x000076321c1c7816 */ /* 0x000fe2000000001c */
[----:B------:R-:W-:Y:S01]  /*0980*/  FFMA.FTZ R23, R84, R17, R21 ;  /* 0x0000001154177223 */ /* 0x000fe20000010015 */
[----:B------:R-:W-:Y:S01]  /*0990*/  SHF.L.U32 R17, R18, 0x10, RZ ;  /* 0x0000001012117819 */ /* 0x000fe200000006ff */
[----:B------:R-:W-:Y:S02]  /*09a0*/  FFMA.FTZ R95, R0, R25, RZ ;  /* 0x00000019005f7223 */ /* 0x000fe400000100ff */
[----:B------:R-:W-:-:S02]  /*09b0*/  IMAD.U32 R93, R28, 0x10000, RZ ;  /* 0x000100001c5d7824 */ /* 0x000fc400078e00ff */
[----:B------:R-:W-:Y:S01]  /*09c0*/  FFMA.FTZ R91, R85, R16, R20 ;  /* 0x00000010555b7223 */ /* 0x000fe20000010014 */
[C---:B------:R-:W-:Y:S01]  /*09d0*/  PRMT R24, R19.reuse, 0x7632, R24 ;  /* 0x0000763213187816 */ /* 0x040fe20000000018 */
[----:B------:R-:W-:Y:S01]  /*09e0*/  FFMA.FTZ R23, R82, R17, R23 ;  /* 0x0000001152177223 */ /* 0x000fe20000010017 */
[----:B------:R-:W-:Y:S01]  /*09f0*/  SHF.L.U32 R21, R19, 0x10, RZ ;  /* 0x0000001013157819 */ /* 0x000fe200000006ff */
[----:B------:R-:W-:Y:S01]  /*0a00*/  FFMA.FTZ R80, R80, R93, R95 ;  /* 0x0000005d50507223 */ /* 0x000fe2000001005f */
[C---:B------:R-:W-:Y:S01]  /*0a10*/  SHF.L.U32 R20, R29.reuse, 0x10, RZ ;  /* 0x000000101d147819 */ /* 0x040fe200000006ff */
[----:B------:R-:W5:Y:S01]  /*0a20*/  LDG.E.128 R16, desc[UR6][R2.64+0x12800] ;  /* 0x0128000602107981 */ /* 0x000f62000c1e1d00 */
[----:B------:R-:W-:-:S03]  /*0a30*/  PRMT R0, R29, 0x7632, R0 ;  /* 0x000076321d007816 */ /* 0x000fc60000000000 */
[----:B------:R-:W-:Y:S01]  /*0a40*/  FFMA.FTZ R20, R81, R20, R80 ;  /* 0x0000001451147223 */ /* 0x000fe20000010050 */
[----:B------:R-:W-:Y:S01]  /*0a50*/  SHF.L.U32 R0, R0, 0x10, RZ ;  /* 0x0000001000007819 */ /* 0x000fe200000006ff */
[----:B------:R-:W-:-:S04]  /*0a60*/  FFMA.FTZ R28, R86, R21, R23 ;  /* 0x00000015561c7223 */ /* 0x000fc80000010017 */
[----:B------:R-:W-:Y:S02]  /*0a70*/  FFMA.FTZ R93, R85, R0, R20 ;  /* 0x00000000555d7223 */ /* 0x000fe40000010014 */
[----:B------:R-:W5:Y:S01]  /*0a80*/  LDG.E.128 R20, desc[UR6][R2.64+0x16000] ;  /* 0x0160000602147981 */ /* 0x000f62000c1e1d00 */
[C---:B------:R-:W-:Y:S02]  /*0a90*/  SHF.L.U32 R25, R26.reuse, 0x10, RZ ;  /* 0x000000101a197819 */ /* 0x040fe400000006ff */
[----:B------:R-:W-:Y:S01]  /*0aa0*/  PRMT R26, R26, 0x7632, R26 ;  /* 0x000076321a1a7816 */ /* 0x000fe2000000001a */
[C---:B------:R-:W-:Y:S01]  /*0ab0*/  IMAD.U32 R81, R30.reuse, 0x10000, RZ ;  /* 0x000100001e517824 */ /* 0x040fe200078e00ff */
[----:B------:R-:W-:Y:S01]  /*0ac0*/  PRMT R29, R30, 0x7632, R29 ;  /* 0x000076321e1d7816 */ /* 0x000fe2000000001d */
[----:B------:R-:W-:Y:S01]  /*0ad0*/  FFMA.FTZ R91, R84, R25, R91 ;  /* 0x00000019545b7223 */ /* 0x000fe2000001005b */
[----:B------:R-:W-:Y:S01]  /*0ae0*/  SHF.L.U32 R25, R26, 0x10, RZ ;  /* 0x000000101a197819 */ /* 0x000fe200000006ff */
[----:B------:R-:W-:Y:S01]  /*0af0*/  FFMA.FTZ R84, R84, R81, R93 ;  /* 0x0000005154547223 */ /* 0x000fe2000001005d */
[----:B------:R-:W-:-:S02]  /*0b00*/  SHF.L.U32 R85, R29, 0x10, RZ ;  /* 0x000000101d557819 */ /* 0x000fc400000006ff */
[----:B------:R-:W-:Y:S01]  /*0b10*/  SHF.L.U32 R29, R27, 0x10, RZ ;  /* 0x000000101b1d7819 */ /* 0x000fe200000006ff */
[C---:B------:R-:W-:Y:S01]  /*0b20*/  FFMA.FTZ R25, R82.reuse, R25, R91 ;  /* 0x0000001952197223 */ /* 0x040fe2000001005b */
[C---:B------:R-:W-:Y:S01]  /*0b30*/  IMAD.U32 R81, R31.reuse, 0x10000, RZ ;  /* 0x000100001f517824 */ /* 0x040fe200078e00ff */
[----:B------:R-:W-:Y:S01]  /*0b40*/  PRMT R31, R31, 0x7632, R31 ;  /* 0x000076321f1f7816 */ /* 0x000fe2000000001f */
[----:B------:R-:W-:Y:S01]  /*0b50*/  FFMA.FTZ R84, R82, R85, R84 ;  /* 0x0000005552547223 */ /* 0x000fe20000010054 */
[----:B------:R-:W-:Y:S01]  /*0b60*/  PRMT R27, R27, 0x7632, R27 ;  /* 0x000076321b1b7816 */ /* 0x000fe2000000001b */
[----:B------:R-:W-:Y:S01]  /*0b70*/  FFMA.FTZ R25, R86, R29, R25 ;  /* 0x0000001d56197223 */ /* 0x000fe20000010019 */
[C---:B------:R-:W-:Y:S02]  /*0b80*/  PRMT R29, R8.reuse, 0x7632, R29 ;  /* 0x00007632081d7816 */ /* 0x040fe4000000001d */
        /* <DEDUP_REMOVED lines=9> */
[----:B------:R-:W-:Y:S01]  /*0c20*/  SHF.L.U32 R80, R80, 0x10, RZ ;  /* 0x0000001050507819 */ /* 0x000fe200000006ff */
[----:B------:R-:W-:Y:S01]  /*0c30*/  FFMA.FTZ R87, R83, R26, R81 ;  /* 0x0000001a53577223 */ /* 0x000fe20000010051 */
[----:B------:R-:W-:-:S02]  /*0c40*/  IMAD.U32 R81, R9, 0x10000, RZ ;  /* 0x0001000009517824 */ /* 0x000fc400078e00ff */
[C---:B------:R-:W-:Y:S01]  /*0c50*/  FFMA.FTZ R91, R83.reuse, R24, R28 ;  /* 0x00000018535b7223 */ /* 0x040fe2000001001c */
[----:B------:R-:W-:Y:S01]  /*0c60*/  FFMA.FTZ R85, R83, R8, R25 ;  /* 0x0000000853557223 */ /* 0x000fe20000010019 */
[----:B------:R-:W-:Y:S01]  /*0c70*/  SHF.L.U32 R82, R33, 0x10, RZ ;  /* 0x0000001021527819 */ /* 0x000fe200000006ff */
[----:B------:R-:W-:Y:S01]  /*0c80*/  FFMA.FTZ R83, R80, R29, R27 ;  /* 0x0000001d50537223 */ /* 0x000fe2000001001b */
[----:B------:R-:W-:Y:S01]  /*0c90*/  PRMT R9, R9, 0x7632, R9 ;  /* 0x0000763209097816 */ /* 0x000fe20000000009 */
[----:B------:R-:W5:Y:S01]  /*0ca0*/  LDG.E.128 R24, desc[UR6][R2.64+0x1800] ;  /* 0x0018000602187981 */ /* 0x000f62000c1e1d00 */
[----:B------:R-:W-:Y:S01]  /*0cb0*/  PRMT R84, R33, 0x7632, R84 ;  /* 0x0000763221547816 */ /* 0x000fe20000000054 */
[----:B------:R-:W-:Y:S01]  /*0cc0*/  FFMA.FTZ R33, R82, R81, R83 ;  /* 0x0000005152217223 */ /* 0x000fe20000010053 */
[----:B------:R-:W-:Y:S01]  /*0cd0*/  SHF.L.U32 R9, R9, 0x10, RZ ;  /* 0x0000001009097819 */ /* 0x000fe200000006ff */
[----:B------:R-:W5:Y:S01]  /*0ce0*/  LDG.E.128 R28, desc[UR6][R44.64+0x1800] ;  /* 0x001800062c1c7981 */ /* 0x000f62000c1e1d00 */
[----:B------:R-:W-:-:S02]  /*0cf0*/  SHF.L.U32 R84, R84, 0x10, RZ ;  /* 0x0000001054547819 */ /* 0x000fc400000006ff */
[----:B------:R-:W-:Y:S01]  /*0d00*/  PRMT R8, R10, 0x7632, R8 ;  /* 0x000076320a087816 */ /* 0x000fe20000000008 */
[C---:B------:R-:W-:Y:S01]  /*0d10*/  IMAD.U32 R83, R34.reuse, 0x10000, RZ ;  /* 0x0001000022537824 */ /* 0x040fe200078e00ff */
        /* <DEDUP_REMOVED lines=11> */
[C---:B------:R-:W-:Y:S02]  /*0dd0*/  IMAD.U32 R9, R49.reuse, 0x10000, RZ ;  /* 0x0001000031097824 */ /* 0x040fe400078e00ff */
[----:B------:R-:W-:Y:S01]  /*0de0*/  FFMA.FTZ R95, R80, R95, R97 ;  /* 0x0000005f505f7223 */ /* 0x000fe20000010061 */
[----:B------:R-:W-:Y:S02]  /*0df0*/  PRMT R49, R49, 0x7632, R49 ;  /* 0x0000763231317816 */ /* 0x000fe40000000031 */
[C---:B------:R-:W-:Y:S01]  /*0e00*/  PRMT R92, R35.reuse, 0x7632, R92 ;  /* 0x00007632235c7816 */ /* 0x040fe2000000005c */
[----:B------:R-:W-:Y:S01]  /*0e10*/  FFMA.FTZ R97, R82, R9, R95 ;  /* 0x0000000952617223 */ /* 0x000fe2000001005f */
[----:B------:R-:W-:Y:S02]  /*0e20*/  SHF.L.U32 R81, R35, 0x10, RZ ;  /* 0x0000001023517819 */ /* 0x000fe400000006ff */
[C---:B------:R-:W-:Y:S01]  /*0e30*/  SHF.L.U32 R8, R11.reuse, 0x10, RZ ;  /* 0x000000100b087819 */ /* 0x040fe200000006ff */
[----:B------:R-:W5:Y:S01]  /*0e40*/  LDG.E.128 R32, desc[UR6][R2.64+0x5000] ;  /* 0x0050000602207981 */ /* 0x000f62000c1e1d00 */
[----:B------:R-:W-:-:S02]  /*0e50*/  PRMT R48, R11, 0x7632, R48 ;  /* 0x000076320b307816 */ /* 0x000fc40000000030 */
[----:B------:R-:W-:Y:S02]  /*0e60*/  SHF.L.U32 R95, R49, 0x10, RZ ;  /* 0x00000010315f7819 */ /* 0x000fe400000006ff */
[C---:B------:R-:W-:Y:S01]  /*0e70*/  SHF.L.U32 R96, R60.reuse, 0x10, RZ ;  /* 0x000000103c607819 */ /* 0x040fe200000006ff */
        /* <DEDUP_REMOVED lines=10> */
[--C-:B------:R-:W-:Y:S01]  /*0f20*/  FFMA.FTZ R93, R83, R48, R60.reuse ;  /* 0x00000030535d7223 */ /* 0x100fe2000001003c */
[C---:B------:R-:W-:Y:S01]  /*0f30*/  PRMT R60, R61.reuse, 0x7632, R60 ;  /* 0x000076323d3c7816 */ /* 0x040fe2000000003c */
[----:B------:R-:W5:Y:S01]  /*0f40*/  LDG.E.128 R8, desc[UR6][R2.64+0x8800] ;  /* 0x0088000602087981 */ /* 0x000f62000c1e1d00 */
        /* <DEDUP_REMOVED lines=8> */
[C---:B------:R-:W-:Y:S02]  /*0fd0*/  PRMT R49, R52.reuse, 0x7632, R49 ;  /* 0x0000763234317816 */ /* 0x040fe40000000031 */
[----:B------:R-:W-:Y:S01]  /*0fe0*/  SHF.L.U32 R93, R52, 0x10, RZ ;  /* 0x00000010345d7819 */ /* 0x000fe200000006ff */
[----:B------:R-:W-:Y:S02]  /*0ff0*/  IMAD.U32 R52, R62, 0x10000, RZ ;  /* 0x000100003e347824 */ /* 0x000fe400078e00ff */
[----:B------:R-:W-:Y:S01]  /*1000*/  FFMA.FTZ R92, R84, R51, R61 ;  /* 0x00000033545c7223 */ /* 0x000fe2000001003d */
[----:B------:R-:W-:-:S02]  /*1010*/  PRMT R62, R62, 0x7632, R62 ;  /* 0x000076323e3e7816 */ /* 0x000fc4000000003e */
[----:B------:R-:W-:Y:S01]  /*1020*/  SHF.L.U32 R49, R49, 0x10, RZ ;  /* 0x0000001031317819 */ /* 0x000fe200000006ff */
[----:B------:R-:W-:Y:S01]  /*1030*/  FFMA.FTZ R95, R0, R93, R90 ;  /* 0x0000005d005f7223 */ /* 0x000fe2000001005a */
[----:B------:R-:W-:Y:S01]  /*1040*/  FFMA.FTZ R93, R83, R52, R92 ;  /* 0x00000034535d7223 */ /* 0x000fe2000001005c */
[----:B------:R-:W-:Y:S02]  /*1050*/  SHF.L.U32 R61, R62, 0x10, RZ ;  /* 0x000000103e3d7819 */ /* 0x000fe400000006ff */
[C---:B------:R-:W-:Y:S01]  /*1060*/  PRMT R52, R53.reuse, 0x7632, R52 ;  /* 0x0000763235347816 */ /* 0x040fe20000000034 */
[----:B------:R-:W-:Y:S01]  /*1070*/  FFMA.FTZ R95, R80, R49, R95 ;  /* 0x00000031505f7223 */ /* 0x000fe2000001005f */
[----:B------:R-:W-:Y:S01]  /*1080*/  SHF.L.U32 R53, R53, 0x10, RZ ;  /* 0x0000001035357819 */ /* 0x000fe200000006ff */
[----:B------:R-:W-:Y:S01]  /*1090*/  FFMA.FTZ R51, R81, R50, R60 ;  /* 0x0000003251337223 */ /* 0x000fe2000001003c */
[----:B------:R-:W-:Y:S01]  /*10a0*/  FFMA.FTZ R50, R86, R61, R93 ;  /* 0x0000003d56327223 */ /* 0x000fe2000001005d */
[----:B------:R-:W-:Y:S01]  /*10b0*/  SHF.L.U32 R61, R52, 0x10, RZ ;  /* 0x00000010343d7819 */ /* 0x000fe200000006ff */
[----:B------:R-:W-:-:S02]  /*10c0*/  IMAD.U32 R49, R48, 0x10000, RZ ;  /* 0x0001000030317824 */ /* 0x000fc400078e00ff */
        /* <DEDUP_REMOVED lines=19> */
[----:B------:R-:W-:-:S02]  /*1200*/  IMAD.U32 R57, R57, 0x10000, RZ ;  /* 0x0001000039397824 */ /* 0x000fc400078e00ff */
[----:B------:R-:W-:Y:S01]  /*1210*/  FFMA.FTZ R62, R86, R53, R61 ;  /* 0x00000035563e7223 */ /* 0x000fe2000001003d */
[----:B------:R-:W-:Y:S01]  /*1220*/  SHF.L.U32 R61, R52, 0x10, RZ ;  /* 0x00000010343d7819 */ /* 0x000fe200000006ff */
[----:B------:R-:W-:Y:S01]  /*1230*/  FFMA.FTZ R91, R82, R57, R91 ;  /* 0x00000039525b7223 */ /* 0x000fe2000001005b */
[----:B------:R-:W-:Y:S02]  /*1240*/  PRMT R57, R58, 0x7632, R57 ;  /* 0x000076323a397816 */ /* 0x000fe40000000039 */
[C---:B------:R-:W-:Y:S01]  /*1250*/  PRMT R56, R55.reuse, 0x7632, R56 ;  /* 0x0000763237387816 */ /* 0x040fe20000000038 */
[----:B------:R-:W-:Y:S01]  /*1260*/  FFMA.FTZ R94, R84, R61, R91 ;  /* 0x0000003d545e7223 */ /* 0x000fe2000001005b */
[----:B------:R-:W-:Y:S02]  /*1270*/  SHF.L.U32 R60, R55, 0x10, RZ ;  /* 0x00000010373c7819 */ /* 0x000fe400000006ff */
[----:B------:R-:W-:Y:S01]  /*1280*/  SHF.L.U32 R58, R58, 0x10, RZ ;  /* 0x000000103a3a7819 */ /* 0x000fe200000006ff */
[----:B------:R-:W5:Y:S01]  /*1290*/  LDG.E.128 R52, desc[UR6][R2.64+0xf800] ;  /* 0x00f8000602347981 */ /* 0x000f62000c1e1d00 */
[----:B------:R-:W-:-:S03]  /*12a0*/  SHF.L.U32 R57, R57, 0x10, RZ ;  /* 0x0000001039397819 */ /* 0x000fc600000006ff */
[----:B------:R-:W-:Y:S01]  /*12b0*/  FFMA.FTZ R61, R83, R58, R94 ;  /* 0x0000003a533d7223 */ /* 0x000fe2000001005e */
[----:B------:R-:W-:Y:S01]  /*12c0*/  FFMA.FTZ R91, R81, R60, R62 ;  /* 0x0000003c515b7223 */ /* 0x000fe2000001003e */
[C---:B------:R-:W-:Y:S01]  /*12d0*/  PRMT R63, R64.reuse, 0x7632, R63 ;  /* 0x00007632403f7816 */ /* 0x040fe2000000003f */
[----:B------:R-:W-:Y:S02]  /*12e0*/  IMAD.U32 R64, R64, 0x10000, RZ ;  /* 0x0001000040407824 */ /* 0x000fe400078e00ff */
[--C-:B------:R-:W-:Y:S01]  /*12f0*/  FFMA.FTZ R60, R86, R57, R61.reuse ;  /* 0x00000039563c7223 */ /* 0x100fe2000001003d */
[C---:B------:R-:W-:Y:S02]  /*1300*/  PRMT R61, R68.reuse, 0x7632, R61 ;  /* 0x00007632443d7816 */ /* 0x040fe4000000003d */
[----:B------:R-:W-:Y:S01]  /*1310*/  SHF.L.U32 R68, R68, 0x10, RZ ;  /* 0x0000001044447819 */ /* 0x000fe200000006ff */
[----:B------:R-:W-:Y:S01]  /*1320*/  IMAD.U32 R58, R59, 0x10000, RZ ;  /* 0x000100003b3a7824 */ /* 0x000fe200078e00ff */
[----:B------:R-:W-:Y:S01]  /*1330*/  SHF.L.U32 R63, R63, 0x10, RZ ;  /* 0x000000103f3f7819 */ /* 0x000fe200000006ff */
[C---:B------:R-:W-:Y:S01]  /*1340*/  FFMA.FTZ R85, R0.reuse, R64, R85 ;  /* 0x0000004000557223 */ /* 0x040fe20000010055 */
[----:B------:R-:W-:Y:S01]  /*1350*/  SHF.L.U32 R61, R61, 0x10, RZ ;  /* 0x000000103d3d7819 */ /* 0x000fe200000006ff */
[----:B------:R-:W-:Y:S01]  /*1360*/  FFMA.FTZ R87, R0, R68, R87 ;  /* 0x0000004400577223 */ /* 0x000fe20000010057 */
[----:B------:R-:W-:Y:S01]  /*1370*/  SHF.L.U32 R57, R65, 0x10, RZ ;  /* 0x0000001041397819 */ /* 0x000fe200000006ff */
[----:B------:R-:W-:Y:S01]  /*1380*/  FFMA.FTZ R0, R81, R58, R60 ;  /* 0x0000003a51007223 */ /* 0x000fe2000001003c */
[C---:B------:R-:W-:Y:S01]  /*1390*/  FFMA.FTZ R63, R80.reuse, R63, R85 ;  /* 0x0000003f503f7223 */ /* 0x040fe20000010055 */
[C---:B------:R-:W-:Y:S01]  /*13a0*/  PRMT R58, R69.reuse, 0x7632, R58 ;  /* 0x00007632453a7816 */ /* 0x040fe2000000003a */
[----:B------:R-:W-:Y:S01]  /*13b0*/  FFMA.FTZ R93, R80, R61, R87 ;  /* 0x0000003d505d7223 */ /* 0x000fe20000010057 */
[----:B------:R-:W-:-:S02]  /*13c0*/  SHF.L.U32 R69, R69, 0x10, RZ ;  /* 0x0000001045457819 */ /* 0x000fc400000006ff */
[----:B------:R-:W-:Y:S01]  /*13d0*/  PRMT R59, R59, 0x7632, R59 ;  /* 0x000076323b3b7816 */ /* 0x000fe2000000003b */
[----:B------:R-:W-:Y:S01]  /*13e0*/  FFMA.FTZ R85, R82, R57, R63 ;  /* 0x0000003952557223 */ /* 0x000fe2000001003f */
[----:B------:R-:W-:Y:S01]  /*13f0*/  IMAD.U32 R57, R56, 0x10000, RZ ;  /* 0x0001000038397824 */ /* 0x000fe200078e00ff */
[----:B------:R-:W5:Y:S01]  /*1400*/  LDG.E.128 R60, desc[UR6][R2.64+0x13000] ;  /* 0x01300006023c7981 */ /* 0x000f62000c1e1d00 */
[----:B------:R-:W-:Y:S01]  /*1410*/  SHF.L.U32 R59, R59, 0x10, RZ ;  /* 0x000000103b3b7819 */ /* 0x000fe200000006ff */
[----:B------:R-:W-:Y:S01]  /*1420*/  FFMA.FTZ R56, R82, R69, R93 ;  /* 0x0000004552387223 */ /* 0x000fe2000001005d */
[----:B------:R-:W-:Y:S01]  /*1430*/  SHF.L.U32 R87, R58, 0x10, RZ ;  /* 0x000000103a577819 */ /* 0x000fe200000006ff */
[C---:B------:R-:W-:Y:S02]  /*1440*/  FFMA.FTZ R82, R88.reuse, R57, R91 ;  /* 0x0000003958527223 */ /* 0x040fe4000001005b */
[----:B------:R-:W-:Y:S02]  /*1450*/  FFMA.FTZ R0, R88, R59, R0 ;  /* 0x0000003b58007223 */ /* 0x000fe40000010000 */
[----:B------:R-:W-:-:S02]  /*1460*/  FFMA.FTZ R87, R84, R87, R56 ;  /* 0x0000005754577223 */ /* 0x000fc40000010038 */
[----:B------:R-:W5:Y:S01]  /*1470*/  LDG.E.128 R56, desc[UR6][R2.64+0x16800] ;  /* 0x0168000602387981 */ /* 0x000f62000c1e1d00 */
[----:B------:R-:W-:-:S04]  /*1480*/  PRMT R65, R65, 0x7632, R65 ;  /* 0x0000763241417816 */ /* 0x000fc80000000041 */
[----:B------:R-:W-:Y:S01]  /*1490*/  SHF.L.U32 R65, R65, 0x10, RZ ;  /* 0x0000001041417819 */ /* 0x000fe200000006ff */
[----:B------:R-:W-:-:S04]  /*14a0*/  IMAD.U32 R64, R66, 0x10000, RZ ;  /* 0x0001000042407824 */ /* 0x000fc800078e00ff */
[----:B------:R-:W-:Y:S01]  /*14b0*/  FFMA.FTZ R80, R84, R65, R85 ;  /* 0x0000004154507223 */ /* 0x000fe20000010055 */
[----:B------:R-:W-:Y:S02]  /*14c0*/  SHF.L.U32 R84, R70, 0x10, RZ ;  /* 0x0000001046547819 */ /* 0x000fe400000006ff */
[----:B------:R-:W-:Y:S02]  /*14d0*/  PRMT R66, R66, 0x7632, R66 ;  /* 0x0000763242427816 */ /* 0x000fe40000000042 */
[----:B------:R-:W-:Y:S01]  /*14e0*/  PRMT R68, R67, 0x7632, R68 ;  /* 0x0000763243447816 */ /* 0x000fe20000000044 */
[----:B------:R-:W-:Y:S01]  /*14f0*/  FFMA.FTZ R84, R83, R84, R87 ;  /* 0x0000005453547223 */ /* 0x000fe20000010057 */
[----:B------:R-:W-:Y:S01]  /*1500*/  SHF.L.U32 R94, R67, 0x10, RZ ;  /* 0x00000010435e7819 */ /* 0x000fe200000006ff */
[----:B------:R-:W-:Y:S01]  /*1510*/  FFMA.FTZ R67, R83, R64, R80 ;  /* 0x0000004053437223 */ /* 0x000fe20000010050 */
[----:B------:R-:W-:Y:S02]  /*1520*/  PRMT R70, R70, 0x7632, R70 ;  /* 0x0000763246467816 */ /* 0x000fe40000000046 */
[----:B------:R-:W-:-:S02]  /*1530*/  PRMT R85, R76, 0x7632, R85 ;  /* 0x000076324c557816 */ /* 0x000fc40000000055 */
        /* <DEDUP_REMOVED lines=17> */
[----:B--2---:R-:W-:Y:S01]  /*1650*/  PRMT R87, R36, 0x7632, R87 ;  /* 0x0000763224577816 */ /* 0x004fe20000000057 */
[----:B------:R-:W-:Y:S01]  /*1660*/  FFMA.FTZ R94, R84, R65, R89 ;  /* 0x00000041545e7223 */ /* 0x000fe20000010059 */
[----:B------:R-:W-:Y:S01]  /*1670*/  PRMT R86, R77, 0x7632, R86 ;  /* 0x000076324d567816 */ /* 0x000fe20000000056 */
[----:B------:R-:W-:Y:S01]  /*1680*/  IMAD.U32 R36, R36, 0x10000, RZ ;  /* 0x0001000024247824 */ /* 0x000fe200078e00ff */
[----:B------:R-:W2:Y:S01]  /*1690*/  LDG.E.128 R64, desc[UR6][R2.64+0x2000] ;  /* 0x0020000602407981 */ /* 0x000ea2000c1e1d00 */
[----:B------:R-:W-:Y:S02]  /*16a0*/  SHF.L.U32 R77, R68, 0x10, RZ ;  /* 0x00000010444d7819 */ /* 0x000fe400000006ff */
[----:B------:R-:W-:Y:S01]  /*16b0*/  PRMT R81, R73, 0x7632, R81 ;  /* 0x0000763249517816 */ /* 0x000fe20000000051 */
[----:B------:R-:W2:Y:S01]  /*16c0*/  LDG.E.128 R68, desc[UR6][R44.64+0x2000] ;  /* 0x002000062c447981 */ /* 0x000ea2000c1e1d00 */
[----:B------:R-:W-:Y:S01]  /*16d0*/  SHF.L.U32 R73, R72, 0x10, RZ ;  /* 0x0000001048497819 */ /* 0x000fe200000006ff */
[----:B------:R-:W-:Y:S01]  /*16e0*/  FFMA.FTZ R89, R83, R36, R92 ;  /* 0x0000002453597223 */ /* 0x000fe2000001005c */
[----:B------:R-:W-:Y:S01]  /*16f0*/  SHF.L.U32 R87, R87, 0x10, RZ ;  /* 0x0000001057577819 */ /* 0x000fe200000006ff */
[----:B------:R-:W-:-:S02]  /*1700*/  FFMA.FTZ R92, R88, R77, R85 ;  /* 0x0000004d585c7223 */ /* 0x000fc40000010055 */
[----:B------:R-:W-:Y:S01]  /*1710*/  FFMA.FTZ R88, R88, R73, R76 ;  /* 0x0000004958587223 */ /* 0x000fe2000001004c */
[----:B------:R-:W-:Y:S02]  /*1720*/  IMAD.U32 R73, R37, 0x10000, RZ ;  /* 0x0001000025497824 */ /* 0x000fe400078e00ff */
[----:B------:R-:W-:Y:S01]  /*1730*/  FFMA.FTZ R89, R80, R87, R89 ;  /* 0x0000005750597223 */ /* 0x000fe20000010059 */
[----:B------:R-:W-:Y:S01]  /*1740*/  SHF.L.U32 R86, R86, 0x10, RZ ;  /* 0x0000001056567819 */ /* 0x000fe200000006ff */
[----:B------:R-:W-:Y:S01]  /*1750*/  IMAD.U32 R81, R81, 0x10000, RZ ;  /* 0x0001000051517824 */ /* 0x000fe200078e00ff */
[----:B------:R-:W-:Y:S01]  /*1760*/  PRMT R37, R37, 0x7632, R37 ;  /* 0x0000763225257816 */ /* 0x000fe20000000025 */
[--C-:B------:R-:W-:Y:S01]  /*1770*/  FFMA.FTZ R96, R84, R73, R89.reuse ;  /* 0x0000004954607223 */ /* 0x100fe20000010059 */
[----:B---3--:R-:W-:Y:S01]  /*1780*/  PRMT R89, R40, 0x7632, R89 ;  /* 0x0000763228597816 */ /* 0x008fe20000000059 */
[----:B------:R-:W-:Y:S01]  /*1790*/  FFMA.FTZ R94, R81, R86, R94 ;  /* 0x00000056515e7223 */ /* 0x000fe2000001005e */
[----:B------:R-:W-:-:S02]  /*17a0*/  SHF.L.U32 R72, R78, 0x10, RZ ;  /* 0x000000104e487819 */ /* 0x000fc400000006ff */
[----:B------:R-:W-:Y:S02]  /*17b0*/  SHF.L.U32 R85, R74, 0x10, RZ ;  /* 0x000000104a557819 */ /* 0x000fe400000006ff */
[----:B------:R-:W-:Y:S01]  /*17c0*/  SHF.L.U32 R40, R40, 0x10, RZ ;  /* 0x0000001028287819 */ /* 0x000fe200000006ff */
[----:B------:R-:W-:Y:S01]  /*17d0*/  IMAD.U32 R76, R37, 0x10000, RZ ;  /* 0x00010000254c7824 */ /* 0x000fe200078e00ff */
[----:B------:R-:W-:Y:S01]  /*17e0*/  SHF.L.U32 R89, R89, 0x10, RZ ;  /* 0x0000001059597819 */ /* 0x000fe200000006ff */
[----:B------:R-:W-:Y:S01]  /*17f0*/  FFMA.FTZ R94, R85, R72, R94 ;  /* 0x00000048555e7223 */ /* 0x000fe2000001005e */
[----:B------:R-:W-:Y:S01]  /*1800*/  PRMT R87, R74, 0x7632, R87 ;  /* 0x000076324a577816 */ /* 0x000fe20000000057 */
[----:B------:R-:W-:Y:S01]  /*1810*/  FFMA.FTZ R93, R83, R40, R90 ;  /* 0x00000028535d7223 */ /* 0x000fe2000001005a */
[C---:B------:R-:W-:Y:S02]  /*1820*/  PRMT R36, R75.reuse, 0x7632, R36 ;  /* 0x000076324b247816 */ /* 0x040fe40000000024 */
[----:B------:R-:W-:Y:S01]  /*1830*/  SHF.L.U32 R86, R75, 0x10, RZ ;  /* 0x000000104b567819 */ /* 0x000fe200000006ff */
[----:B------:R-:W-:Y:S01]  /*1840*/  FFMA.FTZ R76, R81, R76, R96 ;  /* 0x0000004c514c7223 */ /* 0x000fe20000010060 */
[----:B------:R-:W3:Y:S01]  /*1850*/  LDG.E.128 R72, desc[UR6][R2.64+0x5800] ;  /* 0x0058000602487981 */ /* 0x000ee2000c1e1d00 */
[----:B------:R-:W-:Y:S01]  /*1860*/  IMAD.U32 R40, R38, 0x10000, RZ ;  /* 0x0001000026287824 */ /* 0x000fe200078e00ff */
[----:B------:R-:W-:Y:S01]  /*1870*/  PRMT R78, R78, 0x7632, R78 ;  /* 0x000076324e4e7816 */ /* 0x000fe2000000004e */
[----:B------:R-:W-:Y:S01]  /*1880*/  FFMA.FTZ R89, R80, R89, R93 ;  /* 0x0000005950597223 */ /* 0x000fe2000001005d */
[----:B------:R-:W-:-:S02]  /*1890*/  PRMT R38, R41, 0x7632, R38 ;  /* 0x0000763229267816 */ /* 0x000fc40000000026 */
[----:B------:R-:W-:Y:S01]  /*18a0*/  SHF.L.U32 R91, R41, 0x10, RZ ;  /* 0x00000010295b7819 */ /* 0x000fe200000006ff */
[----:B------:R-:W-:Y:S01]  /*18b0*/  FFMA.FTZ R90, R85, R40, R76 ;  /* 0x00000028555a7223 */ /* 0x000fe2000001004c */
[----:B------:R-:W-:Y:S02]  /*18c0*/  SHF.L.U32 R78, R78, 0x10, RZ ;  /* 0x000000104e4e7819 */ /* 0x000fe400000006ff */
[----:B------:R-:W-:Y:S01]  /*18d0*/  SHF.L.U32 R87, R87, 0x10, RZ ;  /* 0x0000001057577819 */ /* 0x000fe200000006ff */
[--C-:B------:R-:W-:Y:S01]  /*18e0*/  FFMA.FTZ R76, R84, R91, R89.reuse ;  /* 0x0000005b544c7223 */ /* 0x100fe20000010059 */
[C---:B------:R-:W-:Y:S02]  /*18f0*/  SHF.L.U32 R40, R38.reuse, 0x10, RZ ;  /* 0x0000001026287819 */ /* 0x040fe400000006ff */
[----:B------:R-:W-:Y:S02]  /*1900*/  PRMT R38, R38, 0x7632, R38 ;  /* 0x0000763226267816 */ /* 0x000fe40000000026 */
[C---:B------:R-:W-:Y:S01]  /*1910*/  PRMT R89, R42.reuse, 0x7632, R89 ;  /* 0x000076322a597816 */ /* 0x040fe20000000059 */
[----:B------:R-:W-:Y:S01]  /*1920*/  FFMA.FTZ R77, R87, R78, R94 ;  /* 0x0000004e574d7223 */ /* 0x000fe2000001005e */
[----:B------:R-:W-:Y:S01]  /*1930*/  PRMT R37, R79, 0x7632, R37 ;  /* 0x000076324f257816 */ /* 0x000fe20000000025 */
[----:B------:R-:W-:Y:S01]  /*1940*/  FFMA.FTZ R40, R81, R40, R76 ;  /* 0x0000002851287223 */ /* 0x000fe2000001004c */
[----:B------:R-:W-:-:S02]  /*1950*/  SHF.L.U32 R42, R42, 0x10, RZ ;  /* 0x000000102a2a7819 */ /* 0x000fc400000006ff */
[----:B------:R-:W-:Y:S01]  /*1960*/  SHF.L.U32 R79, R79, 0x10, RZ ;  /* 0x000000104f4f7819 */ /* 0x000fe200000006ff */
[----:B------:R-:W-:Y:S01]  /*1970*/  IMAD.U32 R38, R38, 0x10000, RZ ;  /* 0x0001000026267824 */ /* 0x000fe200078e00ff */
[----:B------:R-:W-:Y:S01]  /*1980*/  SHF.L.U32 R94, R89, 0x10, RZ ;  /* 0x00000010595e7819 */ /* 0x000fe200000006ff */
[--C-:B------:R-:W-:Y:S01]  /*1990*/  FFMA.FTZ R91, R85, R42, R40.reuse ;  /* 0x0000002a555b7223 */ /* 0x100fe20000010028 */
[C---:B------:R-:W-:Y:S01]  /*19a0*/  PRMT R40, R39.reuse, 0x7632, R40 ;  /* 0x0000763227287816 */ /* 0x040fe20000000028 */
[----:B------:R-:W-:Y:S01]  /*19b0*/  FFMA.FTZ R41, R86, R79, R77 ;  /* 0x0000004f56297223 */ /* 0x000fe2000001004d */
[----:B------:R-:W-:Y:S01]  /*19c0*/  SHF.L.U32 R39, R39, 0x10, RZ ;  /* 0x0000001027277819 */ /* 0x000fe200000006ff */
[----:B------:R-:W3:Y:S01]  /*19d0*/  LDG.E.128 R76, desc[UR6][R2.64+0x9000] ;  /* 0x00900006024c7981 */ /* 0x000ee2000c1e1d00 */
[C---:B------:R-:W-:Y:S01]  /*19e0*/  FFMA.FTZ R89, R87.reuse, R38, R90 ;  /* 0x0000002657597223 */ /* 0x040fe2000001005a */
[C---:B----4-:R-:W-:Y:S01]  /*19f0*/  IMAD.U32 R38, R12.reuse, 0x10000, RZ ;  /* 0x000100000c267824 */ /* 0x050fe200078e00ff */
[----:B------:R-:W-:Y:S01]  /*1a00*/  PRMT R12, R12, 0x7632, R12 ;  /* 0x000076320c0c7816 */ /* 0x000fe2000000000c */
[----:B------:R-:W-:Y:S01]  /*1a10*/  FFMA.FTZ R94, R87, R94, R91 ;  /* 0x0000005e575e7223 */ /* 0x000fe2000001005b */
[----:B------:R-:W-:Y:S01]  /*1a20*/  SHF.L.U32 R91, R43, 0x10, RZ ;  /* 0x000000102b5b7819 */ /* 0x000fe200000006ff */
[----:B------:R-:W-:Y:S01]  /*1a30*/  FFMA.FTZ R90, R86, R39, R89 ;  /* 0x00000027565a7223 */ /* 0x000fe20000010059 */
[----:B------:R-:W-:Y:S01]  /*1a40*/  SHF.L.U32 R89, R12, 0x10, RZ ;  /* 0x000000100c597819 */ /* 0x000fe200000006ff */
[----:B------:R-:W-:-:S02]  /*1a50*/  FFMA.FTZ R93, R83, R38, R82 ;  /* 0x00000026535d7223 */ /* 0x000fc40000010052 */
        /* <DEDUP_REMOVED lines=8> */
[----:B-----5:R-:W-:Y:S01]  /*1ae0*/  PRMT R91, R4, 0x7632, R91 ;  /* 0x00007632045b7816 */ /* 0x020fe2000000005b */
[C---:B------:R-:W-:Y:S01]  /*1af0*/  FFMA.FTZ R40, R82.reuse, R37, R41 ;  /* 0x0000002552287223 */ /* 0x040fe20000010029 */
[----:B------:R-:W-:Y:S01]  /*1b00*/  FFMA.FTZ R90, R82, R39, R90 ;  /* 0x00000027525a7223 */ /* 0x000fe2000001005a */
[----:B------:R-:W-:Y:S01]  /*1b10*/  IMAD.U32 R93, R4, 0x10000, RZ ;  /* 0x00010000045d7824 */ /* 0x000fe200078e00ff */
[----:B------:R-:W4:Y:S01]  /*1b20*/  LDG.E.128 R36, desc[UR6][R2.64+0xc800] ;  /* 0x00c8000602247981 */ /* 0x000f22000c1e1d00 */
[----:B------:R-:W-:-:S02]  /*1b30*/  SHF.L.U32 R4, R13, 0x10, RZ ;  /* 0x000000100d047819 */ /* 0x000fc400000006ff */
        /* <DEDUP_REMOVED lines=18> */
[----:B------:R-:W5:Y:S01]  /*1c60*/  LDG.E.128 R12, desc[UR6][R2.64+0x10000] ;  /* 0x01000006020c7981 */ /* 0x000f62000c1e1d00 */
[C---:B------:R-:W-:Y:S01]  /*1c70*/  SHF.L.U32 R0, R6.reuse, 0x10, RZ ;  /* 0x0000001006007819 */ /* 0x040fe200000006ff */
[----:B------:R-:W-:Y:S01]  /*1c80*/  FFMA.FTZ R42, R81, R42, R94 ;  /* 0x0000002a512a7223 */ /* 0x000fe2000001005e */
[----:B------:R-:W-:Y:S01]  /*1c90*/  PRMT R6, R6, 0x7632, R6 ;  /* 0x0000763206067816 */ /* 0x000fe20000000006 */
[----:B------:R-:W-:Y:S01]  /*1ca0*/  FFMA.FTZ R5, R86, R43, R5 ;  /* 0x0000002b56057223 */ /* 0x000fe20000010005 */
[----:B------:R-:W-:Y:S02]  /*1cb0*/  IMAD.U32 R41, R41, 0x10000, RZ ;  /* 0x0001000029297824 */ /* 0x000fe400078e00ff */
        /* <DEDUP_REMOVED lines=10> */
[----:B------:R-:W-:Y:S01]  /*1d60*/  SHF.L.U32 R5, R17, 0x10, RZ ;  /* 0x0000001011057819 */ /* 0x000fe200000006ff */
[----:B------:R-:W-:Y:S01]  /*1d70*/  FFMA.FTZ R43, R80, R43, R93 ;  /* 0x0000002b502b7223 */ /* 0x000fe2000001005d */
[----:B------:R-:W-:Y:S02]  /*1d80*/  PRMT R7, R7, 0x7632, R7 ;  /* 0x0000763207077816 */ /* 0x000fe40000000007 */
[----:B------:R-:W-:Y:S01]  /*1d90*/  PRMT R4, R20, 0x7632, R4 ;  /* 0x0000763214047816 */ /* 0x000fe20000000004 */
[----:B------:R-:W-:Y:S01]  /*1da0*/  FFMA.FTZ R16, R84, R5, R43 ;  /* 0x0000000554107223 */ /* 0x000fe2000001002b */
[----:B------:R-:W-:Y:S02]  /*1db0*/  PRMT R0, R17, 0x7632, R0 ;  /* 0x0000763211007816 */ /* 0x000fe40000000000 */
[----:B------:R-:W-:-:S02]  /*1dc0*/  SHF.L.U32 R17, R7, 0x10, RZ ;  /* 0x0000001007117819 */ /* 0x000fc400000006ff */
[----:B------:R-:W-:Y:S02]  /*1dd0*/  SHF.L.U32 R43, R4, 0x10, RZ ;  /* 0x00000010042b7819 */ /* 0x000fe400000006ff */
[----:B------:R-:W5:Y:S01]  /*1de0*/  LDG.E.128 R4, desc[UR6][R2.64+0x13800] ;  /* 0x0138000602047981 */ /* 0x000f62000c1e1d00 */
[----:B------:R-:W-:Y:S01]  /*1df0*/  SHF.L.U32 R20, R20, 0x10, RZ ;  /* 0x0000001014147819 */ /* 0x000fe200000006ff */
[----:B------:R-:W-:-:S04]  /*1e00*/  IMAD.U32 R0, R0, 0x10000, RZ ;  /* 0x0001000000007824 */ /* 0x000fc800078e00ff */
[----:B------:R-:W-:Y:S01]  /*1e10*/  FFMA.FTZ R93, R83, R20, R88 ;  /* 0x00000014535d7223 */ /* 0x000fe20000010058 */
[----:B------:R-:W-:Y:S01]  /*1e20*/  FFMA.FTZ R83, R82, R17, R41 ;  /* 0x0000001152537223 */ /* 0x000fe20000010029 */
[C---:B------:R-:W-:Y:S02]  /*1e30*/  PRMT R17, R21.reuse, 0x7632, R17 ;  /* 0x0000763215117816 */ /* 0x040fe40000000011 */
[----:B------:R-:W-:Y:S01]  /*1e40*/  SHF.L.U32 R41, R21, 0x10, RZ ;  /* 0x0000001015297819 */ /* 0x000fe200000006ff */
[----:B------:R-:W-:Y:S01]  /*1e50*/  FFMA.FTZ R43, R80, R43, R93 ;  /* 0x0000002b502b7223 */ /* 0x000fe2000001005d */
[----:B------:R-:W-:Y:S01]  /*1e60*/  FFMA.FTZ R16, R81, R0, R16 ;  /* 0x0000000051107223 */ /* 0x000fe20000010010 */
[C---:B------:R-:W-:Y:S02]  /*1e70*/  PRMT R0, R18.reuse, 0x7632, R0 ;  /* 0x0000763212007816 */ /* 0x040fe40000000000 */
[----:B------:R-:W-:Y:S01]  /*1e80*/  SHF.L.U32 R18, R18, 0x10, RZ ;  /* 0x0000001012127819 */ /* 0x000fe200000006ff */
[----:B------:R-:W-:Y:S01]  /*1e90*/  FFMA.FTZ R88, R84, R41, R43 ;  /* 0x0000002954587223 */ /* 0x000fe2000001002b */
[----:B------:R-:W-:-:S02]  /*1ea0*/  SHF.L.U32 R80, R17, 0x10, RZ ;  /* 0x0000001011507819 */ /* 0x000fc400000006ff */
        /* <DEDUP_REMOVED lines=8> */
[----:B------:R-:W-:Y:S01]  /*1f30*/  FFMA.FTZ R80, R85, R84, R80 ;  /* 0x0000005455507223 */ /* 0x000fe20000010050 */
[----:B------:R-:W-:Y:S01]  /*1f40*/  IMAD.U32 R22, R22, 0x10000, RZ ;  /* 0x0001000016167824 */ /* 0x000fe200078e00ff */
[----:B------:R-:W5:Y:S01]  /*1f50*/  LDG.E.128 R16, desc[UR6][R2.64+0x17000] ;  /* 0x0170000602107981 */ /* 0x000f62000c1e1d00 */
[----:B------:R-:W-:-:S02]  /*1f60*/  PRMT R42, R24, 0x7632, R42 ;  /* 0x00007632182a7816 */ /* 0x000fc4000000002a */
[----:B------:R-:W-:Y:S02]  /*1f70*/  SHF.L.U32 R81, R24, 0x10, RZ ;  /* 0x0000001018517819 */ /* 0x000fe400000006ff */
[C---:B------:R-:W-:Y:S02]  /*1f80*/  PRMT R0, R28.reuse, 0x7632, R0 ;  /* 0x000076321c007816 */ /* 0x040fe40000000000 */
[----:B------:R-:W-:Y:S01]  /*1f90*/  SHF.L.U32 R84, R28, 0x10, RZ ;  /* 0x000000101c547819 */ /* 0x000fe200000006ff */
[----:B------:R-:W-:Y:S01]  /*1fa0*/  FFMA.FTZ R22, R87, R22, R80 ;  /* 0x0000001657167223 */ /* 0x000fe20000010050 */
[----:B------:R-:W-:Y:S01]  /*1fb0*/  SHF.L.U32 R80, R0, 0x10, RZ ;  /* 0x0000001000507819 */ /* 0x000fe200000006ff */
[----:B------:R-:W-:Y:S01]  /*1fc0*/  IMAD.U32 R87, R42, 0x10000, RZ ;  /* 0x000100002a577824 */ /* 0x000fe200078e00ff */
[C---:B------:R-:W-:Y:S01]  /*1fd0*/  SHF.L.U32 R43, R23.reuse, 0x10, RZ ;  /* 0x00000010172b7819 */ /* 0x040fe200000006ff */
[----:B------:R-:W-:Y:S01]  /*1fe0*/  FFMA.FTZ R81, R84, R81, R40 ;  /* 0x0000005154517223 */ /* 0x000fe20000010028 */
[----:B------:R-:W-:-:S02]  /*1ff0*/  PRMT R23, R23, 0x7632, R23 ;  /* 0x0000763217177816 */ /* 0x000fc40000000017 */
[----:B------:R-:W-:Y:S01]  /*2000*/  PRMT R28, R32, 0x7632, R28 ;  /* 0x00007632201c7816 */ /* 0x000fe2000000001c */
[----:B------:R-:W-:Y:S01]  /*2010*/  FFMA.FTZ R24, R80, R87, R81 ;  /* 0x0000005750187223 */ /* 0x000fe20000010051 */
[----:B------:R-:W-:Y:S01]  /*2020*/  SHF.L.U32 R95, R32, 0x10, RZ ;  /* 0x00000010205f7819 */ /* 0x000fe200000006ff */
[----:B------:R-:W-:Y:S01]  /*2030*/  FFMA.FTZ R85, R86, R21, R41 ;  /* 0x0000001556557223 */ /* 0x000fe20000010029 */
[----:B------:R-:W-:Y:S01]  /*2040*/  IMAD.U32 R87, R20, 0x10000, RZ ;  /* 0x0001000014577824 */ /* 0x000fe200078e00ff */
[----:B------:R-:W-:Y:S01]  /*2050*/  SHF.L.U32 R93, R23, 0x10, RZ ;  /* 0x00000010175d7819 */ /* 0x000fe200000006ff */
[----:B------:R-:W-:Y:S01]  /*2060*/  FFMA.FTZ R86, R86, R43, R22 ;  /* 0x0000002b56567223 */ /* 0x000fe20000010016 */
[----:B------:R-:W-:Y:S02]  /*2070*/  SHF.L.U32 R0, R25, 0x10, RZ ;  /* 0x0000001019007819 */ /* 0x000fe400000006ff */
[----:B------:R-:W-:Y:S01]  /*2080*/  SHF.L.U32 R81, R29, 0x10, RZ ;  /* 0x000000101d517819 */ /* 0x000fe200000006ff */
[----:B------:R-:W-:Y:S01]  /*2090*/  FFMA.FTZ R95, R84, R95, R90 ;  /* 0x0000005f545f7223 */ /* 0x000fe2000001005a */
[----:B------:R-:W-:Y:S01]  /*20a0*/  SHF.L.U32 R97, R28, 0x10, RZ ;  /* 0x000000101c617819 */ /* 0x000fe200000006ff */
[C---:B------:R-:W-:Y:S01]  /*20b0*/  FFMA.FTZ R87, R82.reuse, R87, R85 ;  /* 0x0000005752577223 */ /* 0x040fe20000010055 */
[----:B------:R-:W-:Y:S01]  /*20c0*/  FFMA.FTZ R85, R82, R93, R86 ;  /* 0x0000005d52557223 */ /* 0x000fe20000010056 */
[----:B------:R-:W-:Y:S01]  /*20d0*/  FFMA.FTZ R93, R81, R0, R24 ;  /* 0x00000000515d7223 */ /* 0x000fe20000010018 */
[----:B------:R-:W-:Y:S01]  /*20e0*/  PRMT R82, R29, 0x7632, R82 ;  /* 0x000076321d527816 */ /* 0x000fe20000000052 */
[----:B------:R-:W-:Y:S01]  /*20f0*/  FFMA.FTZ R28, R80, R97, R95 ;  /* 0x00000061501c7223 */ /* 0x000fe2000001005f */
[----:B------:R-:W-:Y:S01]  /*2100*/  IMAD.U32 R24, R33, 0x10000, RZ ;  /* 0x0001000021187824 */ /* 0x000fe200078e00ff */
[----:B------:R-:W-:Y:S01]  /*2110*/  SHF.L.U32 R29, R8, 0x10, RZ ;  /* 0x00000010081d7819 */ /* 0x000fe200000006ff */
[----:B------:R-:W5:Y:S01]  /*2120*/  LDG.E.128 R20, desc[UR6][R44.64+0x2800] ;  /* 0x002800062c147981 */ /* 0x000f62000c1e1d00 */
[----:B------:R-:W-:-:S02]  /*2130*/  PRMT R8, R30, 0x7632, R8 ;  /* 0x000076321e087816 */ /* 0x000fc40000000008 */
[----:B------:R-:W-:Y:S01]  /*2140*/  PRMT R25, R25, 0x7632, R25 ;  /* 0x0000763219197816 */ /* 0x000fe20000000019 */
[----:B------:R-:W5:Y:S01]  /*2150*/  LDG.E.128 R40, desc[UR6][R2.64+0x2800] ;  /* 0x0028000602287981 */ /* 0x000f62000c1e1d00 */
[----:B------:R-:W-:Y:S01]  /*2160*/  FFMA.FTZ R95, R81, R24, R28 ;  /* 0x00000018515f7223 */ /* 0x000fe2000001001c */
[----:B------:R-:W-:Y:S02]  /*2170*/  PRMT R24, R8, 0x7632, R24 ;  /* 0x0000763208187816 */ /* 0x000fe40000000018 */
[----:B------:R-:W-:Y:S02]  /*2180*/  SHF.L.U32 R25, R25, 0x10, RZ ;  /* 0x0000001019197819 */ /* 0x000fe400000006ff */
[----:B------:R-:W-:Y:S02]  /*2190*/  SHF.L.U32 R82, R82, 0x10, RZ ;  /* 0x0000001052527819 */ /* 0x000fe400000006ff */
[----:B------:R-:W-:Y:S01]  /*21a0*/  PRMT R33, R33, 0x7632, R33 ;  /* 0x0000763221217816 */ /* 0x000fe20000000021 */
[----:B------:R-:W-:Y:S01]  /*21b0*/  FFMA.FTZ R97, R84, R29, R89 ;  /* 0x0000001d54617223 */ /* 0x000fe20000010059 */
[----:B------:R-:W-:-:S02]  /*21c0*/  IMAD.U32 R89, R24, 0x10000, RZ ;  /* 0x0001000018597824 */ /* 0x000fc400078e00ff */
[----:B------:R-:W-:Y:S01]  /*21d0*/  FFMA.FTZ R93, R82, R25, R93 ;  /* 0x00000019525d7223 */ /* 0x000fe2000001005d */
[----:B------:R-:W-:Y:S01]  /*21e0*/  SHF.L.U32 R33, R33, 0x10, RZ ;  /* 0x0000001021217819 */ /* 0x000fe200000006ff */
[----:B------:R-:W-:Y:S01]  /*21f0*/  IMAD.U32 R86, R30, 0x10000, RZ ;  /* 0x000100001e567824 */ /* 0x000fe200078e00ff */
[C---:B------:R-:W-:Y:S02]  /*2200*/  PRMT R28, R26.reuse, 0x7632, R28 ;  /* 0x000076321a1c7816 */ /* 0x040fe4000000001c */
[----:B------:R-:W-:Y:S01]  /*2210*/  SHF.L.U32 R25, R26, 0x10, RZ ;  /* 0x000000101a197819 */ /* 0x000fe200000006ff */
[----:B------:R-:W-:Y:S01]  /*2220*/  FFMA.FTZ R90, R80, R89, R97 ;  /* 0x00000059505a7223 */ /* 0x000fe20000010061 */
[----:B------:R-:W-:Y:S02]  /*2230*/  IMAD.U32 R89, R8, 0x10000, RZ ;  /* 0x0001000008597824 */ /* 0x000fe400078e00ff */
[----:B------:R-:W-:Y:S01]  /*2240*/  FFMA.FTZ R95, R82, R33, R95 ;  /* 0x00000021525f7223 */ /* 0x000fe2000001005f */
[----:B------:R-:W-:Y:S01]  /*2250*/  SHF.L.U32 R28, R28, 0x10, RZ ;  /* 0x000000101c1c7819 */ /* 0x000fe200000006ff */
[----:B------:R-:W-:Y:S01]  /*2260*/  FFMA.FTZ R30, R86, R25, R93 ;  /* 0x00000019561e7223 */ /* 0x000fe2000001005d */
[----:B------:R-:W-:-:S02]  /*2270*/  PRMT R8, R9, 0x7632, R8 ;  /* 0x0000763209087816 */ /* 0x000fc40000000008 */
[C---:B------:R-:W-:Y:S02]  /*2280*/  PRMT R32, R34.reuse, 0x7632, R32 ;  /* 0x0000763222207816 */ /* 0x040fe40000000020 */
[----:B------:R-:W-:Y:S02]  /*2290*/  SHF.L.U32 R33, R34, 0x10, RZ ;  /* 0x0000001022217819 */ /* 0x000fe400000006ff */
[----:B------:R-:W-:Y:S02]  /*22a0*/  SHF.L.U32 R34, R9, 0x10, RZ ;  /* 0x0000001009227819 */ /* 0x000fe400000006ff */
[C---:B------:R-:W-:Y:S02]  /*22b0*/  PRMT R88, R31.reuse, 0x7632, R88 ;  /* 0x000076321f587816 */ /* 0x040fe40000000058 */
        /* <DEDUP_REMOVED lines=9> */
[----:B------:R-:W-:Y:S02]  /*2350*/  IMAD.U32 R31, R8, 0x10000, RZ ;  /* 0x00010000081f7824 */ /* 0x000fe400078e00ff */
[----:B------:R-:W-:Y:S01]  /*2360*/  FFMA.FTZ R93, R82, R93, R97 ;  /* 0x0000005d525d7223 */ /* 0x000fe20000010061 */
[----:B------:R-:W-:-:S02]  /*2370*/  PRMT R10, R10, 0x7632, R10 ;  /* 0x000076320a0a7816 */ /* 0x000fc4000000000a */
[C---:B------:R-:W-:Y:S02]  /*2380*/  PRMT R8, R48.reuse, 0x7632, R8 ;  /* 0x0000763230087816 */ /* 0x040fe40000000008 */
[----:B------:R-:W-:Y:S01]  /*2390*/  SHF.L.U32 R48, R48, 0x10, RZ ;  /* 0x0000001030307819 */ /* 0x000fe200000006ff */
[----:B------:R-:W-:Y:S01]  /*23a0*/  FFMA.FTZ R28, R86, R95, R93 ;  /* 0x0000005f561c7223 */ /* 0x000fe2000001005d */
[----:B------:R-:W-:Y:S02]  /*23b0*/  PRMT R29, R27, 0x7632, R29 ;  /* 0x000076321b1d7816 */ /* 0x000fe4000000001d */
[----:B------:R-:W-:Y:S01]  /*23c0*/  SHF.L.U32 R32, R32, 0x10, RZ ;  /* 0x0000001020207819 */ /* 0x000fe200000006ff */
[----:B------:R-:W5:Y:S01]  /*23d0*/  LDG.E.128 R24, desc[UR6][R2.64+0x6000] ;  /* 0x0060000602187981 */ /* 0x000f62000c1e1d00 */
[----:B------:R-:W-:Y:S01]  /*23e0*/  SHF.L.U32 R10, R10, 0x10, RZ ;  /* 0x000000100a0a7819 */ /* 0x000fe200000006ff */
[----:B------:R-:W-:Y:S01]  /*23f0*/  FFMA.FTZ R91, R84, R48, R91 ;  /* 0x00000030545b7223 */ /* 0x000fe2000001005b */
[----:B------:R-:W-:Y:S01]  /*2400*/  SHF.L.U32 R95, R8, 0x10, RZ ;  /* 0x00000010085f7819 */ /* 0x000fe200000006ff */
[----:B------:R-:W-:Y:S01]  /*2410*/  FFMA.FTZ R32, R89, R32, R33 ;  /* 0x0000002059207223 */ /* 0x000fe20000010021 */
[----:B------:R-:W-:-:S02]  /*2420*/  SHF.L.U32 R29, R29, 0x10, RZ ;  /* 0x000000101d1d7819 */ /* 0x000fc400000006ff */
[----:B------:R-:W-:Y:S01]  /*2430*/  SHF.L.U32 R88, R88, 0x10, RZ ;  /* 0x0000001058587819 */ /* 0x000fe200000006ff */
[----:B------:R-:W-:Y:S02]  /*2440*/  IMAD.U32 R33, R35, 0x10000, RZ ;  /* 0x0001000023217824 */ /* 0x000fe400078e00ff */
[----:B------:R-:W-:Y:S01]  /*2450*/  FFMA.FTZ R93, R89, R10, R28 ;  /* 0x0000000a595d7223 */ /* 0x000fe2000001001c */
[----:B------:R-:W-:Y:S01]  /*2460*/  SHF.L.U32 R8, R49, 0x10, RZ ;  /* 0x0000001031087819 */ /* 0x000fe200000006ff */
[----:B------:R-:W-:Y:S01]  /*2470*/  FFMA.FTZ R10, R80, R95, R91 ;  /* 0x0000005f500a7223 */ /* 0x000fe2000001005b */
[----:B------:R-:W-:Y:S01]  /*2480*/  FFMA.FTZ R92, R88, R29, R9 ;  /* 0x0000001d585c7223 */ /* 0x000fe20000010009 */
[----:B------:R-:W-:Y:S01]  /*2490*/  IMAD.U32 R9, R11, 0x10000, RZ ;  /* 0x000100000b097824 */ /* 0x000fe200078e00ff */
[----:B------:R-:W-:Y:S01]  /*24a0*/  PRMT R49, R49, 0x7632, R49 ;  /* 0x0000763231317816 */ /* 0x000fe20000000031 */
[----:B------:R-:W-:Y:S01]  /*24b0*/  FFMA.FTZ R90, R0, R33, R32 ;  /* 0x00000021005a7223 */ /* 0x000fe20000010020 */
[----:B------:R-:W-:Y:S01]  /*24c0*/  PRMT R11, R11, 0x7632, R11 ;  /* 0x000076320b0b7816 */ /* 0x000fe2000000000b */
[----:B------:R-:W-:Y:S01]  /*24d0*/  FFMA.FTZ R91, R81, R8, R10 ;  /* 0x00000008515b7223 */ /* 0x000fe2000001000a */
[----:B------:R-:W5:Y:S01]  /*24e0*/  LDG.E.128 R32, desc[UR6][R2.64+0x9800] ;  /* 0x0098000602207981 */ /* 0x000f62000c1e1d00 */
[----:B------:R-:W-:-:S02]  /*24f0*/  PRMT R8, R52, 0x7632, R8 ;  /* 0x0000763234087816 */ /* 0x000fc40000000008 */
[----:B------:R-:W-:Y:S02]  /*2500*/  SHF.L.U32 R52, R52, 0x10, RZ ;  /* 0x0000001034347819 */ /* 0x000fe400000006ff */
[----:B------:R-:W-:Y:S01]  /*2510*/  SHF.L.U32 R49, R49, 0x10, RZ ;  /* 0x0000001031317819 */ /* 0x000fe200000006ff */
        /* <DEDUP_REMOVED lines=16> */
[----:B------:R-:W5:Y:S01]  /*2620*/  LDG.E.128 R28, desc[UR6][R2.64+0xd000] ;  /* 0x00d00006021c7981 */ /* 0x000f62000c1e1d00 */
[----:B------:R-:W-:Y:S01]  /*2630*/  PRMT R48, R51, 0x7632, R48 ;  /* 0x0000763233307816 */ /* 0x000fe20000000030 */
[----:B------:R-:W-:Y:S01]  /*2640*/  FFMA.FTZ R49, R89, R50, R8 ;  /* 0x0000003259317223 */ /* 0x000fe20000010008 */
[----:B------:R-:W-:Y:S01]  /*2650*/  SHF.L.U32 R51, R51, 0x10, RZ ;  /* 0x0000001033337819 */ /* 0x000fe200000006ff */
[----:B------:R-:W-:Y:S01]  /*2660*/  FFMA.FTZ R53, R82, R53, R83 ;  /* 0x0000003552357223 */ /* 0x000fe20000010053 */
[C---:B------:R-:W-:Y:S01]  /*2670*/  SHF.L.U32 R93, R54.reuse, 0x10, RZ ;  /* 0x00000010365d7819 */ /* 0x040fe200000006ff */
[----:B------:R-:W5:Y:S01]  /*2680*/  LDG.E.128 R8, desc[UR6][R2.64+0x10800] ;  /* 0x0108000602087981 */ /* 0x000f62000c1e1d00 */
[----:B------:R-:W-:Y:S01]  /*2690*/  PRMT R54, R54, 0x7632, R54 ;  /* 0x0000763236367816 */ /* 0x000fe20000000036 */
[----:B------:R-:W-:Y:S01]  /*26a0*/  FFMA.FTZ R83, R0, R51, R49 ;  /* 0x0000003300537223 */ /* 0x000fe20000010031 */
[----:B------:R-:W-:-:S02]  /*26b0*/  IMAD.U32 R49, R60, 0x10000, RZ ;  /* 0x000100003c317824 */ /* 0x000fc400078e00ff */
[----:B------:R-:W-:Y:S01]  /*26c0*/  FFMA.FTZ R52, R86, R93, R53 ;  /* 0x0000005d56347223 */ /* 0x000fe20000010035 */
[----:B------:R-:W-:Y:S02]  /*26d0*/  SHF.L.U32 R53, R48, 0x10, RZ ;  /* 0x0000001030357819 */ /* 0x000fe400000006ff */
[----:B------:R-:W-:Y:S02]  /*26e0*/  PRMT R60, R60, 0x7632, R60 ;  /* 0x000076323c3c7816 */ /* 0x000fe4000000003c */
[----:B------:R-:W-:Y:S01]  /*26f0*/  SHF.L.U32 R54, R54, 0x10, RZ ;  /* 0x0000001036367819 */ /* 0x000fe200000006ff */
[----:B------:R-:W-:Y:S01]  /*2700*/  FFMA.FTZ R95, R84, R49, R87 ;  /* 0x00000031545f7223 */ /* 0x000fe20000010057 */
[----:B------:R-:W-:Y:S01]  /*2710*/  SHF.L.U32 R93, R60, 0x10, RZ ;  /* 0x000000103c5d7819 */ /* 0x000fe200000006ff */
[----:B------:R-:W-:Y:S01]  /*2720*/  FFMA.FTZ R87, R88, R53, R83 ;  /* 0x0000003558577223 */ /* 0x000fe20000010053 */
[----:B------:R-:W-:Y:S02]  /*2730*/  IMAD.U32 R53, R55, 0x10000, RZ ;  /* 0x0001000037357824 */ /* 0x000fe400078e00ff */
[----:B------:R-:W-:Y:S01]  /*2740*/  FFMA.FTZ R83, R89, R54, R52 ;  /* 0x0000003659537223 */ /* 0x000fe20000010034 */
[----:B------:R-:W-:Y:S01]  /*2750*/  SHF.L.U32 R60, R56, 0x10, RZ ;  /* 0x00000010383c7819 */ /* 0x000fe200000006ff */
[----:B------:R-:W5:Y:S01]  /*2760*/  LDG.E.128 R48, desc[UR6][R2.64+0x14000] ;  /* 0x0140000602307981 */ /* 0x000f62000c1e1d00 */
[----:B------:R-:W-:Y:S01]  /*2770*/  PRMT R56, R55, 0x7632, R56 ;  /* 0x0000763237387816 */ /* 0x000fe20000000038 */
        /* <DEDUP_REMOVED lines=13> */
[----:B------:R-:W-:Y:S01]  /*2850*/  FFMA.FTZ R61, R82, R61, R93 ;  /* 0x0000003d523d7223 */ /* 0x000fe2000001005d */
[----:B------:R-:W-:Y:S01]  /*2860*/  FFMA.FTZ R85, R88, R85, R83 ;  /* 0x0000005558557223 */ /* 0x000fe20000010053 */
[----:B------:R-:W-:Y:S01]  /*2870*/  FFMA.FTZ R93, R81, R56, R80 ;  /* 0x00000038515d7223 */ /* 0x000fe20000010050 */
[----:B------:R-:W-:Y:S01]  /*2880*/  SHF.L.U32 R81, R57, 0x10, RZ ;  /* 0x0000001039517819 */ /* 0x000fe200000006ff */
[C---:B------:R-:W-:Y:S01]  /*2890*/  IMAD.U32 R57, R62.reuse, 0x10000, RZ ;  /* 0x000100003e397824 */ /* 0x040fe200078e00ff */
        /* <DEDUP_REMOVED lines=8> */
[----:B------:R-:W-:Y:S02]  /*2920*/  FFMA.FTZ R83, R86, R83, R82 ;  /* 0x0000005356537223 */ /* 0x000fe40000010052 */
[C---:B------:R-:W-:Y:S02]  /*2930*/  FFMA.FTZ R95, R89.reuse, R62, R56 ;  /* 0x0000003e595f7223 */ /* 0x040fe40000010038 */
[----:B------:R-:W-:Y:S01]  /*2940*/  FFMA.FTZ R56, R89, R60, R83 ;  /* 0x0000003c59387223 */ /* 0x000fe20000010053 */
[----:B--2---:R-:W-:Y:S02]  /*2950*/  SHF.L.U32 R89, R64, 0x10, RZ ;  /* 0x0000001040597819 */ /* 0x004fe400000006ff */
[----:B------:R-:W-:Y:S02]  /*2960*/  SHF.L.U32 R84, R68, 0x10, RZ ;  /* 0x0000001044547819 */ /* 0x000fe400000006ff */
[----:B------:R-:W-:Y:S01]  /*2970*/  PRMT R58, R69, 0x7632, R58 ;  /* 0x00007632453a7816 */ /* 0x000fe2000000003a */
[----:B------:R-:W-:Y:S01]  /*2980*/  IMAD.U32 R57, R63, 0x10000, RZ ;  /* 0x000100003f397824 */ /* 0x000fe200078e00ff */
[----:B------:R-:W-:-:S02]  /*2990*/  PRMT R64, R64, 0x7632, R64 ;  /* 0x0000763240407816 */ /* 0x000fc40000000040 */
[----:B------:R-:W-:Y:S01]  /*29a0*/  PRMT R86, R68, 0x7632, R86 ;  /* 0x0000763244567816 */ /* 0x000fe20000000056 */
[----:B------:R-:W-:Y:S01]  /*29b0*/  FFMA.FTZ R99, R84, R89, R92 ;  /* 0x0000005954637223 */ /* 0x000fe2000001005c */
[----:B------:R-:W-:Y:S01]  /*29c0*/  SHF.L.U32 R97, R64, 0x10, RZ ;  /* 0x0000001040617819 */ /* 0x000fe200000006ff */
[----:B------:R0:W2:Y:S02]  /*29d0*/  LDG.E.128 R80, desc[UR6][R44.64+0x3000] ;  /* 0x003000062c507981 */ /* 0x0000a4000c1e1d00 */
[----:B------:R-:W-:Y:S01]  /*29e0*/  IMAD.U32 R86, R86, 0x10000, RZ ;  /* 0x0001000056567824 */ /* 0x000fe200078e00ff */
[C---:B------:R-:W-:Y:S02]  /*29f0*/  PRMT R64, R65.reuse, 0x7632, R64 ;  /* 0x0000763241407816 */ /* 0x040fe40000000040 */
[----:B------:R-:W-:Y:S01]  /*2a00*/  SHF.L.U32 R68, R65, 0x10, RZ ;  /* 0x0000001041447819 */ /* 0x000fe200000006ff */
[----:B------:R-:W-:Y:S01]  /*2a10*/  FFMA.FTZ R92, R86, R97, R99 ;  /* 0x00000061565c7223 */ /* 0x000fe20000010063 */
[----:B------:R-:W-:-:S02]  /*2a20*/  SHF.L.U32 R89, R69, 0x10, RZ ;  /* 0x0000001045597819 */ /* 0x000fc400000006ff */
[----:B------:R-:W-:Y:S02]  /*2a30*/  PRMT R93, R63, 0x7632, R93 ;  /* 0x000076323f5d7816 */ /* 0x000fe4000000005d */
[----:B------:R-:W2:Y:S01]  /*2a40*/  LDG.E.128 R60, desc[UR6][R2.64+0x3000] ;  /* 0x00300006023c7981 */ /* 0x000ea2000c1e1d00 */
[----:B0-----:R-:W-:Y:S01]  /*2a50*/  SHF.L.U32 R44, R58, 0x10, RZ ;  /* 0x000000103a2c7819 */ /* 0x001fe200000006ff */
[----:B------:R-:W-:Y:S02]  /*2a60*/  IMAD.U32 R69, R64, 0x10000, RZ ;  /* 0x0001000040457824 */ /* 0x000fe400078e00ff */
[----:B------:R-:W-:Y:S01]  /*2a70*/  FFMA.FTZ R97, R89, R68, R92 ;  /* 0x0000004459617223 */ /* 0x000fe2000001005c */
[C---:B------:R-:W-:Y:S02]  /*2a80*/  SHF.L.U32 R65, R59.reuse, 0x10, RZ ;  /* 0x000000103b417819 */ /* 0x040fe400000006ff */
[----:B------:R-:W-:Y:S01]  /*2a90*/  PRMT R45, R59, 0x7632, R45 ;  /* 0x000076323b2d7816 */ /* 0x000fe2000000002d */
[----:B------:R-:W-:Y:S01]  /*2aa0*/  FFMA.FTZ R69, R44, R69, R97 ;  /* 0x000000452c457223 */ /* 0x000fe20000010061 */
[----:B---3--:R-:W-:-:S02]  /*2ab0*/  PRMT R68, R72, 0x7632, R68 ;  /* 0x0000763248447816 */ /* 0x008fc40000000044 */
[----:B------:R-:W-:Y:S01]  /*2ac0*/  SHF.L.U32 R97, R72, 0x10, RZ ;  /* 0x0000001048617819 */ /* 0x000fe200000006ff */
[----:B------:R-:W-:Y:S01]  /*2ad0*/  FFMA.FTZ R64, R0, R65, R56 ;  /* 0x0000004100407223 */ /* 0x000fe20000010038 */
[----:B------:R-:W-:Y:S02]  /*2ae0*/  SHF.L.U32 R45, R45, 0x10, RZ ;  /* 0x000000102d2d7819 */ /* 0x000fe400000006ff */
[----:B------:R-:W-:Y:S01]  /*2af0*/  SHF.L.U32 R99, R68, 0x10, RZ ;  /* 0x0000001044637819 */ /* 0x000fe200000006ff */
[----:B------:R-:W-:Y:S01]  /*2b00*/  FFMA.FTZ R97, R84, R97, R90 ;  /* 0x0000006154617223 */ /* 0x000fe2000001005a */
[----:B------:R-:W-:Y:S01]  /*2b10*/  FFMA.FTZ R95, R0, R57, R95 ;  /* 0x00000039005f7223 */ /* 0x000fe2000001005f */
[----:B------:R-:W-:Y:S01]  /*2b20*/  FFMA.FTZ R45, R88, R45, R64 ;  /* 0x0000002d582d7223 */ /* 0x000fe20000010040 */
[----:B------:R-:W3:Y:S01]  /*2b30*/  LDG.E.128 R56, desc[UR6][R2.64+0x6800] ;  /* 0x0068000602387981 */ /* 0x000ee2000c1e1d00 */
[----:B------:R-:W-:Y:S01]  /*2b40*/  IMAD.U32 R93, R93, 0x10000, RZ ;  /* 0x000100005d5d7824 */ /* 0x000fe200078e00ff */
[----:B------:R-:W-:Y:S01]  /*2b50*/  SHF.L.U32 R0, R70, 0x10, RZ ;  /* 0x0000001046007819 */ /* 0x000fe200000006ff */
[----:B------:R-:W-:Y:S01]  /*2b60*/  FFMA.FTZ R72, R86, R99, R97 ;  /* 0x0000006356487223 */ /* 0x000fe20000010061 */
[----:B------:R-:W-:Y:S01]  /*2b70*/  PRMT R90, R70, 0x7632, R90 ;  /* 0x00007632465a7816 */ /* 0x000fe2000000005a */
[C---:B------:R-:W-:Y:S01]  /*2b80*/  IMAD.U32 R70, R73.reuse, 0x10000, RZ ;  /* 0x0001000049467824 */ /* 0x040fe200078e00ff */
[----:B------:R-:W-:Y:S01]  /*2b90*/  PRMT R64, R73, 0x7632, R64 ;  /* 0x0000763249407816 */ /* 0x000fe20000000040 */
[----:B------:R-:W-:Y:S01]  /*2ba0*/  FFMA.FTZ R93, R88, R93, R95 ;  /* 0x0000005d585d7223 */ /* 0x000fe2000001005f */
        /* <DEDUP_REMOVED lines=11> */
[----:B------:R-:W-:Y:S02]  /*2c60*/  PRMT R74, R74, 0x7632, R74 ;  /* 0x000076324a4a7816 */ /* 0x000fe4000000004a */
[C---:B------:R-:W-:Y:S02]  /*2c70*/  PRMT R68, R71.reuse, 0x7632, R68 ;  /* 0x0000763247447816 */ /* 0x040fe40000000044 */
        /* <DEDUP_REMOVED lines=9> */
[C---:B------:R-:W-:Y:S02]  /*2d10*/  PRMT R72, R77.reuse, 0x7632, R72 ;  /* 0x000076324d487816 */ /* 0x040fe40000000048 */
[----:B------:R-:W-:Y:S01]  /*2d20*/  SHF.L.U32 R92, R77, 0x10, RZ ;  /* 0x000000104d5c7819 */ /* 0x000fe200000006ff */
[----:B------:R-:W-:Y:S01]  /*2d30*/  FFMA.FTZ R71, R88, R65, R71 ;  /* 0x0000004158477223 */ /* 0x000fe20000010047 */
[----:B------:R-:W-:Y:S01]  /*2d40*/  SHF.L.U32 R69, R69, 0x10, RZ ;  /* 0x0000001045457819 */ /* 0x000fe200000006ff */
[----:B------:R-:W3:Y:S01]  /*2d50*/  LDG.E.128 R64, desc[UR6][R2.64+0xa000] ;  /* 0x00a0000602407981 */ /* 0x000ee2000c1e1d00 */
[----:B------:R-:W-:-:S02]  /*2d60*/  IMAD.U32 R76, R68, 0x10000, RZ ;  /* 0x00010000444c7824 */ /* 0x000fc400078e00ff */
[----:B------:R-:W-:Y:S01]  /*2d70*/  FFMA.FTZ R73, R90, R73, R95 ;  /* 0x000000495a497223 */ /* 0x000fe2000001005f */
[----:B------:R-:W-:Y:S01]  /*2d80*/  SHF.L.U32 R95, R72, 0x10, RZ ;  /* 0x00000010485f7819 */ /* 0x000fe200000006ff */
[----:B------:R-:W-:Y:S01]  /*2d90*/  FFMA.FTZ R97, R89, R92, R94 ;  /* 0x0000005c59617223 */ /* 0x000fe2000001005e */
[C---:B------:R-:W-:Y:S01]  /*2da0*/  PRMT R70, R75.reuse, 0x7632, R70 ;  /* 0x000076324b467816 */ /* 0x040fe20000000046 */
        /* <DEDUP_REMOVED lines=11> */
[----:B------:R-:W4:Y:S01]  /*2e60*/  LDG.E.128 R68, desc[UR6][R2.64+0xd800] ;  /* 0x00d8000602447981 */ /* 0x000f22000c1e1d00 */
[----:B------:R-:W-:-:S02]  /*2e70*/  PRMT R78, R78, 0x7632, R78 ;  /* 0x000076324e4e7816 */ /* 0x000fc4000000004e */
[C---:B------:R-:W-:Y:S01]  /*2e80*/  PRMT R36, R37.reuse, 0x7632, R36 ;  /* 0x0000763225247816 */ /* 0x040fe20000000024 */
[----:B------:R-:W-:Y:S01]  /*2e90*/  FFMA.FTZ R91, R76, R91, R73 ;  /* 0x0000005b4c5b7223 */ /* 0x000fe20000010049 */
[----:B------:R-:W-:Y:S01]  /*2ea0*/  SHF.L.U32 R73, R78, 0x10, RZ ;  /* 0x000000104e497819 */ /* 0x000fe200000006ff */
[----:B------:R-:W-:Y:S01]  /*2eb0*/  FFMA.FTZ R74, R86, R75, R87 ;  /* 0x0000004b564a7223 */ /* 0x000fe20000010057 */
[----:B------:R-:W-:Y:S01]  /*2ec0*/  SHF.L.U32 R75, R36, 0x10, RZ ;  /* 0x00000010244b7819 */ /* 0x000fe200000006ff */
[----:B------:R-:W-:Y:S01]  /*2ed0*/  IMAD.U32 R72, R37, 0x10000, RZ ;  /* 0x0001000025487824 */ /* 0x000fe200078e00ff */
[C---:B-----5:R-:W-:Y:S02]  /*2ee0*/  SHF.L.U32 R36, R12.reuse, 0x10, RZ ;  /* 0x000000100c247819 */ /* 0x060fe400000006ff */
[----:B------:R-:W-:Y:S01]  /*2ef0*/  PRMT R12, R12, 0x7632, R12 ;  /* 0x000076320c0c7816 */ /* 0x000fe2000000000c */
[----:B------:R-:W-:Y:S01]  /*2f00*/  FFMA.FTZ R73, R90, R73, R95 ;  /* 0x000000495a497223 */ /* 0x000fe2000001005f */
[----:B------:R-:W-:Y:S01]  /*2f10*/  SHF.L.U32 R37, R79, 0x10, RZ ;  /* 0x000000104f257819 */ /* 0x000fe200000006ff */
[----:B------:R-:W-:Y:S01]  /*2f20*/  FFMA.FTZ R87, R89, R72, R74 ;  /* 0x0000004859577223 */ /* 0x000fe2000001004a */
[----:B------:R-:W-:Y:S01]  /*2f30*/  FFMA.FTZ R97, R84, R36, R85 ;  /* 0x0000002454617223 */ /* 0x000fe20000010055 */
[----:B------:R-:W-:Y:S01]  /*2f40*/  IMAD.U32 R95, R12, 0x10000, RZ ;  /* 0x000100000c5f7824 */ /* 0x000fe200078e00ff */
        /* <DEDUP_REMOVED lines=14> */
[----:B------:R-:W-:Y:S01]  /*3030*/  FFMA.FTZ R97, R89, R38, R78 ;  /* 0x0000002659617223 */ /* 0x000fe2000001004e */
[----:B------:R-:W-:-:S02]  /*3040*/  SHF.L.U32 R87, R14, 0x10, RZ ;  /* 0x000000100e577819 */ /* 0x000fc400000006ff */
[----:B------:R-:W-:Y:S02]  /*3050*/  PRMT R39, R39, 0x7632, R39 ;  /* 0x0000763227277816 */ /* 0x000fe40000000027 */
[----:B------:R-:W-:Y:S01]  /*3060*/  PRMT R14, R14, 0x7632, R14 ;  /* 0x000076320e0e7816 */ /* 0x000fe2000000000e */
[----:B------:R-:W-:Y:S01]  /*3070*/  FFMA.FTZ R95, R44, R95, R97 ;  /* 0x0000005f2c5f7223 */ /* 0x000fe20000010061 */
[----:B------:R-:W-:Y:S01]  /*3080*/  FFMA.FTZ R78, R88, R85, R13 ;  /* 0x00000055584e7223 */ /* 0x000fe2000001000d */
[----:B------:R-:W-:Y:S01]  /*3090*/  SHF.L.U32 R79, R79, 0x10, RZ ;  /* 0x000000104f4f7819 */ /* 0x000fe200000006ff */
[----:B------:R-:W-:Y:S01]  /*30a0*/  IMAD.U32 R39, R39, 0x10000, RZ ;  /* 0x0001000027277824 */ /* 0x000fe200078e00ff */
[----:B------:R-:W-:Y:S02]  /*30b0*/  SHF.L.U32 R13, R14, 0x10, RZ ;  /* 0x000000100e0d7819 */ /* 0x000fe400000006ff */
[C---:B------:R-:W-:Y:S02]  /*30c0*/  PRMT R12, R4.reuse, 0x7632, R12 ;  /* 0x00007632040c7816 */ /* 0x040fe4000000000c */
[----:B------:R-:W-:Y:S01]  /*30d0*/  SHF.L.U32 R14, R4, 0x10, RZ ;  /* 0x00000010040e7819 */ /* 0x000fe200000006ff */
[----:B------:R-:W-:Y:S01]  /*30e0*/  FFMA.FTZ R87, R0, R87, R95 ;  /* 0x0000005700577223 */ /* 0x000fe2000001005f */
[----:B------:R-:W-:Y:S01]  /*30f0*/  FFMA.FTZ R4, R76, R79, R37 ;  /* 0x0000004f4c047223 */ /* 0x000fe20000010025 */
[----:B------:R-:W-:Y:S01]  /*3100*/  SHF.L.U32 R79, R12, 0x10, RZ ;  /* 0x000000100c4f7819 */ /* 0x000fe200000006ff */
[----:B------:R-:W-:Y:S01]  /*3110*/  FFMA.FTZ R78, R76, R39, R78 ;  /* 0x000000274c4e7223 */ /* 0x000fe2000001004e */
[----:B------:R-:W-:Y:S01]  /*3120*/  FFMA.FTZ R93, R84, R14, R93 ;  /* 0x0000000e545d7223 */ /* 0x000fe2000001005d */
[----:B------:R-:W-:Y:S01]  /*3130*/  FFMA.FTZ R87, R90, R13, R87 ;  /* 0x0000000d5a577223 */ /* 0x000fe20000010057 */
[----:B------:R-:W5:Y:S01]  /*3140*/  LDG.E.128 R36, desc[UR6][R2.64+0x14800] ;  /* 0x0148000602247981 */ /* 0x000f62000c1e1d00 */
[----:B------:R-:W-:Y:S01]  /*3150*/  IMAD.U32 R13, R15, 0x10000, RZ ;  /* 0x000100000f0d7824 */ /* 0x000fe200078e00ff */
[----:B------:R-:W-:Y:S01]  /*3160*/  SHF.L.U32 R14, R5, 0x10, RZ ;  /* 0x00000010050e7819 */ /* 0x000fe200000006ff */
[----:B------:R-:W-:Y:S01]  /*3170*/  FFMA.FTZ R92, R86, R79, R93 ;  /* 0x0000004f565c7223 */ /* 0x000fe2000001005d */
[----:B------:R-:W-:-:S02]  /*3180*/  PRMT R15, R15, 0x7632, R15 ;  /* 0x000076320f0f7816 */ /* 0x000fc4000000000f */
[----:B------:R-:W-:Y:S01]  /*3190*/  PRMT R12, R5, 0x7632, R12 ;  /* 0x00007632050c7816 */ /* 0x000fe2000000000c */
[----:B------:R-:W-:Y:S01]  /*31a0*/  FFMA.FTZ R87, R88, R13, R87 ;  /* 0x0000000d58577223 */ /* 0x000fe20000010057 */
[----:B------:R-:W-:Y:S01]  /*31b0*/  FFMA.FTZ R85, R89, R14, R92 ;  /* 0x0000000e59557223 */ /* 0x000fe2000001005c */
[----:B------:R-:W-:Y:S02]  /*31c0*/  SHF.L.U32 R5, R15, 0x10, RZ ;  /* 0x000000100f057819 */ /* 0x000fe400000006ff */
[----:B------:R-:W-:Y:S02]  /*31d0*/  SHF.L.U32 R79, R12, 0x10, RZ ;  /* 0x000000100c4f7819 */ /* 0x000fe400000006ff */
[----:B------:R0:W5:Y:S01]  /*31e0*/  LDG.E.128 R12, desc[UR6][R2.64+0x18000] ;  /* 0x01800006020c7981 */ /* 0x000162000c1e1d00 */
[C---:B------:R-:W-:Y:S01]  /*31f0*/  IMAD.U32 R92, R16.reuse, 0x10000, RZ ;  /* 0x00010000105c7824 */ /* 0x040fe200078e00ff */
[----:B------:R-:W-:Y:S01]  /*3200*/  PRMT R16, R16, 0x7632, R16 ;  /* 0x0000763210107816 */ /* 0x000fe20000000010 */
[----:B------:R-:W-:Y:S01]  /*3210*/  FFMA.FTZ R5, R76, R5, R87 ;  /* 0x000000054c057223 */ /* 0x000fe20000010057 */
[----:B------:R-:W-:Y:S01]  /*3220*/  FFMA.FTZ R79, R44, R79, R85 ;  /* 0x0000004f2c4f7223 */ /* 0x000fe20000010055 */
[----:B------:R-:W-:Y:S01]  /*3230*/  FFMA.FTZ R87, R84, R92, R45 ;  /* 0x0000005c54577223 */ /* 0x000fe2000001002d */
[----:B------:R-:W-:-:S02]  /*3240*/  SHF.L.U32 R85, R16, 0x10, RZ ;  /* 0x0000001010557819 */ /* 0x000fc400000006ff */
[C---:B------:R-:W-:Y:S02]  /*3250*/  SHF.L.U32 R45, R6.reuse, 0x10, RZ ;  /* 0x00000010062d7819 */ /* 0x040fe400000006ff */
[----:B------:R-:W-:Y:S01]  /*3260*/  PRMT R6, R6, 0x7632, R6 ;  /* 0x0000763206067816 */ /* 0x000fe20000000006 */
[----:B------:R-:W-:Y:S01]  /*3270*/  FFMA.FTZ R86, R86, R85, R87 ;  /* 0x0000005556567223 */ /* 0x000fe20000010057 */
[C---:B------:R-:W-:Y:S02]  /*3280*/  PRMT R16, R17.reuse, 0x7632, R16 ;  /* 0x0000763211107816 */ /* 0x040fe40000000010 */
[----:B------:R-:W-:Y:S01]  /*3290*/  SHF.L.U32 R84, R17, 0x10, RZ ;  /* 0x0000001011547819 */ /* 0x000fe200000006ff */
[----:B------:R-:W-:Y:S01]  /*32a0*/  FFMA.FTZ R45, R0, R45, R79 ;  /* 0x0000002d002d7223 */ /* 0x000fe2000001004f */
[----:B0-----:R-:W-:Y:S01]  /*32b0*/  IMAD.U32 R3, R6, 0x10000, RZ ;  /* 0x0001000006037824 */ /* 0x001fe200078e00ff */
[----:B------:R-:W-:Y:S02]  /*32c0*/  SHF.L.U32 R79, R16, 0x10, RZ ;  /* 0x00000010104f7819 */ /* 0x000fe400000006ff */
[----:B------:R-:W-:Y:S01]  /*32d0*/  FFMA.FTZ R89, R89, R84, R86 ;  /* 0x0000005459597223 */ /* 0x000fe20000010056 */
[----:B------:R-:W-:Y:S01]  /*32e0*/  FFMA.FTZ R45, R90, R3, R45 ;  /* 0x000000035a2d7223 */ /* 0x000fe2000001002d */
[----:B------:R-:W-:-:S02]  /*32f0*/  SHF.L.U32 R3, R18, 0x10, RZ ;  /* 0x0000001012037819 */ /* 0x000fc400000006ff */
[C---:B------:R-:W-:Y:S01]  /*3300*/  PRMT R2, R7.reuse, 0x7632, R2 ;  /* 0x0000763207027816 */ /* 0x040fe20000000002 */
[----:B------:R-:W-:Y:S01]  /*3310*/  FFMA.FTZ R79, R44, R79, R89 ;  /* 0x0000004f2c4f7223 */ /* 0x000fe20000010059 */
[----:B------:R-:W-:Y:S02]  /*3320*/  SHF.L.U32 R17, R7, 0x10, RZ ;  /* 0x0000001007117819 */ /* 0x000fe400000006ff */
[----:B------:R-:W-:Y:S02]  /*3330*/  PRMT R6, R20, 0x7632, R6 ;  /* 0x0000763214067816 */ /* 0x000fe40000000006 */
[C---:B------:R-:W-:Y:S01]  /*3340*/  PRMT R7, R40.reuse, 0x7632, R7 ;  /* 0x0000763228077816 */ /* 0x040fe20000000007 */
[----:B------:R-:W-:Y:S01]  /*3350*/  IMAD.U32 R40, R40, 0x10000, RZ ;  /* 0x0001000028287824 */ /* 0x000fe200078e00ff */
[----:B------:R-:W-:Y:S01]  /*3360*/  SHF.L.U32 R20, R20, 0x10, RZ ;  /* 0x0000001014147819 */ /* 0x000fe200000006ff */
[----:B------:R-:W-:Y:S01]  /*3370*/  FFMA.FTZ R79, R0, R3, R79 ;  /* 0x00000003004f7223 */ /* 0x000fe2000001004f */
        /* <DEDUP_REMOVED lines=8> */
[----:B------:R-:W-:Y:S02]  /*3400*/  PRMT R41, R41, 0x7632, R41 ;  /* 0x0000763229297816 */ /* 0x000fe40000000029 */
[----:B------:R-:W-:Y:S01]  /*3410*/  PRMT R6, R21, 0x7632, R6 ;  /* 0x0000763215067816 */ /* 0x000fe20000000006 */
[----:B------:R-:W-:Y:S01]  /*3420*/  FFMA.FTZ R21, R3, R16, R18 ;  /* 0x0000001003157223 */ /* 0x000fe20000010012 */
[----:B------:R-:W-:Y:S01]  /*3430*/  SHF.L.U32 R41, R41, 0x10, RZ ;  /* 0x0000001029297819 */ /* 0x000fe200000006ff */
[----:B------:R-:W-:-:S02]  /*3440*/  FFMA.FTZ R90, R90, R7, R79 ;  /* 0x000000075a5a7223 */ /* 0x000fc4000001004f */
[----:B------:R-:W-:Y:S01]  /*3450*/  IMAD.U32 R6, R6, 0x10000, RZ ;  /* 0x0001000006067824 */ /* 0x000fe200078e00ff */
[----:B------:R-:W-:Y:S02]  /*3460*/  PRMT R7, R22, 0x7632, R7 ;  /* 0x0000763216077816 */ /* 0x000fe40000000007 */
[----:B------:R-:W-:Y:S01]  /*3470*/  PRMT R16, R42, 0x7632, R16 ;  /* 0x000076322a107816 */ /* 0x000fe20000000010 */
[----:B------:R-:W-:Y:S01]  /*3480*/  FFMA.FTZ R41, R6, R41, R21 ;  /* 0x0000002906297223 */ /* 0x000fe20000010015 */
[----:B------:R-:W-:Y:S02]  /*3490*/  SHF.L.U32 R77, R42, 0x10, RZ ;  /* 0x000000102a4d7819 */ /* 0x000fe400000006ff */
[----:B------:R-:W-:Y:S02]  /*34a0*/  SHF.L.U32 R22, R22, 0x10, RZ ;  /* 0x0000001016167819 */ /* 0x000fe400000006ff */
        /* <DEDUP_REMOVED lines=8> */
[C---:B------:R-:W-:Y:S01]  /*3530*/  SHF.L.U32 R16, R23.reuse, 0x10, RZ ;  /* 0x0000001017107819 */ /* 0x040fe200000006ff */
[----:B------:R-:W-:Y:S01]  /*3540*/  IMAD.U32 R18, R24, 0x10000, RZ ;  /* 0x0001000018127824 */ /* 0x000fe200078e00ff */
[----:B------:R-:W-:-:S02]  /*3550*/  PRMT R23, R23, 0x7632, R23 ;  /* 0x0000763217177816 */ /* 0x000fc40000000017 */
[----:B------:R-:W-:Y:S01]  /*3560*/  PRMT R43, R43, 0x7632, R43 ;  /* 0x000076322b2b7816 */ /* 0x000fe2000000002b */
[----:B------:R-:W-:Y:S01]  /*3570*/  FFMA.FTZ R21, R16, R17, R21 ;  /* 0x0000001110157223 */ /* 0x000fe20000010015 */
[----:B------:R-:W-:Y:S02]  /*3580*/  PRMT R24, R24, 0x7632, R24 ;  /* 0x0000763218187816 */ /* 0x000fe40000000018 */
[----:B------:R-:W-:Y:S01]  /*3590*/  SHF.L.U32 R17, R2, 0x10, RZ ;  /* 0x0000001002117819 */ /* 0x000fe200000006ff */
[----:B------:R-:W-:Y:S01]  /*35a0*/  IMAD.U32 R43, R43, 0x10000, RZ ;  /* 0x000100002b2b7824 */ /* 0x000fe200078e00ff */
[----:B------:R-:W-:Y:S01]  /*35b0*/  SHF.L.U32 R2, R23, 0x10, RZ ;  /* 0x0000001017027819 */ /* 0x000fe200000006ff */
        /* <DEDUP_REMOVED lines=19> */
[----:B------:R-:W-:Y:S01]  /*36f0*/  FFMA.FTZ R26, R22, R23, R25 ;  /* 0x00000017161a7223 */ /* 0x000fe20000010019 */
[----:B------:R-:W-:Y:S02]  /*3700*/  SHF.L.U32 R23, R32, 0x10, RZ ;  /* 0x0000001020177819 */ /* 0x000fe400000006ff */
[----:B------:R-:W-:Y:S01]  /*3710*/  FFMA.FTZ R25, R3, R40, R42 ;  /* 0x0000002803197223 */ /* 0x000fe2000001002a */
[----:B------:R-:W-:Y:S02]  /*3720*/  SHF.L.U32 R4, R21, 0x10, RZ ;  /* 0x0000001015047819 */ /* 0x000fe400000006ff */
[----:B------:R-:W-:Y:S01]  /*3730*/  PRMT R32, R28, 0x7632, R32 ;  /* 0x000076321c207816 */ /* 0x000fe20000000020 */
[----:B------:R-:W-:Y:S01]  /*3740*/  FFMA.FTZ R25, R6, R23, R25 ;  /* 0x0000001706197223 */ /* 0x000fe20000010019 */
[----:B------:R-:W-:Y:S01]  /*3750*/  SHF.L.U32 R33, R28, 0x10, RZ ;  /* 0x000000101c217819 */ /* 0x000fe200000006ff */
[----:B------:R-:W-:Y:S01]  /*3760*/  IMAD.U32 R23, R34, 0x10000, RZ ;  /* 0x0001000022177824 */ /* 0x000fe200078e00ff */
        /* <DEDUP_REMOVED lines=22> */
[----:B------:R-:W-:Y:S01]  /*38d0*/  FFMA.FTZ R25, R16, R35, R25 ;  /* 0x0000002310197223 */ /* 0x000fe20000010019 */
        /* <DEDUP_REMOVED lines=21> */
[----:B------:R-:W-:Y:S01]  /*3a30*/  IMAD.U32 R5, R5, 0x10000, RZ ;  /* 0x0001000005057824 */ /* 0x000fe200078e00ff */
[----:B------:R-:W-:Y:S01]  /*3a40*/  PRMT R49, R49, 0x7632, R49 ;  /* 0x0000763231317816 */ /* 0x000fe20000000031 */
        /* <DEDUP_REMOVED lines=11> */
[C---:B------:R-:W-:Y:S01]  /*3b00*/  FFMA.FTZ R8, R6.reuse, R49, R23 ;  /* 0x0000003106087223 */ /* 0x040fe20000010017 */
        /* <DEDUP_REMOVED lines=15> */
[C---:B------:R-:W-:Y:S01]  /*3c00*/  PRMT R8, R11.reuse, 0x7632, R8 ;  /* 0x000076320b087816 */ /* 0x040fe20000000008 */
[----:B------:R-:W-:Y:S01]  /*3c10*/  IMAD.U32 R11, R11, 0x10000, RZ ;  /* 0x000100000b0b7824 */ /* 0x000fe200078e00ff */
[----:B------:R-:W-:Y:S01]  /*3c20*/  SHF.L.U32 R50, R50, 0x10, RZ ;  /* 0x0000001032327819 */ /* 0x000fe200000006ff */
[----:B------:R-:W-:Y:S01]  /*3c30*/  FFMA.FTZ R53, R6, R53, R9 ;  /* 0x0000003506357223 */ /* 0x000fe20000010009 */
[----:B--2---:R-:W-:Y:S01]  /*3c40*/  SHF.L.U32 R23, R60, 0x10, RZ ;  /* 0x000000103c177819 */ /* 0x004fe200000006ff */
[----:B------:R-:W-:Y:S01]  /*3c50*/  FFMA.FTZ R9, R16, R11, R3 ;  /* 0x0000000b10097223 */ /* 0x000fe20000010003 */
[----:B------:R-:W-:Y:S01]  /*3c60*/  PRMT R60, R60, 0x7632, R60 ;  /* 0x000076323c3c7816 */ /* 0x000fe2000000003c */
[----:B------:R-:W-:Y:S01]  /*3c70*/  FFMA.FTZ R50, R7, R50, R17 ;  /* 0x0000003207327223 */ /* 0x000fe20000010011 */
[C---:B------:R-:W-:Y:S01]  /*3c80*/  PRMT R3, R80.reuse, 0x7632, R3 ;  /* 0x0000763250037816 */ /* 0x040fe20000000003 */
[----:B------:R-:W-:Y:S01]  /*3c90*/  IMAD.U32 R0, R80, 0x10000, RZ ;  /* 0x0001000050007824 */ /* 0x000fe200078e00ff */
[----:B------:R-:W-:-:S02]  /*3ca0*/  SHF.L.U32 R17, R51, 0x10, RZ ;  /* 0x0000001033117819 */ /* 0x000fc400000006ff */
        /* <DEDUP_REMOVED lines=11> */
[----:B---3--:R-:W-:Y:S01]  /*3d60*/  PRMT R18, R56, 0x7632, R18 ;  /* 0x0000763238127816 */ /* 0x008fe20000000012 */
[----:B------:R-:W-:Y:S01]  /*3d70*/  FFMA.FTZ R10, R6, R17, R23 ;  /* 0x00000011060a7223 */ /* 0x000fe20000010017 */
[----:B------:R-:W-:Y:S02]  /*3d80*/  IMAD.U32 R23, R56, 0x10000, RZ ;  /* 0x0001000038177824 */ /* 0x000fe400078e00ff */
[----:B------:R-:W-:Y:S01]  /*3d90*/  FFMA.FTZ R19, R7, R54, R22 ;  /* 0x0000003607137223 */ /* 0x000fe20000010016 */
[----:B------:R-:W-:Y:S02]  /*3da0*/  PRMT R61, R61, 0x7632, R61 ;  /* 0x000076323d3d7816 */ /* 0x000fe4000000003d */
[----:B------:R-:W-:Y:S01]  /*3db0*/  PRMT R7, R81, 0x7632, R7 ;  /* 0x0000763251077816 */ /* 0x000fe20000000007 */
[----:B------:R-:W-:Y:S01]  /*3dc0*/  IMAD.U32 R11, R8, 0x10000, RZ ;  /* 0x00010000080b7824 */ /* 0x000fe200078e00ff */
        /* <DEDUP_REMOVED lines=8> */
[----:B------:R-:W-:Y:S01]  /*3e50*/  PRMT R16, R57, 0x7632, R16 ;  /* 0x0000763239107816 */ /* 0x000fe20000000010 */
[----:B------:R-:W-:Y:S01]  /*3e60*/  FFMA.FTZ R23, R7, R8, R10 ;  /* 0x0000000807177223 */ /* 0x000fe2000001000a */
[----:B------:R-:W-:-:S02]  /*3e70*/  SHF.L.U32 R4, R82, 0x10, RZ ;  /* 0x0000001052047819 */ /* 0x000fc400000006ff */
[----:B------:R-:W-:Y:S02]  /*3e80*/  SHF.L.U32 R57, R57, 0x10, RZ ;  /* 0x0000001039397819 */ /* 0x000fe400000006ff */
[----:B------:R-:W-:Y:S02]  /*3e90*/  PRMT R8, R82, 0x7632, R8 ;  /* 0x0000763252087816 */ /* 0x000fe40000000008 */
        /* <DEDUP_REMOVED lines=14> */
[C---:B------:R-:W-:Y:S01]  /*3f80*/  IMAD.U32 R19, R64.reuse, 0x10000, RZ ;  /* 0x0001000040137824 */ /* 0x040fe200078e00ff */
[----:B------:R-:W-:Y:S02]  /*3f90*/  PRMT R55, R55, 0x7632, R55 ;  /* 0x0000763237377816 */ /* 0x000fe40000000037 */
        /* <DEDUP_REMOVED lines=8> */
[----:B------:R-:W-:Y:S02]  /*4020*/  SHF.L.U32 R64, R64, 0x10, RZ ;  /* 0x0000001040407819 */ /* 0x000fe400000006ff */
[----:B------:R-:W-:Y:S01]  /*4030*/  SHF.L.U32 R19, R16, 0x10, RZ ;  /* 0x0000001010137819 */ /* 0x000fe200000006ff */
[C---:B------:R-:W-:Y:S01]  /*4040*/  FFMA.FTZ R11, R2.reuse, R11, R9 ;  /* 0x0000000b020b7223 */ /* 0x040fe20000010009 */
[C---:B------:R-:W-:Y:S01]  /*4050*/  SHF.L.U32 R21, R65.reuse, 0x10, RZ ;  /* 0x0000001041157819 */ /* 0x040fe200000006ff */
[----:B------:R-:W-:Y:S01]  /*4060*/  FFMA.FTZ R9, R2, R51, R50 ;  /* 0x0000003302097223 */ /* 0x000fe20000010032 */
[----:B------:R-:W-:Y:S01]  /*4070*/  FFMA.FTZ R22, R4, R25, R29 ;  /* 0x0000001904167223 */ /* 0x000fe2000001001d */
[----:B------:R-:W-:Y:S01]  /*4080*/  FFMA.FTZ R17, R2, R55, R17 ;  /* 0x0000003702117223 */ /* 0x000fe20000010011 */
[----:B------:R-:W-:Y:S01]  /*4090*/  PRMT R65, R65, 0x7632, R65 ;  /* 0x0000763241417816 */ /* 0x000fe20000000041 */
[----:B------:R-:W-:Y:S01]  /*40a0*/  FFMA.FTZ R25, R3, R64, R18 ;  /* 0x0000004003197223 */ /* 0x000fe20000010012 */
[--C-:B------:R-:W-:Y:S01]  /*40b0*/  FFMA.FTZ R2, R10, R19, R23.reuse ;  /* 0x000000130a027223 */ /* 0x100fe20000010017 */
[C---:B----4-:R-:W-:Y:S01]  /*40c0*/  PRMT R23, R68.reuse, 0x7632, R23 ;  /* 0x0000763244177816 */ /* 0x050fe20000000017 */
        /* <DEDUP_REMOVED lines=56> */
[--C-:B------:R-:W-:Y:S01]  /*4450*/  FFMA.FTZ R36, R0, R36, R9.reuse ;  /* 0x0000002400247223 */ /* 0x100fe20000010009 */
[----:B------:R-:W-:Y:S01]  /*4460*/  PRMT R9, R37, 0x7632, R9 ;  /* 0x0000763225097816 */ /* 0x000fe20000000009 */
[--C-:B------:R-:W-:Y:S01]  /*4470*/  FFMA.FTZ R22, R8, R11, R21.reuse ;  /* 0x0000000b08167223 */ /* 0x100fe20000010015 */
        /* <DEDUP_REMOVED lines=17> */
[----:B------:R-:W-:Y:S01]  /*4590*/  PRMT R38, R38, 0x7632, R38 ;  /* 0x0000763226267816 */ /* 0x000fe20000000026 */
[C---:B------:R-:W-:Y:S02]  /*45a0*/  FFMA.FTZ R17, R7.reuse, R12, R24 ;  /* 0x0000000c07117223 */ /* 0x040fe40000010018 */
[----:B------:R-:W-:Y:S01]  /*45b0*/  FFMA.FTZ R13, R7, R0, R6 ;  /* 0x00000000070d7223 */ /* 0x000fe20000010006 */
[----:B------:R-:W-:Y:S01]  /*45c0*/  FFMA.FTZ R3, R10, R3, R9 ;  /* 0x000000030a037223 */ /* 0x000fe20000010009 */
[----:B------:R-:W-:Y:S01]  /*45d0*/  SHF.L.U32 R7, R38, 0x10, RZ ;  /* 0x0000001026077819 */ /* 0x000fe200000006ff */
[----:B------:R-:W-:Y:S01]  /*45e0*/  FFMA.FTZ R11, R4, R11, R17 ;  /* 0x0000000b040b7223 */ /* 0x000fe20000010011 */
[----:B------:R-:W-:-:S02]  /*45f0*/  SHF.L.U32 R9, R14, 0x10, RZ ;  /* 0x000000100e097819 */ /* 0x000fc400000006ff */
[----:B------:R-:W-:Y:S01]  /*4600*/  PRMT R14, R14, 0x7632, R14 ;  /* 0x000076320e0e7816 */ /* 0x000fe2000000000e */
[----:B------:R-:W-:Y:S01]  /*4610*/  FFMA.FTZ R12, R8, R7, R11 ;  /* 0x00000007080c7223 */ /* 0x000fe2000001000b */
[C---:B------:R-:W-:Y:S02]  /*4620*/  PRMT R0, R39.reuse, 0x7632, R0 ;  /* 0x0000763227007816 */ /* 0x040fe40000000000 */
        /* <DEDUP_REMOVED lines=9> */
[----:B------:R-:W-:-:S03]  /*46c0*/  SHF.L.U32 R9, R0, 0x10, RZ ;  /* 0x0000001000097819 */ /* 0x000fc600000006ff */
[----:B------:R-:W-:-:S04]  /*46d0*/  FFMA.FTZ R83, R83, R4, R8 ;  /* 0x0000000453537223 */ /* 0x000fc80000010008 */
[----:B------:R-:W-:Y:S01]  /*46e0*/  FFMA.FTZ R9, R10, R9, R83 ;  /* 0x000000090a097223 */ /* 0x000fe20000010053 */
[----:B------:R-:W0:Y:S04]  /*46f0*/  SHFL.BFLY PT, R11, R2, 0x10, 0x1f ;  /* 0x0e001f00020b7f89 */ /* 0x000e2800000e0000 */
        /* <DEDUP_REMOVED lines=56> */
[----:B------:R-:W-:Y:S04]  /*4a80*/  SHFL.BFLY PT, R2, R3, 0x1, 0x1f ;  /* 0x0c201f0003027f89 */ /* 0x000fe800000e0000 */
[----:B------:R-:W0:Y:S04]  /*4a90*/  SHFL.BFLY PT, R4, R5, 0x1, 0x1f ;  /* 0x0c201f0005047f89 */ /* 0x000e2800000e0000 */
[----:B------:R-:W1:Y:S04]  /*4aa0*/  SHFL.BFLY PT, R7, R6, 0x1, 0x1f ;  /* 0x0c201f0006077f89 */ /* 0x000e6800000e0000 */
[----:B------:R-:W2:Y:S04]  /*4ab0*/  SHFL.BFLY PT, R8, R9, 0x1, 0x1f ;  /* 0x0c201f0009087f89 */ /* 0x000ea800000e0000 */
[----:B------:R-:W3:Y:S04]  /*4ac0*/  SHFL.BFLY PT, R10, R11, 0x1, 0x1f ;  /* 0x0c201f000b0a7f89 */ /* 0x000ee800000e0000 */
[----:B------:R-:W4:Y:S04]  /*4ad0*/  SHFL.BFLY PT, R12, R13, 0x1, 0x1f ;  /* 0x0c201f000d0c7f89 */ /* 0x000f2800000e0000 */
        /* <DEDUP_REMOVED lines=15> */
[----:B------:R0:W-:Y:S04]  /*4bd0*/  @!P0 STS [R0], R3 ;  /* 0x0000000300008388 */ /* 0x0001e80000000800 */
        /* <DEDUP_REMOVED lines=16> */
[----:B------:R-:W5:Y:S04]  /*4ce0*/  LDS.128 R8, [UR4] ;  /* 0x00000004ff087984 */ /* 0x000f680008000c00 */
[----:B------:R-:W5:Y:S01]  /*4cf0*/  LDS.128 R4, [UR4+0x60] ;  /* 0x00006004ff047984 */ /* 0x000f620008000c00 */
[----:B-1----:R-:W-:-:S04]  /*4d00*/  IMAD.WIDE R46, R46, 0x2, R2 ;  /* 0x000000022e2e7825 */ /* 0x002fc800078e0202 */
        /* <DEDUP_REMOVED lines=37> */
[----:B------:R0:W-:Y:S04]  /*4f60*/  STG.E.U16 desc[UR6][R46.64+0x900], R30 ;  /* 0x0009001e2e007986 */ /* 0x0001e8000c101506 */
[----:B------:R0:W-:Y:S04]  /*4f70*/  STG.E.U16 desc[UR6][R46.64+0xc00], R18 ;  /* 0x000c00122e007986 */ /* 0x0001e8000c101506 */
[----:B------:R0:W-:Y:S04]  /*4f80*/  STG.E.U16 desc[UR6][R46.64+0xf00], R14 ;  /* 0x000f000e2e007986 */ /* 0x0001e8000c101506 */
[----:B------:R0:W-:Y:S04]  /*4f90*/  STG.E.U16 desc[UR6][R46.64], R10 ;  /* 0x0000000a2e007986 */ /* 0x0001e8000c101506 */
[----:B------:R0:W-:Y:S02]  /*4fa0*/  STG.E.U16 desc[UR6][R46.64+0x1200], R6 ;  /* 0x001200062e007986 */ /* 0x0001e4000c101506 */
.L_x_28:
[----:B------:R-:W-:Y:S05]  /*4fb0*/  BSYNC B0 ;  /* 0x0000000000007941 */ /* 0x000fea0003800000 */
.L_x_27:
[----:B------:R-:W-:Y:S01]  /*4fc0*/  PREEXIT ;  /* 0x000000000000782d */ /* 0x000fe20000000000 */
[----:B------:R-:W-:Y:S05]  /*4fd0*/  EXIT ;  /* 0x000000000000794d */ /* 0x000fea0003800000 */
.L_x_29:
        /* <DEDUP_REMOVED lines=10> */
.L_x_109:


//--------------------- .text._Z30router_gemm_kernel_bf16_outputI13__nv_bfloat16Li128ELi8ELi6ELi384ELi7168EEvPS0_PKT_S4_ --------------------------
	.section	.text._Z30router_gemm_kernel_bf16_outputI13__nv_bfloat16Li128ELi8ELi6ELi384ELi7168EEvPS0_PKT_S4_,"ax",@progbits
	.align	128
        .global         _Z30router_gemm_kernel_bf16_outputI13__nv_bfloat16Li128ELi8ELi6ELi384ELi7168EEvPS0_PKT_S4_
        .type           _Z30router_gemm_kernel_bf16_outputI13__nv_bfloat16Li128ELi8ELi6ELi384ELi7168EEvPS0_PKT_S4_,@function
        .size           _Z30router_gemm_kernel_bf16_outputI13__nv_bfloat16Li128ELi8ELi6ELi384ELi7168EEvPS0_PKT_S4_,(.L_x_110 - _Z30router_gemm_kernel_bf16_outputI13__nv_bfloat16Li128ELi8ELi6ELi384ELi7168EEvPS0_PKT_S4_)
        .other          _Z30router_gemm_kernel_bf16_outputI13__nv_bfloat16Li128ELi8ELi6ELi384ELi7168EEvPS0_PKT_S4_,@"STO_CUDA_ENTRY STV_DEFAULT"
_Z30router_gemm_kernel_bf16_outputI13__nv_bfloat16Li128ELi8ELi6ELi384ELi7168EEvPS0_PKT_S4_:
.text._Z30router_gemm_kernel_bf16_outputI13__nv_bfloat16Li128ELi8ELi6ELi384ELi7168EEvPS0_PKT_S4_:
        /* <DEDUP_REMOVED lines=19> */
[----:B------:R-:W3:Y:S04]  /*0130*/  LDG.E.128 R12, desc[UR6][R2.64+0xa800] ;  /* 0x00a80006020c7981 */ /* 0x000ee8000c1e1d00 */
        /* <DEDUP_REMOVED lines=11> */
[----:B------:R-:W3:Y:S01]  /*01f0*/  LDG.E.128 R60, desc[UR6][R2.64+0x4800] ;  /* 0x00480006023c7981 */ /* 0x000ee2000c1e1d00 */
[----:B--2---:R-:W-:-:S02]  /*0200*/  PRMT R52, R20, 0x7632, R52 ;  /* 0x0000763214347816 */ /* 0x004fc40000000034 */
[----:B------:R-:W-:Y:S02]  /*0210*/  SHF.L.U32 R53, R20, 0x10, RZ ;  /* 0x0000001014357819 */ /* 0x000fe400000006ff */
[----:B------:R-:W-:Y:S02]  /*0220*/  SHF.L.U32 R55, R52, 0x10, RZ ;  /* 0x0000001034377819 */ /* 0x000fe400000006ff */
[C---:B-----5:R-:W-:Y:S01]  /*0230*/  PRMT R80, R56.reuse, 0x7632, R80 ;  /* 0x0000763238507816 */ /* 0x060fe20000000050 */
[----:B------:R-:W-:-:S03]  /*0240*/  IMAD.U32 R0, R56, 0x10000, RZ ;  /* 0x0001000038007824 */ /* 0x000fc600078e00ff */
[----:B------:R-:W-:Y:S01]  /*0250*/  SHF.L.U32 R80, R80, 0x10, RZ ;  /* 0x0000001050507819 */ /* 0x000fe200000006ff */
[----:B------:R-:W-:Y:S01]  /*0260*/  FFMA.FTZ R53, R0, R53, RZ ;  /* 0x0000003500357223 */ /* 0x000fe200000100ff */
[C---:B------:R-:W-:Y:S01]  /*0270*/  PRMT R20, R21.reuse, 0x7632, R20 ;  /* 0x0000763215147816 */ /* 0x040fe20000000014 */
[----:B------:R-:W-:Y:S01]  /*0280*/  IMAD.U32 R52, R21, 0x10000, RZ ;  /* 0x0001000015347824 */ /* 0x000fe200078e00ff */
[C---:B------:R-:W-:Y:S01]  /*0290*/  PRMT R82, R57.reuse, 0x7632, R82 ;  /* 0x0000763239527816 */ /* 0x040fe20000000052 */
[----:B------:R-:W-:Y:S01]  /*02a0*/  FFMA.FTZ R54, R80, R55, R53 ;  /* 0x0000003750367223 */ /* 0x000fe20000010035 */
[----:B------:R-:W-:Y:S02]  /*02b0*/  SHF.L.U32 R81, R57, 0x10, RZ ;  /* 0x0000001039517819 */ /* 0x000fe400000006ff */
[----:B------:R-:W-:Y:S01]  /*02c0*/  SHF.L.U32 R21, R20, 0x10, RZ ;  /* 0x0000001014157819 */ /* 0x000fe200000006ff */
[----:B------:R-:W-:Y:S02]  /*02d0*/  IMAD.U32 R82, R82, 0x10000, RZ ;  /* 0x0001000052527824 */ /* 0x000fe400078e00ff */
[----:B------:R-:W-:Y:S01]  /*02e0*/  FFMA.FTZ R53, R81, R52, R54 ;  /* 0x0000003451357223 */ /* 0x000fe20000010036 */
[----:B------:R-:W-:-:S02]  /*02f0*/  PRMT R20, R22, 0x7632, R20 ;  /* 0x0000763216147816 */ /* 0x000fc40000000014 */
[----:B------:R-:W-:Y:S01]  /*0300*/  SHF.L.U32 R22, R22, 0x10, RZ ;  /* 0x0000001016167819 */ /* 0x000fe200000006ff */
[----:B------:R-:W-:Y:S01]  /*0310*/  FFMA.FTZ R56, R82, R21, R53 ;  /* 0x0000001552387223 */ /* 0x000fe20000010035 */
[----:B------:R-:W-:Y:S01]  /*0320*/  PRMT R84, R58, 0x7632, R84 ;  /* 0x000076323a547816 */ /* 0x000fe20000000054 */
[----:B----4-:R-:W-:Y:S01]  /*0330*/  IMAD.U32 R85, R4, 0x10000, RZ ;  /* 0x0001000004557824 */ /* 0x010fe200078e00ff */
[----:B------:R-:W-:Y:S01]  /*0340*/  SHF.L.U32 R83, R58, 0x10, RZ ;  /* 0x000000103a537819 */ /* 0x000fe200000006ff */
[----:B------:R-:W2:Y:S01]  /*0350*/  LDG.E.128 R52, desc[UR6][R2.64+0x8000] ;  /* 0x0080000602347981 */ /* 0x000ea2000c1e1d00 */
[----:B------:R-:W-:Y:S02]  /*0360*/  PRMT R58, R4, 0x7632, R58 ;  /* 0x00007632043a7816 */ /* 0x000fe4000000003a */
[----:B------:R-:W-:Y:S01]  /*0370*/  SHF.L.U32 R21, R20, 0x10, RZ ;  /* 0x0000001014157819 */ /* 0x000fe200000006ff */
[----:B------:R-:W-:Y:S01]  /*0380*/  FFMA.FTZ R57, R83, R22, R56 ;  /* 0x0000001653397223 */ /* 0x000fe20000010038 */
[----:B------:R-:W-:Y:S01]  /*0390*/  SHF.L.U32 R84, R84, 0x10, RZ ;  /* 0x0000001054547819 */ /* 0x000fe200000006ff */
[----:B------:R-:W-:-:S02]  /*03a0*/  IMAD.U32 R87, R58, 0x10000, RZ ;  /* 0x000100003a577824 */ /* 0x000fc400078e00ff */
[----:B------:R-:W-:Y:S01]  /*03b0*/  FFMA.FTZ R85, R0, R85, RZ ;  /* 0x0000005500557223 */ /* 0x000fe200000100ff */
[C---:B------:R-:W-:Y:S01]  /*03c0*/  SHF.L.U32 R22, R5.reuse, 0x10, RZ ;  /* 0x0000001005167819 */ /* 0x040fe200000006ff */
[----:B------:R-:W-:Y:S01]  /*03d0*/  FFMA.FTZ R20, R84, R21, R57 ;  /* 0x0000001554147223 */ /* 0x000fe20000010039 */
[----:B------:R-:W-:Y:S01]  /*03e0*/  PRMT R21, R5, 0x7632, R21 ;  /* 0x0000763205157816 */ /* 0x000fe20000000015 */
[----:B------:R-:W-:Y:S01]  /*03f0*/  FFMA.FTZ R56, R80, R87, R85 ;  /* 0x0000005750387223 */ /* 0x000fe20000010055 */
[----:B------:R-:W-:Y:S01]  /*0400*/  SHF.L.U32 R4, R23, 0x10, RZ ;  /* 0x0000001017047819 */ /* 0x000fe200000006ff */
[----:B------:R-:W-:Y:S01]  /*0410*/  IMAD.U32 R85, R59, 0x10000, RZ ;  /* 0x000100003b557824 */ /* 0x000fe200078e00ff */
[----:B------:R-:W-:Y:S01]  /*0420*/  SHF.L.U32 R21, R21, 0x10, RZ ;  /* 0x0000001015157819 */ /* 0x000fe200000006ff */
[----:B------:R-:W-:Y:S02]  /*0430*/  FFMA.FTZ R5, R81, R22, R56 ;  /* 0x0000001651057223 */ /* 0x000fe40000010038 */
[----:B------:R-:W-:-:S02]  /*0440*/  FFMA.FTZ R87, R85, R4, R20 ;  /* 0x0000000455577223 */ /* 0x000fc40000010014 */
[--C-:B------:R-:W-:Y:S01]  /*0450*/  FFMA.FTZ R20, R82, R21, R5.reuse ;  /* 0x0000001552147223 */ /* 0x100fe20000010005 */
[C---:B---3--:R-:W-:Y:S02]  /*0460*/  PRMT R5, R8.reuse, 0x7632, R5 ;  /* 0x0000763208057816 */ /* 0x048fe40000000005 */
[----:B------:R-:W-:Y:S02]  /*0470*/  SHF.L.U32 R21, R8, 0x10, RZ ;  /* 0x0000001008157819 */ /* 0x000fe400000006ff */
[C---:B------:R-:W-:Y:S01]  /*0480*/  SHF.L.U32 R4, R6.reuse, 0x10, RZ ;  /* 0x0000001006047819 */ /* 0x040fe200000006ff */
[----:B------:R-:W-:Y:S01]  /*0490*/  IMAD.U32 R5, R5, 0x10000, RZ ;  /* 0x0001000005057824 */ /* 0x000fe200078e00ff */
[----:B------:R-:W-:Y:S01]  /*04a0*/  PRMT R6, R6, 0x7632, R6 ;  /* 0x0000763206067816 */ /* 0x000fe20000000006 */
[----:B------:R-:W-:Y:S01]  /*04b0*/  FFMA.FTZ R89, R0, R21, RZ ;  /* 0x0000001500597223 */ /* 0x000fe200000100ff */
[----:B------:R-:W-:Y:S02]  /*04c0*/  PRMT R86, R59, 0x7632, R86 ;  /* 0x000076323b567816 */ /* 0x000fe40000000056 */
[----:B------:R-:W-:Y:S01]  /*04d0*/  PRMT R23, R23, 0x7632, R23 ;  /* 0x0000763217177816 */ /* 0x000fe20000000017 */
[----:B------:R-:W-:Y:S01]  /*04e0*/  FFMA.FTZ R88, R80, R5, R89 ;  /* 0x0000000550587223 */ /* 0x000fe20000010059 */
[----:B------:R-:W-:Y:S01]  /*04f0*/  FFMA.FTZ R21, R83, R4, R20 ;  /* 0x0000000453157223 */ /* 0x000fe20000010014 */
[----:B------:R-:W-:Y:S01]  /*0500*/  SHF.L.U32 R5, R6, 0x10, RZ ;  /* 0x0000001006057819 */ /* 0x000fe200000006ff */
[----:B------:R-:W3:Y:S01]  /*0510*/  LDG.E.128 R56, desc[UR6][R2.64+0xb800] ;  /* 0x00b8000602387981 */ /* 0x000ee2000c1e1d00 */
        /* <DEDUP_REMOVED lines=13> */
[----:B------:R-:W-:Y:S01]  /*05f0*/  IMAD.U32 R20, R7, 0x10000, RZ ;  /* 0x0001000007147824 */ /* 0x000fe200078e00ff */
[----:B------:R-:W-:Y:S01]  /*0600*/  SHF.L.U32 R9, R23, 0x10, RZ ;  /* 0x0000001017097819 */ /* 0x000fe200000006ff */
[----:B------:R-:W-:Y:S01]  /*0610*/  FFMA.FTZ R91, R0, R89, RZ ;  /* 0x00000059005b7223 */ /* 0x000fe200000100ff */
[----:B------:R-:W-:Y:S01]  /*0620*/  PRMT R8, R7, 0x7632, R8 ;  /* 0x0000763207087816 */ /* 0x000fe20000000008 */
[----:B------:R-:W-:Y:S01]  /*0630*/  FFMA.FTZ R89, R83, R12, R88 ;  /* 0x0000000c53597223 */ /* 0x000fe20000010058 */
[----:B------:R-:W4:Y:S01]  /*0640*/  LDG.E.128 R4, desc[UR6][R2.64+0xf000] ;  /* 0x00f0000602047981 */ /* 0x000f22000c1e1d00 */
        /* <DEDUP_REMOVED lines=9> */
[C---:B------:R-:W-:Y:S01]  /*06e0*/  PRMT R12, R11.reuse, 0x7632, R12 ;  /* 0x000076320b0c7816 */ /* 0x040fe2000000000c */
[--C-:B------:R-:W-:Y:S01]  /*06f0*/  FFMA.FTZ R88, R86, R9, R21.reuse ;  /* 0x0000000956587223 */ /* 0x100fe20000010015 */
[----:B------:R-:W-:Y:S01]  /*0700*/  PRMT R21, R36, 0x7632, R21 ;  /* 0x0000763224157816 */ /* 0x000fe20000000015 */
[----:B------:R-:W-:Y:S01]  /*0710*/  FFMA.FTZ R20, R82, R23, R89 ;  /* 0x0000001752147223 */ /* 0x000fe20000010059 */
[----:B------:R-:W-:Y:S02]  /*0720*/  SHF.L.U32 R23, R36, 0x10, RZ ;  /* 0x0000001024177819 */ /* 0x000fe400000006ff */
[----:B------:R-:W-:Y:S02]  /*0730*/  SHF.L.U32 R8, R11, 0x10, RZ ;  /* 0x000000100b087819 */ /* 0x000fe400000006ff */
[----:B------:R-:W-:Y:S01]  /*0740*/  SHF.L.U32 R89, R12, 0x10, RZ ;  /* 0x000000100c597819 */ /* 0x000fe200000006ff */
[----:B------:R-:W-:Y:S01]  /*0750*/  IMAD.U32 R12, R14, 0x10000, RZ ;  /* 0x000100000e0c7824 */ /* 0x000fe200078e00ff */
[----:B------:R-:W-:Y:S01]  /*0760*/  SHF.L.U32 R91, R21, 0x10, RZ ;  /* 0x00000010155b7819 */ /* 0x000fe200000006ff */
[----:B------:R-:W-:Y:S01]  /*0770*/  FFMA.FTZ R23, R0, R23, RZ ;  /* 0x0000001700177223 */ /* 0x000fe200000100ff */
[----:B------:R-:W-:Y:S01]  /*0780*/  FFMA.FTZ R13, R85, R8, R10 ;  /* 0x00000008550d7223 */ /* 0x000fe2000001000a */
[----:B------:R-:W-:Y:S01]  /*0790*/  FFMA.FTZ R21, R83, R12, R20 ;  /* 0x0000000c53157223 */ /* 0x000fe20000010014 */
[----:B------:R-:W5:Y:S01]  /*07a0*/  LDG.E.128 R8, desc[UR6][R2.64+0x12800] ;  /* 0x0128000602087981 */ /* 0x000f62000c1e1d00 */
[----:B------:R-:W-:Y:S01]  /*07b0*/  FFMA.FTZ R20, R80, R91, R23 ;  /* 0x0000005b50147223 */ /* 0x000fe20000010017 */
[----:B------:R-:W-:-:S02]  /*07c0*/  SHF.L.U32 R23, R32, 0x10, RZ ;  /* 0x0000001020177819 */ /* 0x000fc400000006ff */
[----:B------:R-:W-:Y:S01]  /*07d0*/  PRMT R32, R32, 0x7632, R32 ;  /* 0x0000763220207816 */ /* 0x000fe20000000020 */
[C---:B------:R-:W-:Y:S01]  /*07e0*/  IMAD.U32 R12, R37.reuse, 0x10000, RZ ;  /* 0x00010000250c7824 */ /* 0x040fe200078e00ff */
[----:B------:R-:W-:Y:S01]  /*07f0*/  PRMT R14, R14, 0x7632, R14 ;  /* 0x000076320e0e7816 */ /* 0x000fe2000000000e */
[----:B------:R-:W-:Y:S01]  /*0800*/  FFMA.FTZ R89, R86, R89, R13 ;  /* 0x0000005956597223 */ /* 0x000fe2000001000d */
[----:B------:R-:W-:Y:S01]  /*0810*/  PRMT R37, R37, 0x7632, R37 ;  /* 0x0000763225257816 */ /* 0x000fe20000000025 */
[----:B------:R-:W-:Y:S01]  /*0820*/  FFMA.FTZ R95, R0, R23, RZ ;  /* 0x00000017005f7223 */ /* 0x000fe200000100ff */
        /* <DEDUP_REMOVED lines=14> */
[----:B------:R-:W-:Y:S01]  /*0910*/  SHF.L.U32 R38, R38, 0x10, RZ ;  /* 0x0000001026267819 */ /* 0x000fe200000006ff */
[----:B------:R-:W5:Y:S01]  /*0920*/  LDG.E.128 R20, desc[UR6][R2.64+0x1800] ;  /* 0x0018000602147981 */ /* 0x000f62000c1e1d00 */
[----:B------:R-:W-:Y:S01]  /*0930*/  PRMT R36, R34, 0x7632, R36 ;  /* 0x0000763222247816 */ /* 0x000fe20000000024 */
[----:B------:R-:W-:Y:S01]  /*0940*/  FFMA.FTZ R93, R82, R37, R81 ;  /* 0x00000025525d7223 */ /* 0x000fe20000010051 */
[----:B------:R-:W-:-:S02]  /*0950*/  PRMT R90, R15, 0x7632, R90 ;  /* 0x000076320f5a7816 */ /* 0x000fc4000000005a */
[----:B------:R-:W-:Y:S01]  /*0960*/  SHF.L.U32 R34, R34, 0x10, RZ ;  /* 0x0000001022227819 */ /* 0x000fe200000006ff */
[----:B------:R-:W5:Y:S01]  /*0970*/  LDG.E.128 R12, desc[UR6][R44.64+0x1800] ;  /* 0x001800062c0c7981 */ /* 0x000f62000c1e1d00 */
[----:B------:R-:W-:Y:S02]  /*0980*/  IMAD.U32 R37, R0, 0x10000, RZ ;  /* 0x0001000000257824 */ /* 0x000fe400078e00ff */
[C---:B------:R-:W-:Y:S01]  /*0990*/  FFMA.FTZ R81, R83.reuse, R38, R32 ;  /* 0x0000002653517223 */ /* 0x040fe20000010020 */
[----:B------:R-:W-:Y:S01]  /*09a0*/  SHF.L.U32 R91, R36, 0x10, RZ ;  /* 0x00000010245b7819 */ /* 0x000fe200000006ff */
[----:B------:R-:W-:Y:S01]  /*09b0*/  FFMA.FTZ R0, R83, R34, R93 ;  /* 0x0000002253007223 */ /* 0x000fe2000001005d */
[----:B------:R-:W-:Y:S01]  /*09c0*/  SHF.L.U32 R32, R39, 0x10, RZ ;  /* 0x0000001027207819 */ /* 0x000fe200000006ff */
[C---:B------:R-:W-:Y:S01]  /*09d0*/  FFMA.FTZ R34, R84.reuse, R37, R81 ;  /* 0x0000002554227223 */ /* 0x040fe20000010051 */
[----:B------:R-:W-:Y:S02]  /*09e0*/  IMAD.U32 R36, R35, 0x10000, RZ ;  /* 0x0001000023247824 */ /* 0x000fe400078e00ff */
[--C-:B------:R-:W-:Y:S01]  /*09f0*/  FFMA.FTZ R91, R84, R91, R0.reuse ;  /* 0x0000005b545b7223 */ /* 0x100fe20000010000 */
[----:B------:R-:W-:Y:S01]  /*0a00*/  PRMT R0, R39, 0x7632, R0 ;  /* 0x0000763227007816 */ /* 0x000fe20000000000 */
[----:B------:R-:W-:-:S02]  /*0a10*/  FFMA.FTZ R32, R85, R32, R34 ;  /* 0x0000002055207223 */ /* 0x000fc40000010022 */
[----:B------:R-:W-:Y:S02]  /*0a20*/  FFMA.FTZ R34, R85, R36, R91 ;  /* 0x0000002455227223 */ /* 0x000fe4000001005b */
[----:B------:R-:W5:Y:S01]  /*0a30*/  LDG.E.128 R36, desc[UR6][R2.64+0x5000] ;  /* 0x0050000602247981 */ /* 0x000f62000c1e1d00 */
[----:B------:R-:W-:Y:S02]  /*0a40*/  PRMT R35, R35, 0x7632, R35 ;  /* 0x0000763223237816 */ /* 0x000fe40000000023 */
[----:B------:R-:W-:Y:S02]  /*0a50*/  SHF.L.U32 R91, R90, 0x10, RZ ;  /* 0x000000105a5b7819 */ /* 0x000fe400000006ff */
[----:B------:R-:W-:Y:S01]  /*0a60*/  SHF.L.U32 R83, R0, 0x10, RZ ;  /* 0x0000001000537819 */ /* 0x000fe200000006ff */
[----:B------:R-:W-:Y:S01]  /*0a70*/  IMAD.U32 R35, R35, 0x10000, RZ ;  /* 0x0001000023237824 */ /* 0x000fe200078e00ff */
[----:B------:R-:W-:Y:S02]  /*0a80*/  SHF.L.U32 R80, R24, 0x10, RZ ;  /* 0x0000001018507819 */ /* 0x000fe400000006ff */
[----:B------:R-:W-:-:S02]  /*0a90*/  SHF.L.U32 R0, R28, 0x10, RZ ;  /* 0x000000101c007819 */ /* 0x000fc400000006ff */
[----:B------:R-:W-:Y:S02]  /*0aa0*/  PRMT R24, R24, 0x7632, R24 ;  /* 0x0000763218187816 */ /* 0x000fe40000000018 */
[----:B------:R-:W-:Y:S01]  /*0ab0*/  PRMT R84, R28, 0x7632, R84 ;  /* 0x000076321c547816 */ /* 0x000fe20000000054 */
[C---:B------:R-:W-:Y:S01]  /*0ac0*/  FFMA.FTZ R91, R86.reuse, R91, R33 ;  /* 0x0000005b565b7223 */ /* 0x040fe20000010021 */
[----:B------:R-:W-:Y:S01]  /*0ad0*/  FFMA.FTZ R85, R86, R35, R34 ;  /* 0x0000002356557223 */ /* 0x000fe20000010022 */
[----:B------:R-:W-:Y:S01]  /*0ae0*/  SHF.L.U32 R33, R24, 0x10, RZ ;  /* 0x0000001018217819 */ /* 0x000fe200000006ff */
[----:B------:R-:W-:Y:S01]  /*0af0*/  FFMA.FTZ R35, R0, R80, R87 ;  /* 0x0000005000237223 */ /* 0x000fe20000010057 */
[----:B------:R-:W-:Y:S02]  /*0b00*/  IMAD.U32 R84, R84, 0x10000, RZ ;  /* 0x0001000054547824 */ /* 0x000fe400078e00ff */
[----:B------:R-:W-:Y:S01]  /*0b10*/  FFMA.FTZ R83, R86, R83, R32 ;  /* 0x0000005356537223 */ /* 0x000fe20000010020 */
[----:B------:R-:W-:Y:S01]  /*0b20*/  IMAD.U32 R93, R16, 0x10000, RZ ;  /* 0x00010000105d7824 */ /* 0x000fe200078e00ff */
[----:B------:R-:W-:-:S02]  /*0b30*/  PRMT R86, R29, 0x7632, R86 ;  /* 0x000076321d567816 */ /* 0x000fc40000000056 */
[----:B------:R-:W-:Y:S02]  /*0b40*/  SHF.L.U32 R82, R29, 0x10, RZ ;  /* 0x000000101d527819 */ /* 0x000fe400000006ff */
[C---:B------:R-:W-:Y:S02]  /*0b50*/  PRMT R87, R30.reuse, 0x7632, R87 ;  /* 0x000076321e577816 */ /* 0x040fe40000000057 */
[----:B------:R-:W-:Y:S02]  /*0b60*/  SHF.L.U32 R81, R30, 0x10, RZ ;  /* 0x000000101e517819 */ /* 0x000fe400000006ff */
[C---:B------:R-:W-:Y:S02]  /*0b70*/  PRMT R24, R31.reuse, 0x7632, R24 ;  /* 0x000076321f187816 */ /* 0x040fe40000000018 */
[----:B------:R-:W-:Y:S02]  /*0b80*/  SHF.L.U32 R80, R31, 0x10, RZ ;  /* 0x000000101f507819 */ /* 0x000fe400000006ff */
[----:B------:R-:W-:Y:S01]  /*0b90*/  PRMT R32, R16, 0x7632, R32 ;  /* 0x0000763210207816 */ /* 0x000fe20000000020 */
[----:B------:R-:W5:Y:S01]  /*0ba0*/  LDG.E.128 R28, desc[UR6][R2.64+0x8800] ;  /* 0x00880006021c7981 */ /* 0x000f62000c1e1d00 */
[----:B------:R-:W-:Y:S01]  /*0bb0*/  FFMA.FTZ R35, R84, R33, R35 ;  /* 0x0000002154237223 */ /* 0x000fe20000010023 */
[C---:B------:R-:W-:Y:S01]  /*0bc0*/  PRMT R16, R25.reuse, 0x7632, R16 ;  /* 0x0000763219107816 */ /* 0x040fe20000000010 */
[----:B------:R-:W-:-:S02]  /*0bd0*/  IMAD.U32 R33, R25, 0x10000, RZ ;  /* 0x0001000019217824 */ /* 0x000fc400078e00ff */
[----:B------:R-:W-:Y:S01]  /*0be0*/  FFMA.FTZ R97, R0, R93, R88 ;  /* 0x0000005d00617223 */ /* 0x000fe20000010058 */
[----:B------:R-:W-:Y:S01]  /*0bf0*/  SHF.L.U32 R95, R32, 0x10, RZ ;  /* 0x00000010205f7819 */ /* 0x000fe200000006ff */
[C---:B------:R-:W-:Y:S01]  /*0c00*/  IMAD.U32 R93, R27.reuse, 0x10000, RZ ;  /* 0x000100001b5d7824 */ /* 0x040fe200078e00ff */
[----:B------:R-:W-:Y:S01]  /*0c10*/  PRMT R25, R27, 0x7632, R25 ;  /* 0x000076321b197816 */ /* 0x000fe20000000019 */
[----:B------:R-:W-:Y:S01]  /*0c20*/  FFMA.FTZ R33, R82, R33, R35 ;  /* 0x0000002152217223 */ /* 0x000fe20000010023 */
[----:B------:R-:W-:Y:S02]  /*0c30*/  SHF.L.U32 R27, R16, 0x10, RZ ;  /* 0x00000010101b7819 */ /* 0x000fe400000006ff */
        /* <DEDUP_REMOVED lines=12> */
[----:B------:R-:W5:Y:S01]  /*0d00*/  LDG.E.128 R32, desc[UR6][R2.64+0xc000] ;  /* 0x00c0000602207981 */ /* 0x000f62000c1e1d00 */
[----:B------:R-:W-:Y:S01]  /*0d10*/  SHF.L.U32 R26, R26, 0x10, RZ ;  /* 0x000000101a1a7819 */ /* 0x000fe200000006ff */
[--C-:B------:R-:W-:Y:S01]  /*0d20*/  FFMA.FTZ R40, R86, R27, R17.reuse ;  /* 0x0000001b56287223 */ /* 0x100fe20000010011 */
[----:B------:R-:W-:-:S02]  /*0d30*/  PRMT R17, R18, 0x7632, R17 ;  /* 0x0000763212117816 */ /* 0x000fc40000000011 */
[----:B------:R-:W-:Y:S01]  /*0d40*/  SHF.L.U32 R18, R18, 0x10, RZ ;  /* 0x0000001012127819 */ /* 0x000fe200000006ff */
[----:B------:R-:W-:Y:S01]  /*0d50*/  FFMA.FTZ R16, R81, R26, R16 ;  /* 0x0000001a51107223 */ /* 0x000fe20000010010 */
[----:B------:R-:W-:Y:S01]  /*0d60*/  SHF.L.U32 R88, R88, 0x10, RZ ;  /* 0x0000001058587819 */ /* 0x000fe200000006ff */
[--C-:B------:R-:W-:Y:S01]  /*0d70*/  FFMA.FTZ R95, R84, R95, R89.reuse ;  /* 0x0000005f545f7223 */ /* 0x100fe20000010059 */
[----:B------:R-:W-:Y:S01]  /*0d80*/  IMAD.U32 R87, R87, 0x10000, RZ ;  /* 0x0001000057577824 */ /* 0x000fe200078e00ff */
[----:B------:R-:W-:Y:S01]  /*0d90*/  SHF.L.U32 R26, R17, 0x10, RZ ;  /* 0x00000010111a7819 */ /* 0x000fe200000006ff */
[----:B------:R-:W-:Y:S01]  /*0da0*/  FFMA.FTZ R27, R81, R18, R40 ;  /* 0x00000012511b7223 */ /* 0x000fe20000010028 */
[C---:B------:R-:W-:Y:S02]  /*0db0*/  PRMT R89, R41.reuse, 0x7632, R89 ;  /* 0x0000763229597816 */ /* 0x040fe40000000059 */
[----:B------:R-:W-:Y:S01]  /*0dc0*/  SHF.L.U32 R41, R41, 0x10, RZ ;  /* 0x0000001029297819 */ /* 0x000fe200000006ff */
[C---:B------:R-:W-:Y:S01]  /*0dd0*/  FFMA.FTZ R17, R87.reuse, R88, R16 ;  /* 0x0000005857117223 */ /* 0x040fe20000010010 */
[----:B------:R-:W-:Y:S01]  /*0de0*/  FFMA.FTZ R16, R87, R26, R27 ;  /* 0x0000001a57107223 */ /* 0x000fe2000001001b */
[----:B------:R-:W-:Y:S01]  /*0df0*/  SHF.L.U32 R27, R19, 0x10, RZ ;  /* 0x00000010131b7819 */ /* 0x000fe200000006ff */
[----:B------:R-:W-:-:S02]  /*0e00*/  IMAD.U32 R89, R89, 0x10000, RZ ;  /* 0x0001000059597824 */ /* 0x000fc400078e00ff */
[----:B------:R-:W-:Y:S01]  /*0e10*/  FFMA.FTZ R41, R82, R41, R95 ;  /* 0x0000002952297223 */ /* 0x000fe2000001005f */
[----:B------:R-:W-:Y:S01]  /*0e20*/  SHF.L.U32 R18, R42, 0x10, RZ ;  /* 0x000000102a127819 */ /* 0x000fe200000006ff */
[----:B------:R-:W-:Y:S02]  /*0e30*/  FFMA.FTZ R40, R80, R27, R16 ;  /* 0x0000001b50287223 */ /* 0x000fe40000010010 */
[----:B------:R-:W-:Y:S01]  /*0e40*/  FFMA.FTZ R88, R86, R89, R41 ;  /* 0x0000005956587223 */ /* 0x000fe20000010029 */
[C---:B------:R-:W-:Y:S01]  /*0e50*/  PRMT R27, R48.reuse, 0x7632, R27 ;  /* 0x00007632301b7816 */ /* 0x040fe2000000001b */
[----:B------:R-:W-:Y:S02]  /*0e60*/  IMAD.U32 R48, R48, 0x10000, RZ ;  /* 0x0001000030307824 */ /* 0x000fe400078e00ff */
        /* <DEDUP_REMOVED lines=8> */
[----:B------:R-:W-:-:S02]  /*0ef0*/  IMAD.U32 R89, R26, 0x10000, RZ ;  /* 0x000100001a597824 */ /* 0x000fc400078e00ff */
[----:B------:R-:W-:Y:S02]  /*0f00*/  FFMA.FTZ R91, R88, R25, R93 ;  /* 0x00000019585b7223 */ /* 0x000fe4000001005d */
[----:B------:R-:W-:Y:S01]  /*0f10*/  FFMA.FTZ R95, R84, R27, R41 ;  /* 0x0000001b545f7223 */ /* 0x000fe20000010029 */
[----:B------:R-:W-:Y:S01]  /*0f20*/  PRMT R42, R42, 0x7632, R42 ;  /* 0x000076322a2a7816 */ /* 0x000fe2000000002a */
[----:B------:R-:W5:Y:S01]  /*0f30*/  LDG.E.128 R24, desc[UR6][R2.64+0x13000] ;  /* 0x0130000602187981 */ /* 0x000f62000c1e1d00 */
[C---:B------:R-:W-:Y:S02]  /*0f40*/  IMAD.U32 R41, R49.reuse, 0x10000, RZ ;  /* 0x0001000031297824 */ /* 0x040fe400078e00ff */
[--C-:B------:R-:W-:Y:S01]  /*0f50*/  FFMA.FTZ R89, R88, R89, R40.reuse ;  /* 0x0000005958597223 */ /* 0x100fe20000010028 */
[----:B------:R-:W-:Y:S02]  /*0f60*/  PRMT R49, R49, 0x7632, R49 ;  /* 0x0000763231317816 */ /* 0x000fe40000000031 */
[----:B------:R-:W-:-:S02]  /*0f70*/  PRMT R40, R72, 0x7632, R40 ;  /* 0x0000763248287816 */ /* 0x000fc40000000028 */
[----:B------:R-:W-:Y:S02]  /*0f80*/  SHF.L.U32 R72, R72, 0x10, RZ ;  /* 0x0000001048487819 */ /* 0x000fe400000006ff */
[----:B------:R-:W-:Y:S01]  /*0f90*/  SHF.L.U32 R42, R42, 0x10, RZ ;  /* 0x000000102a2a7819 */ /* 0x000fe200000006ff */
[----:B------:R-:W-:Y:S01]  /*0fa0*/  FFMA.FTZ R95, R82, R41, R95 ;  /* 0x00000029525f7223 */ /* 0x000fe2000001005f */
[----:B------:R-:W-:Y:S01]  /*0fb0*/  IMAD.U32 R49, R49, 0x10000, RZ ;  /* 0x0001000031317824 */ /* 0x000fe200078e00ff */
        /* <DEDUP_REMOVED lines=18> */
[----:B------:R-:W-:Y:S01]  /*10e0*/  FFMA.FTZ R43, R87, R40, R42 ;  /* 0x00000028572b7223 */ /* 0x000fe2000001002a */
[----:B------:R-:W-:Y:S01]  /*10f0*/  PRMT R48, R76, 0x7632, R48 ;  /* 0x000076324c307816 */ /* 0x000fe20000000030 */
[----:B------:R-:W-:Y:S01]  /*1100*/  FFMA.FTZ R42, R86, R49, R73 ;  /* 0x00000031562a7223 */ /* 0x000fe20000010049 */
[----:B------:R-:W-:Y:S02]  /*1110*/  SHF.L.U32 R40, R74, 0x10, RZ ;  /* 0x000000104a287819 */ /* 0x000fe400000006ff */
[----:B------:R-:W-:Y:S02]  /*1120*/  SHF.L.U32 R76, R76, 0x10, RZ ;  /* 0x000000104c4c7819 */ /* 0x000fe400000006ff */
[----:B------:R-:W-:Y:S01]  /*1130*/  PRMT R74, R74, 0x7632, R74 ;  /* 0x000076324a4a7816 */ /* 0x000fe2000000004a */
        /* <DEDUP_REMOVED lines=8> */
[----:B------:R-:W-:Y:S01]  /*11c0*/  FFMA.FTZ R95, R87, R74, R40 ;  /* 0x0000004a575f7223 */ /* 0x000fe20000010028 */
[----:B------:R-:W5:Y:S01]  /*11d0*/  LDG.E.128 R48, desc[UR6][R2.64+0x2000] ;  /* 0x0020000602307981 */ /* 0x000f62000c1e1d00 */
[----:B------:R-:W-:-:S03]  /*11e0*/  SHF.L.U32 R85, R0, 0x10, RZ ;  /* 0x0000001000557819 */ /* 0x000fc600000006ff */
[----:B------:R-:W5:Y:S01]  /*11f0*/  LDG.E.128 R40, desc[UR6][R44.64+0x2000] ;  /* 0x002000062c287981 */ /* 0x000f62000c1e1d00 */
[----:B------:R-:W-:Y:S02]  /*1200*/  SHF.L.U32 R97, R77, 0x10, RZ ;  /* 0x000000104d617819 */ /* 0x000fe400000006ff */
[----:B------:R-:W-:Y:S02]  /*1210*/  SHF.L.U32 R72, R64, 0x10, RZ ;  /* 0x0000001040487819 */ /* 0x000fe400000006ff */
[----:B------:R-:W-:Y:S02]  /*1220*/  SHF.L.U32 R0, R68, 0x10, RZ ;  /* 0x0000001044007819 */ /* 0x000fe400000006ff */
[----:B------:R-:W-:Y:S01]  /*1230*/  PRMT R68, R75, 0x7632, R68 ;  /* 0x000076324b447816 */ /* 0x000fe20000000044 */
[----:B------:R-:W-:Y:S02]  /*1240*/  FFMA.FTZ R97, R82, R97, R99 ;  /* 0x0000006152617223 */ /* 0x000fe40000010063 */
[----:B------:R-:W-:Y:S01]  /*1250*/  FFMA.FTZ R91, R0, R72, R91 ;  /* 0x00000048005b7223 */ /* 0x000fe2000001005b */
[----:B------:R-:W-:-:S02]  /*1260*/  PRMT R72, R64, 0x7632, R72 ;  /* 0x0000763240487816 */ /* 0x000fc40000000048 */
[----:B------:R-:W-:Y:S01]  /*1270*/  PRMT R82, R68, 0x7632, R82 ;  /* 0x0000763244527816 */ /* 0x000fe20000000052 */
[----:B------:R-:W-:Y:S01]  /*1280*/  FFMA.FTZ R85, R88, R85, R73 ;  /* 0x0000005558557223 */ /* 0x000fe20000010049 */
[----:B------:R-:W-:Y:S01]  /*1290*/  IMAD.U32 R93, R75, 0x10000, RZ ;  /* 0x000100004b5d7824 */ /* 0x000fe200078e00ff */
[----:B------:R-:W-:Y:S02]  /*12a0*/  SHF.L.U32 R73, R72, 0x10, RZ ;  /* 0x0000001048497819 */ /* 0x000fe400000006ff */
[----:B------:R-:W-:Y:S01]  /*12b0*/  SHF.L.U32 R82, R82, 0x10, RZ ;  /* 0x0000001052527819 */ /* 0x000fe200000006ff */
[----:B------:R-:W-:-:S04]  /*12c0*/  FFMA.FTZ R93, R80, R93, R95 ;  /* 0x0000005d505d7223 */ /* 0x000fc8000001005f */
[----:B------:R-:W-:Y:S02]  /*12d0*/  FFMA.FTZ R95, R82, R73, R91 ;  /* 0x00000049525f7223 */ /* 0x000fe4000001005b */
[----:B------:R-:W5:Y:S01]  /*12e0*/  LDG.E.128 R72, desc[UR6][R2.64+0x5800] ;  /* 0x0058000602487981 */ /* 0x000f62000c1e1d00 */
[----:B------:R-:W-:Y:S02]  /*12f0*/  PRMT R77, R77, 0x7632, R77 ;  /* 0x000076324d4d7816 */ /* 0x000fe4000000004d */
[----:B------:R-:W-:-:S03]  /*1300*/  PRMT R64, R78, 0x7632, R64 ;  /* 0x000076324e407816 */ /* 0x000fc60000000040 */
[----:B------:R-:W-:Y:S01]  /*1310*/  IMAD.U32 R77, R77, 0x10000, RZ ;  /* 0x000100004d4d7824 */ /* 0x000fe200078e00ff */
[----:B------:R-:W-:-:S03]  /*1320*/  SHF.L.U32 R78, R78, 0x10, RZ ;  /* 0x000000104e4e7819 */ /* 0x000fc600000006ff */
[----:B------:R-:W-:Y:S01]  /*1330*/  FFMA.FTZ R84, R86, R77, R97 ;  /* 0x0000004d56547223 */ /* 0x000fe20000010061 */
[----:B------:R-:W-:Y:S02]  /*1340*/  SHF.L.U32 R77, R65, 0x10, RZ ;  /* 0x00000010414d7819 */ /* 0x000fe400000006ff */
        /* <DEDUP_REMOVED lines=8> */
[----:B------:R-:W-:-:S02]  /*13d0*/  PRMT R69, R66, 0x7632, R69 ;  /* 0x0000763242457816 */ /* 0x000fc40000000045 */
        /* <DEDUP_REMOVED lines=18> */
[----:B------:R-:W-:Y:S01]  /*1500*/  PRMT R71, R60, 0x7632, R71 ;  /* 0x000076323c477816 */ /* 0x000fe20000000047 */
[----:B------:R-:W5:Y:S01]  /*1510*/  LDG.E.128 R64, desc[UR6][R2.64+0x9000] ;  /* 0x0090000602407981 */ /* 0x000f62000c1e1d00 */
[----:B------:R-:W-:Y:S02]  /*1520*/  FFMA.FTZ R79, R0, R77, R89 ;  /* 0x0000004d004f7223 */ /* 0x000fe40000010059 */
[----:B------:R-:W-:Y:S02]  /*1530*/  SHF.L.U32 R71, R71, 0x10, RZ ;  /* 0x0000001047477819 */ /* 0x000fe400000006ff */
[----:B------:R-:W-:Y:S02]  /*1540*/  SHF.L.U32 R77, R61, 0x10, RZ ;  /* 0x000000103d4d7819 */ /* 0x000fe400000006ff */
[----:B------:R-:W-:Y:S01]  /*1550*/  SHF.L.U32 R68, R68, 0x10, RZ ;  /* 0x0000001044447819 */ /* 0x000fe200000006ff */
[----:B------:R-:W-:Y:S01]  /*1560*/  FFMA.FTZ R71, R82, R71, R79 ;  /* 0x0000004752477223 */ /* 0x000fe2000001004f */
[----:B------:R-:W-:-:S02]  /*1570*/  SHF.L.U32 R89, R76, 0x10, RZ ;  /* 0x000000104c597819 */ /* 0x000fc400000006ff */
[----:B------:R-:W-:Y:S01]  /*1580*/  PRMT R61, R61, 0x7632, R61 ;  /* 0x000076323d3d7816 */ /* 0x000fe2000000003d */
[----:B------:R-:W-:Y:S01]  /*1590*/  IMAD.U32 R87, R60, 0x10000, RZ ;  /* 0x000100003c577824 */ /* 0x000fe200078e00ff */
[----:B------:R-:W-:Y:S01]  /*15a0*/  SHF.L.U32 R84, R84, 0x10, RZ ;  /* 0x0000001054547819 */ /* 0x000fe200000006ff */
[----:B------:R-:W-:Y:S01]  /*15b0*/  FFMA.FTZ R78, R86, R77, R71 ;  /* 0x0000004d564e7223 */ /* 0x000fe20000010047 */
[C---:B------:R-:W-:Y:S01]  /*15c0*/  FFMA.FTZ R93, R88.reuse, R68, R93 ;  /* 0x00000044585d7223 */ /* 0x040fe2000001005d */
[----:B------:R-:W-:Y:S01]  /*15d0*/  FFMA.FTZ R89, R88, R89, R70 ;  /* 0x0000005958597223 */ /* 0x000fe20000010046 */
[C---:B------:R-:W-:Y:S01]  /*15e0*/  PRMT R76, R62.reuse, 0x7632, R76 ;  /* 0x000076323e4c7816 */ /* 0x040fe2000000004c */
[----:B------:R-:W-:Y:S01]  /*15f0*/  IMAD.U32 R60, R61, 0x10000, RZ ;  /* 0x000100003d3c7824 */ /* 0x000fe200078e00ff */
[----:B------:R-:W-:Y:S01]  /*1600*/  SHF.L.U32 R77, R62, 0x10, RZ ;  /* 0x000000103e4d7819 */ /* 0x000fe200000006ff */
[----:B------:R-:W-:Y:S01]  /*1610*/  FFMA.FTZ R87, R84, R87, R69 ;  /* 0x0000005754577223 */ /* 0x000fe20000010045 */
[C---:B--2---:R-:W-:Y:S01]  /*1620*/  SHF.L.U32 R88, R52.reuse, 0x10, RZ ;  /* 0x0000001034587819 */ /* 0x044fe200000006ff */
[----:B------:R-:W2:Y:S01]  /*1630*/  LDG.E.128 R68, desc[UR6][R2.64+0xc800] ;  /* 0x00c8000602447981 */ /* 0x000ea2000c1e1d00 */
        /* <DEDUP_REMOVED lines=8> */
[C---:B------:R-:W-:Y:S02]  /*16c0*/  PRMT R77, R53.reuse, 0x7632, R77 ;  /* 0x00007632354d7816 */ /* 0x040fe4000000004d */
[----:B------:R-:W-:Y:S01]  /*16d0*/  SHF.L.U32 R83, R53, 0x10, RZ ;  /* 0x0000001035537819 */ /* 0x000fe200000006ff */
[----:B------:R-:W-:Y:S01]  /*16e0*/  FFMA.FTZ R95, R82, R63, R95 ;  /* 0x0000003f525f7223 */ /* 0x000fe2000001005f */
[----:B------:R-:W-:Y:S01]  /*16f0*/  FFMA.FTZ R53, R81, R76, R60 ;  /* 0x0000004c51357223 */ /* 0x000fe2000001003c */
[----:B------:R-:W-:Y:S01]  /*1700*/  SHF.L.U32 R76, R77, 0x10, RZ ;  /* 0x000000104d4c7819 */ /* 0x000fe200000006ff */
[----:B------:R-:W2:Y:S01]  /*1710*/  LDG.E.128 R60, desc[UR6][R2.64+0x10000] ;  /* 0x01000006023c7981 */ /* 0x000ea2000c1e1d00 */
[----:B------:R-:W-:Y:S01]  /*1720*/  FFMA.FTZ R78, R86, R83, R95 ;  /* 0x00000053564e7223 */ /* 0x000fe2000001005f */
[----:B---3--:R-:W-:-:S02]  /*1730*/  PRMT R88, R56, 0x7632, R88 ;  /* 0x0000763238587816 */ /* 0x008fc40000000058 */
        /* <DEDUP_REMOVED lines=12> */
[C---:B------:R-:W-:Y:S01]  /*1800*/  PRMT R56, R57.reuse, 0x7632, R56 ;  /* 0x0000763239387816 */ /* 0x040fe20000000038 */
[----:B------:R-:W-:Y:S01]  /*1810*/  IMAD.U32 R85, R57, 0x10000, RZ ;  /* 0x0001000039557824 */ /* 0x000fe200078e00ff */
[----:B------:R-:W-:Y:S01]  /*1820*/  SHF.L.U32 R53, R55, 0x10, RZ ;  /* 0x0000001037357819 */ /* 0x000fe200000006ff */
[----:B------:R-:W-:Y:S01]  /*1830*/  FFMA.FTZ R57, R81, R54, R52 ;  /* 0x0000003651397223 */ /* 0x000fe20000010034 */
[----:B------:R-:W-:Y:S01]  /*1840*/  PRMT R55, R55, 0x7632, R55 ;  /* 0x0000763237377816 */ /* 0x000fe20000000037 */
[----:B------:R-:W3:Y:S01]  /*1850*/  LDG.E.128 R76, desc[UR6][R2.64+0x13800] ;  /* 0x01380006024c7981 */ /* 0x000ee2000c1e1d00 */
[----:B----4-:R-:W-:-:S02]  /*1860*/  PRMT R54, R4, 0x7632, R54 ;  /* 0x0000763204367816 */ /* 0x010fc40000000036 */
        /* <DEDUP_REMOVED lines=23> */
[----:B------:R-:W4:Y:S01]  /*19e0*/  LDG.E.128 R52, desc[UR6][R2.64+0x2800] ;  /* 0x0028000602347981 */ /* 0x000f22000c1e1d00 */
[C---:B-----5:R-:W-:Y:S01]  /*19f0*/  PRMT R88, R8.reuse, 0x7632, R88 ;  /* 0x0000763208587816 */ /* 0x060fe20000000058 */
[----:B------:R-:W-:-:S02]  /*1a00*/  IMAD.U32 R8, R8, 0x10000, RZ ;  /* 0x0001000008087824 */ /* 0x000fc400078e00ff */
[----:B------:R-:W5:Y:S01]  /*1a10*/  LDG.E.128 R56, desc[UR6][R44.64+0x2800] ;  /* 0x002800062c387981 */ /* 0x000f62000c1e1d00 */
[----:B------:R-:W-:Y:S01]  /*1a20*/  PRMT R92, R6, 0x7632, R92 ;  /* 0x00007632065c7816 */ /* 0x000fe2000000005c */
[----:B------:R-:W-:Y:S01]  /*1a30*/  FFMA.FTZ R6, R90, R95, R97 ;  /* 0x0000005f5a067223 */ /* 0x000fe20000010061 */
        /* <DEDUP_REMOVED lines=12> */
[----:B------:R-:W-:-:S02]  /*1b00*/  IMAD.U32 R89, R4, 0x10000, RZ ;  /* 0x0001000004597824 */ /* 0x000fc400078e00ff */
[----:B------:R-:W-:Y:S01]  /*1b10*/  FFMA.FTZ R95, R91, R0, R86 ;  /* 0x000000005b5f7223 */ /* 0x000fe20000010056 */
[----:B------:R-:W-:Y:S01]  /*1b20*/  SHF.L.U32 R91, R7, 0x10, RZ ;  /* 0x00000010075b7819 */ /* 0x000fe200000006ff */
[----:B------:R-:W-:Y:S01]  /*1b30*/  FFMA.FTZ R9, R80, R9, R93 ;  /* 0x0000000950097223 */ /* 0x000fe2000001005d */
[----:B------:R-:W-:Y:S01]  /*1b40*/  FFMA.FTZ R89, R84, R89, R5 ;  /* 0x0000005954597223 */ /* 0x000fe20000010005 */
[----:B------:R-:W-:Y:S01]  /*1b50*/  SHF.L.U32 R8, R20, 0x10, RZ ;  /* 0x0000001014087819 */ /* 0x000fe200000006ff */
[----:B------:R-:W-:Y:S01]  /*1b60*/  IMAD.U32 R93, R10, 0x10000, RZ ;  /* 0x000100000a5d7824 */ /* 0x000fe200078e00ff */
[----:B------:R-:W5:Y:S01]  /*1b70*/  LDG.E.128 R4, desc[UR6][R2.64+0x6000] ;  /* 0x0060000602047981 */ /* 0x000f62000c1e1d00 */
[----:B------:R-:W-:Y:S02]  /*1b80*/  SHF.L.U32 R0, R12, 0x10, RZ ;  /* 0x000000100c007819 */ /* 0x000fe400000006ff */
[----:B------:R-:W-:Y:S02]  /*1b90*/  PRMT R20, R20, 0x7632, R20 ;  /* 0x0000763214147816 */ /* 0x000fe40000000014 */
[----:B------:R-:W-:Y:S01]  /*1ba0*/  PRMT R88, R12, 0x7632, R88 ;  /* 0x000076320c587816 */ /* 0x000fe20000000058 */
[----:B------:R-:W-:Y:S01]  /*1bb0*/  FFMA.FTZ R91, R84, R91, R9 ;  /* 0x0000005b545b7223 */ /* 0x000fe20000010009 */
[----:B------:R-:W-:Y:S01]  /*1bc0*/  FFMA.FTZ R90, R90, R93, R95 ;  /* 0x0000005d5a5a7223 */ /* 0x000fe2000001005f */
[----:B------:R-:W-:Y:S01]  /*1bd0*/  SHF.L.U32 R9, R20, 0x10, RZ ;  /* 0x0000001014097819 */ /* 0x000fe200000006ff */
[----:B------:R-:W-:Y:S01]  /*1be0*/  FFMA.FTZ R93, R0, R8, R87 ;  /* 0x00000008005d7223 */ /* 0x000fe20000010057 */
[----:B------:R-:W-:Y:S01]  /*1bf0*/  IMAD.U32 R88, R88, 0x10000, RZ ;  /* 0x0001000058587824 */ /* 0x000fe200078e00ff */
[----:B------:R-:W-:-:S02]  /*1c00*/  PRMT R10, R10, 0x7632, R10 ;  /* 0x000076320a0a7816 */ /* 0x000fc4000000000a */
[C---:B------:R-:W-:Y:S01]  /*1c10*/  PRMT R8, R21.reuse, 0x7632, R8 ;  /* 0x0000763215087816 */ /* 0x040fe20000000008 */
[----:B------:R-:W-:Y:S01]  /*1c20*/  FFMA.FTZ R9, R88, R9, R93 ;  /* 0x0000000958097223 */ /* 0x000fe2000001005d */
[----:B------:R-:W-:Y:S02]  /*1c30*/  SHF.L.U32 R21, R21, 0x10, RZ ;  /* 0x0000001015157819 */ /* 0x000fe400000006ff */
[C---:B------:R-:W-:Y:S02]  /*1c40*/  PRMT R87, R13.reuse, 0x7632, R87 ;  /* 0x000076320d577816 */ /* 0x040fe40000000057 */
[----:B------:R-:W-:Y:S02]  /*1c50*/  SHF.L.U32 R86, R13, 0x10, RZ ;  /* 0x000000100d567819 */ /* 0x000fe400000006ff */
        /* <DEDUP_REMOVED lines=9> */
[----:B------:R-:W-:Y:S01]  /*1cf0*/  IMAD.U32 R21, R22, 0x10000, RZ ;  /* 0x0001000016157824 */ /* 0x000fe200078e00ff */
[----:B------:R-:W-:-:S02]  /*1d00*/  PRMT R12, R11, 0x7632, R12 ;  /* 0x000076320b0c7816 */ /* 0x000fc4000000000c */
[----:B------:R-:W-:Y:S01]  /*1d10*/  SHF.L.U32 R13, R11, 0x10, RZ ;  /* 0x000000100b0d7819 */ /* 0x000fe200000006ff */
[----:B------:R-:W-:Y:S01]  /*1d20*/  FFMA.FTZ R97, R0, R82, R83 ;  /* 0x0000005200617223 */ /* 0x000fe20000010053 */
[----:B------:R-:W5:Y:S01]  /*1d30*/  LDG.E.128 R8, desc[UR6][R2.64+0x9800] ;  /* 0x0098000602087981 */ /* 0x000f62000c1e1d00 */
[----:B------:R-:W-:Y:S01]  /*1d40*/  SHF.L.U32 R95, R36, 0x10, RZ ;  /* 0x00000010245f7819 */ /* 0x000fe200000006ff */
[----:B------:R-:W-:Y:S01]  /*1d50*/  FFMA.FTZ R21, R90, R21, R93 ;  /* 0x000000155a157223 */ /* 0x000fe2000001005d */
[----:B------:R-:W-:Y:S02]  /*1d60*/  PRMT R20, R22, 0x7632, R20 ;  /* 0x0000763216147816 */ /* 0x000fe40000000014 */
[----:B------:R-:W-:Y:S01]  /*1d70*/  PRMT R92, R14, 0x7632, R92 ;  /* 0x000076320e5c7816 */ /* 0x000fe2000000005c */
[----:B------:R-:W-:Y:S01]  /*1d80*/  FFMA.FTZ R95, R88, R95, R97 ;  /* 0x0000005f585f7223 */ /* 0x000fe20000010061 */
[C---:B------:R-:W-:Y:S02]  /*1d90*/  SHF.L.U32 R93, R37.reuse, 0x10, RZ ;  /* 0x00000010255d7819 */ /* 0x040fe400000006ff */
[----:B------:R-:W-:Y:S01]  /*1da0*/  SHF.L.U32 R83, R20, 0x10, RZ ;  /* 0x0000001014537819 */ /* 0x000fe200000006ff */
[----:B------:R-:W-:Y:S01]  /*1db0*/  IMAD.U32 R92, R92, 0x10000, RZ ;  /* 0x000100005c5c7824 */ /* 0x000fe200078e00ff */
[----:B------:R-:W-:Y:S01]  /*1dc0*/  PRMT R37, R37, 0x7632, R37 ;  /* 0x0000763225257816 */ /* 0x000fe20000000025 */
[----:B------:R-:W-:Y:S01]  /*1dd0*/  FFMA.FTZ R36, R86, R93, R95 ;  /* 0x0000005d56247223 */ /* 0x000fe2000001005f */
[----:B------:R-:W-:Y:S01]  /*1de0*/  SHF.L.U32 R95, R12, 0x10, RZ ;  /* 0x000000100c5f7819 */ /* 0x000fe200000006ff */
[----:B------:R-:W-:Y:S01]  /*1df0*/  FFMA.FTZ R13, R80, R13, R81 ;  /* 0x0000000d500d7223 */ /* 0x000fe20000010051 */
[----:B------:R-:W-:Y:S01]  /*1e00*/  FFMA.FTZ R20, R92, R83, R21 ;  /* 0x000000535c147223 */ /* 0x000fe20000010015 */
[C---:B------:R-:W-:Y:S01]  /*1e10*/  PRMT R12, R28.reuse, 0x7632, R12 ;  /* 0x000076321c0c7816 */ /* 0x040fe2000000000c */
[----:B------:R-:W5:Y:S01]  /*1e20*/  LDG.E.128 R80, desc[UR6][R2.64+0xd000] ;  /* 0x00d0000602507981 */ /* 0x000f62000c1e1d00 */
[----:B------:R-:W-:-:S02]  /*1e30*/  SHF.L.U32 R28, R28, 0x10, RZ ;  /* 0x000000101c1c7819 */ /* 0x000fc400000006ff */
[----:B------:R-:W-:Y:S02]  /*1e40*/  SHF.L.U32 R14, R23, 0x10, RZ ;  /* 0x00000010170e7819 */ /* 0x000fe400000006ff */
[----:B------:R-:W-:Y:S01]  /*1e50*/  SHF.L.U32 R93, R15, 0x10, RZ ;  /* 0x000000100f5d7819 */ /* 0x000fe200000006ff */
[----:B------:R-:W-:Y:S02]  /*1e60*/  IMAD.U32 R22, R37, 0x10000, RZ ;  /* 0x0001000025167824 */ /* 0x000fe400078e00ff */
[----:B------:R-:W-:Y:S01]  /*1e70*/  FFMA.FTZ R95, R84, R95, R13 ;  /* 0x0000005f545f7223 */ /* 0x000fe2000001000d */
[----:B------:R-:W-:Y:S01]  /*1e80*/  SHF.L.U32 R13, R12, 0x10, RZ ;  /* 0x000000100c0d7819 */ /* 0x000fe200000006ff */
[----:B------:R-:W-:Y:S01]  /*1e90*/  FFMA.FTZ R85, R0, R28, R85 ;  /* 0x0000001c00557223 */ /* 0x000fe20000010055 */
[----:B------:R-:W-:Y:S01]  /*1ea0*/  PRMT R94, R15, 0x7632, R94 ;  /* 0x000076320f5e7816 */ /* 0x000fe2000000005e */
[----:B------:R-:W-:Y:S01]  /*1eb0*/  FFMA.FTZ R15, R93, R14, R20 ;  /* 0x0000000e5d0f7223 */ /* 0x000fe20000010014 */
[----:B------:R-:W-:-:S02]  /*1ec0*/  IMAD.U32 R21, R38, 0x10000, RZ ;  /* 0x0001000026157824 */ /* 0x000fc400078e00ff */
[----:B------:R-:W-:Y:S01]  /*1ed0*/  FFMA.FTZ R37, R87, R22, R36 ;  /* 0x0000001657257223 */ /* 0x000fe20000010024 */
[----:B------:R-:W-:Y:S02]  /*1ee0*/  PRMT R38, R38, 0x7632, R38 ;  /* 0x0000763226267816 */ /* 0x000fe40000000026 */
        /* <DEDUP_REMOVED lines=12> */
[----:B------:R-:W-:Y:S01]  /*1fb0*/  SHF.L.U32 R32, R32, 0x10, RZ ;  /* 0x0000001020207819 */ /* 0x000fe200000006ff */
[C---:B------:R-:W-:Y:S01]  /*1fc0*/  IMAD.U32 R37, R30.reuse, 0x10000, RZ ;  /* 0x000100001e257824 */ /* 0x040fe200078e00ff */
[C---:B------:R-:W-:Y:S02]  /*1fd0*/  PRMT R28, R39.reuse, 0x7632, R28 ;  /* 0x00007632271c7816 */ /* 0x040fe4000000001c */
[----:B------:R-:W-:Y:S01]  /*1fe0*/  SHF.L.U32 R36, R39, 0x10, RZ ;  /* 0x0000001027247819 */ /* 0x000fe200000006ff */
[----:B------:R-:W-:Y:S01]  /*1ff0*/  FFMA.FTZ R39, R87, R20, R22 ;  /* 0x0000001457277223 */ /* 0x000fe20000010016 */
[----:B------:R-:W-:Y:S01]  /*2000*/  PRMT R30, R30, 0x7632, R30 ;  /* 0x000076321e1e7816 */ /* 0x000fe2000000001e */
[----:B------:R-:W-:Y:S01]  /*2010*/  FFMA.FTZ R84, R94, R23, R15 ;  /* 0x000000175e547223 */ /* 0x000fe2000001000f */
[----:B------:R-:W-:Y:S01]  /*2020*/  SHF.L.U32 R85, R29, 0x10, RZ ;  /* 0x000000101d557819 */ /* 0x000fe200000006ff */
[----:B------:R-:W5:Y:S01]  /*2030*/  LDG.E.128 R12, desc[UR6][R2.64+0x10800] ;  /* 0x01080006020c7981 */ /* 0x000f62000c1e1d00 */
[----:B------:R-:W-:Y:S01]  /*2040*/  FFMA.FTZ R89, R0, R32, R89 ;  /* 0x0000002000597223 */ /* 0x000fe20000010059 */
[----:B------:R-:W-:Y:S01]  /*2050*/  FFMA.FTZ R39, R90, R37, R39 ;  /* 0x000000255a277223 */ /* 0x000fe20000010027 */
[----:B------:R-:W-:Y:S01]  /*2060*/  SHF.L.U32 R37, R30, 0x10, RZ ;  /* 0x000000101e257819 */ /* 0x000fe200000006ff */
[----:B------:R-:W5:Y:S01]  /*2070*/  LDG.E.128 R20, desc[UR6][R2.64+0x14000] ;  /* 0x0140000602147981 */ /* 0x000f62000c1e1d00 */
[C---:B------:R-:W-:Y:S01]  /*2080*/  PRMT R32, R33.reuse, 0x7632, R32 ;  /* 0x0000763221207816 */ /* 0x040fe20000000020 */
[----:B------:R-:W-:Y:S01]  /*2090*/  FFMA.FTZ R89, R88, R85, R89 ;  /* 0x0000005558597223 */ /* 0x000fe20000010059 */
[----:B------:R-:W-:Y:S01]  /*20a0*/  SHF.L.U32 R33, R33, 0x10, RZ ;  /* 0x0000001021217819 */ /* 0x000fe200000006ff */
[----:B------:R-:W-:Y:S01]  /*20b0*/  IMAD.U32 R85, R28, 0x10000, RZ ;  /* 0x000100001c557824 */ /* 0x000fe200078e00ff */
[----:B------:R-:W-:Y:S01]  /*20c0*/  SHF.L.U32 R28, R31, 0x10, RZ ;  /* 0x000000101f1c7819 */ /* 0x000fe200000006ff */
[C---:B------:R-:W-:Y:S01]  /*20d0*/  FFMA.FTZ R29, R93.reuse, R36, R38 ;  /* 0x000000245d1d7223 */ /* 0x040fe20000010026 */
[----:B------:R-:W-:Y:S01]  /*20e0*/  FFMA.FTZ R30, R92, R37, R39 ;  /* 0x000000255c1e7223 */ /* 0x000fe20000010027 */
[----:B------:R-:W-:Y:S01]  /*20f0*/  SHF.L.U32 R32, R32, 0x10, RZ ;  /* 0x0000001020207819 */ /* 0x000fe200000006ff */
[----:B------:R-:W-:Y:S01]  /*2100*/  FFMA.FTZ R36, R86, R33, R89 ;  /* 0x0000002156247223 */ /* 0x000fe20000010059 */
[----:B------:R-:W-:Y:S01]  /*2110*/  FFMA.FTZ R85, R94, R85, R29 ;  /* 0x000000555e557223 */ /* 0x000fe2000001001d */
[----:B------:R-:W-:Y:S01]  /*2120*/  FFMA.FTZ R89, R93, R28, R30 ;  /* 0x0000001c5d597223 */ /* 0x000fe2000001001e */
[C---:B------:R-:W-:Y:S01]  /*2130*/  PRMT R28, R34.reuse, 0x7632, R28 ;  /* 0x00007632221c7816 */ /* 0x040fe2000000001c */
[----:B------:R-:W-:Y:S01]  /*2140*/  FFMA.FTZ R37, R87, R32, R36 ;  /* 0x0000002057257223 */ /* 0x000fe20000010024 */
[----:B------:R-:W-:-:S02]  /*2150*/  SHF.L.U32 R29, R34, 0x10, RZ ;  /* 0x00000010221d7819 */ /* 0x000fc400000006ff */
[----:B------:R-:W-:Y:S02]  /*2160*/  SHF.L.U32 R33, R28, 0x10, RZ ;  /* 0x000000101c217819 */ /* 0x000fe400000006ff */
[----:B------:R-:W-:Y:S01]  /*2170*/  PRMT R30, R16, 0x7632, R30 ;  /* 0x00007632101e7816 */ /* 0x000fe2000000001e */
[----:B------:R-:W-:Y:S01]  /*2180*/  FFMA.FTZ R29, R90, R29, R37 ;  /* 0x0000001d5a1d7223 */ /* 0x000fe20000010025 */
[----:B------:R-:W-:Y:S01]  /*2190*/  IMAD.U32 R16, R16, 0x10000, RZ ;  /* 0x0001000010107824 */ /* 0x000fe200078e00ff */
[----:B------:R-:W-:Y:S02]  /*21a0*/  PRMT R31, R31, 0x7632, R31 ;  /* 0x000076321f1f7816 */ /* 0x000fe4000000001f */
[----:B------:R-:W-:Y:S01]  /*21b0*/  SHF.L.U32 R37, R30, 0x10, RZ ;  /* 0x000000101e257819 */ /* 0x000fe200000006ff */
[----:B------:R-:W-:Y:S01]  /*21c0*/  FFMA.FTZ R32, R92, R33, R29 ;  /* 0x000000215c207223 */ /* 0x000fe2000001001d */
[----:B------:R-:W-:Y:S01]  /*21d0*/  FFMA.FTZ R91, R0, R16, R91 ;  /* 0x00000010005b7223 */ /* 0x000fe2000001005b */
[C---:B------:R-:W-:Y:S01]  /*21e0*/  IMAD.U32 R33, R17.reuse, 0x10000, RZ ;  /* 0x0001000011217824 */ /* 0x040fe200078e00ff */
[----:B------:R-:W-:-:S02]  /*21f0*/  PRMT R17, R17, 0x7632, R17 ;  /* 0x0000763211117816 */ /* 0x000fc40000000011 */
[C---:B------:R-:W-:Y:S02]  /*2200*/  PRMT R96, R24.reuse, 0x7632, R96 ;  /* 0x0000763218607816 */ /* 0x040fe40000000060 */
[----:B------:R-:W-:Y:S01]  /*2210*/  SHF.L.U32 R97, R24, 0x10, RZ ;  /* 0x0000001018617819 */ /* 0x000fe200000006ff */
[----:B------:R-:W-:Y:S01]  /*2220*/  FFMA.FTZ R91, R88, R37, R91 ;  /* 0x00000025585b7223 */ /* 0x000fe2000001005b */
[----:B------:R-:W-:Y:S01]  /*2230*/  SHF.L.U32 R31, R31, 0x10, RZ ;  /* 0x000000101f1f7819 */ /* 0x000fe200000006ff */
[----:B------:R0:W5:Y:S01]  /*2240*/  LDG.E.128 R36, desc[UR6][R44.64+0x3000] ;  /* 0x003000062c247981 */ /* 0x000162000c1e1d00 */
[----:B------:R-:W-:Y:S01]  /*2250*/  SHF.L.U32 R24, R17, 0x10, RZ ;  /* 0x0000001011187819 */ /* 0x000fe200000006ff */
[----:B------:R-:W-:Y:S02]  /*2260*/  IMAD.U32 R17, R96, 0x10000, RZ ;  /* 0x0001000060117824 */ /* 0x000fe400078e00ff */
[----:B------:R-:W-:Y:S01]  /*2270*/  FFMA.FTZ R97, R0, R97, R95 ;  /* 0x0000006100617223 */ /* 0x000fe2000001005f */
[----:B------:R-:W-:Y:S01]  /*2280*/  FFMA.FTZ R89, R94, R31, R89 ;  /* 0x0000001f5e597223 */ /* 0x000fe20000010059 */
[----:B------:R-:W-:Y:S01]  /*2290*/  FFMA.FTZ R34, R86, R33, R91 ;  /* 0x0000002156227223 */ /* 0x000fe2000001005b */
[----:B------:R-:W-:Y:S01]  /*22a0*/  SHF.L.U32 R16, R35, 0x10, RZ ;  /* 0x0000001023107819 */ /* 0x000fe200000006ff */
[----:B------:R-:W5:Y:S01]  /*22b0*/  LDG.E.128 R28, desc[UR6][R2.64+0x3000] ;  /* 0x00300006021c7981 */ /* 0x000f62000c1e1d00 */
[----:B------:R-:W-:Y:S01]  /*22c0*/  FFMA.FTZ R97, R88, R17, R97 ;  /* 0x0000001158617223 */ /* 0x000fe20000010061 */
[C---:B------:R-:W-:Y:S01]  /*22d0*/  SHF.L.U32 R17, R18.reuse, 0x10, RZ ;  /* 0x0000001012117819 */ /* 0x040fe200000006ff */
[----:B------:R-:W-:Y:S01]  /*22e0*/  FFMA.FTZ R95, R87, R24, R34 ;  /* 0x00000018575f7223 */ /* 0x000fe20000010022 */
[----:B------:R-:W-:Y:S01]  /*22f0*/  FFMA.FTZ R91, R93, R16, R32 ;  /* 0x000000105d5b7223 */ /* 0x000fe20000010020 */
[----:B------:R-:W-:-:S02]  /*2300*/  PRMT R18, R18, 0x7632, R18 ;  /* 0x0000763212127816 */ /* 0x000fc40000000012 */
[C---:B------:R-:W-:Y:S01]  /*2310*/  PRMT R16, R25.reuse, 0x7632, R16 ;  /* 0x0000763219107816 */ /* 0x040fe20000000010 */
[----:B------:R-:W-:Y:S01]  /*2320*/  FFMA.FTZ R95, R90, R17, R95 ;  /* 0x000000115a5f7223 */ /* 0x000fe2000001005f */
[----:B------:R-:W-:Y:S02]  /*2330*/  SHF.L.U32 R25, R25, 0x10, RZ ;  /* 0x0000001019197819 */ /* 0x000fe400000006ff */
[----:B------:R-:W-:Y:S01]  /*2340*/  SHF.L.U32 R17, R18, 0x10, RZ ;  /* 0x0000001012117819 */ /* 0x000fe200000006ff */
[----:B0-----:R-:W-:Y:S01]  /*2350*/  IMAD.U32 R44, R16, 0x10000, RZ ;  /* 0x00010000102c7824 */ /* 0x001fe200078e00ff */
[C---:B------:R-:W-:Y:S01]  /*2360*/  PRMT R16, R19.reuse, 0x7632, R16 ;  /* 0x0000763213107816 */ /* 0x040fe20000000010 */
        /* <DEDUP_REMOVED lines=16> */
[----:B------:R-:W-:Y:S01]  /*2470*/  SHF.L.U32 R48, R48, 0x10, RZ ;  /* 0x0000001030307819 */ /* 0x000fe200000006ff */
[C---:B------:R-:W-:Y:S01]  /*2480*/  IMAD.U32 R45, R40.reuse, 0x10000, RZ ;  /* 0x00010000282d7824 */ /* 0x040fe200078e00ff */
[----:B------:R-:W-:-:S02]  /*2490*/  PRMT R86, R40, 0x7632, R86 ;  /* 0x0000763228567816 */ /* 0x000fc40000000056 */
        /* <DEDUP_REMOVED lines=14> */
[----:B------:R-:W-:Y:S01]  /*2580*/  SHF.L.U32 R49, R49, 0x10, RZ ;  /* 0x0000001031317819 */ /* 0x000fe200000006ff */
[----:B------:R-:W5:Y:S01]  /*2590*/  LDG.E.128 R16, desc[UR6][R2.64+0xa000] ;  /* 0x00a0000602107981 */ /* 0x000f62000c1e1d00 */
[----:B------:R-:W-:Y:S01]  /*25a0*/  SHF.L.U32 R90, R90, 0x10, RZ ;  /* 0x000000105a5a7819 */ /* 0x000fe200000006ff */
[----:B------:R-:W-:Y:S01]  /*25b0*/  FFMA.FTZ R25, R84, R25, R27 ;  /* 0x0000001954197223 */ /* 0x000fe2000001001b */
[C---:B------:R-:W-:Y:S01]  /*25c0*/  PRMT R24, R42.reuse, 0x7632, R24 ;  /* 0x000076322a187816 */ /* 0x040fe20000000018 */
[----:B------:R-:W-:Y:S01]  /*25d0*/  IMAD.U32 R88, R42, 0x10000, RZ ;  /* 0x000100002a587824 */ /* 0x000fe200078e00ff */
[----:B------:R-:W-:Y:S01]  /*25e0*/  SHF.L.U32 R27, R50, 0x10, RZ ;  /* 0x00000010321b7819 */ /* 0x000fe200000006ff */
[--C-:B------:R-:W-:Y:S01]  /*25f0*/  FFMA.FTZ R49, R90, R49, R25.reuse ;  /* 0x000000315a317223 */ /* 0x100fe20000010019 */
[----:B------:R-:W-:-:S02]  /*2600*/  PRMT R25, R50, 0x7632, R25 ;  /* 0x0000763232197816 */ /* 0x000fc40000000019 */
[C---:B------:R-:W-:Y:S02]  /*2610*/  PRMT R42, R72.reuse, 0x7632, R42 ;  /* 0x00007632482a7816 */ /* 0x040fe4000000002a */
[----:B------:R-:W-:Y:S01]  /*2620*/  SHF.L.U32 R48, R72, 0x10, RZ ;  /* 0x0000001048307819 */ /* 0x000fe200000006ff */
[----:B------:R-:W-:Y:S01]  /*2630*/  IMAD.U32 R41, R25, 0x10000, RZ ;  /* 0x0001000019297824 */ /* 0x000fe200078e00ff */
[C---:B------:R-:W-:Y:S01]  /*2640*/  PRMT R40, R43.reuse, 0x7632, R40 ;  /* 0x000076322b287816 */ /* 0x040fe20000000028 */
[----:B------:R-:W-:Y:S01]  /*2650*/  FFMA.FTZ R49, R88, R27, R49 ;  /* 0x0000001b58317223 */ /* 0x000fe20000010031 */
[----:B------:R-:W-:Y:S02]  /*2660*/  SHF.L.U32 R87, R43, 0x10, RZ ;  /* 0x000000102b577819 */ /* 0x000fe400000006ff */
[----:B------:R-:W-:Y:S01]  /*2670*/  SHF.L.U32 R72, R24, 0x10, RZ ;  /* 0x0000001018487819 */ /* 0x000fe200000006ff */
[----:B------:R-:W-:Y:S01]  /*2680*/  FFMA.FTZ R85, R45, R48, R85 ;  /* 0x000000302d557223 */ /* 0x000fe20000010055 */
[----:B------:R-:W-:Y:S01]  /*2690*/  SHF.L.U32 R43, R42, 0x10, RZ ;  /* 0x000000102a2b7819 */ /* 0x000fe200000006ff */
[----:B------:R-:W5:Y:S02]  /*26a0*/  LDG.E.128 R24, desc[UR6][R2.64+0xd800] ;  /* 0x00d8000602187981 */ /* 0x000f64000c1e1d00 */
[----:B------:R-:W-:Y:S01]  /*26b0*/  FFMA.FTZ R48, R72, R41, R49 ;  /* 0x0000002948307223 */ /* 0x000fe20000010031 */
[----:B------:R-:W-:-:S02]  /*26c0*/  IMAD.U32 R41, R73, 0x10000, RZ ;  /* 0x0001000049297824 */ /* 0x000fc400078e00ff */
[----:B------:R-:W-:Y:S01]  /*26d0*/  FFMA.FTZ R43, R86, R43, R85 ;  /* 0x0000002b562b7223 */ /* 0x000fe20000010055 */
[----:B------:R-:W-:Y:S02]  /*26e0*/  PRMT R73, R73, 0x7632, R73 ;  /* 0x0000763249497816 */ /* 0x000fe40000000049 */
        /* <DEDUP_REMOVED lines=8> */
[----:B------:R-:W-:Y:S01]  /*2770*/  FFMA.FTZ R85, R90, R41, R43 ;  /* 0x000000295a557223 */ /* 0x000fe2000001002b */
[----:B------:R-:W-:-:S02]  /*2780*/  SHF.L.U32 R73, R40, 0x10, RZ ;  /* 0x0000001028497819 */ /* 0x000fc400000006ff */
[----:B------:R-:W5:Y:S01]  /*2790*/  LDG.E.128 R40, desc[UR6][R2.64+0x11000] ;  /* 0x0110000602287981 */ /* 0x000f62000c1e1d00 */
[----:B------:R-:W-:Y:S01]  /*27a0*/  SHF.L.U32 R49, R49, 0x10, RZ ;  /* 0x0000001031317819 */ /* 0x000fe200000006ff */
[----:B------:R-:W-:Y:S01]  /*27b0*/  FFMA.FTZ R51, R88, R51, R85 ;  /* 0x0000003358337223 */ /* 0x000fe20000010055 */
[----:B------:R-:W-:Y:S01]  /*27c0*/  FFMA.FTZ R74, R73, R48, R50 ;  /* 0x00000030494a7223 */ /* 0x000fe20000010032 */
[----:B------:R-:W-:Y:S02]  /*27d0*/  SHF.L.U32 R48, R75, 0x10, RZ ;  /* 0x000000104b307819 */ /* 0x000fe400000006ff */
[----:B------:R-:W-:-:S04]  /*27e0*/  FFMA.FTZ R50, R72, R49, R51 ;  /* 0x0000003148327223 */ /* 0x000fc80000010033 */
[----:B------:R-:W-:Y:S02]  /*27f0*/  FFMA.FTZ R92, R87, R48, R50 ;  /* 0x00000030575c7223 */ /* 0x000fe40000010032 */
[----:B------:R0:W5:Y:S01]  /*2800*/  LDG.E.128 R48, desc[UR6][R2.64+0x14800] ;  /* 0x0148000602307981 */ /* 0x000162000c1e1d00 */
[C---:B------:R-:W-:Y:S02]  /*2810*/  PRMT R85, R64.reuse, 0x7632, R85 ;  /* 0x0000763240557816 */ /* 0x040fe40000000055 */
[----:B------:R-:W-:Y:S02]  /*2820*/  SHF.L.U32 R64, R64, 0x10, RZ ;  /* 0x0000001040407819 */ /* 0x000fe400000006ff */
[----:B------:R-:W-:Y:S01]  /*2830*/  PRMT R75, R75, 0x7632, R75 ;  /* 0x000076324b4b7816 */ /* 0x000fe2000000004b */
[----:B------:R-:W-:Y:S02]  /*2840*/  IMAD.U32 R85, R85, 0x10000, RZ ;  /* 0x0001000055557824 */ /* 0x000fe400078e00ff */
[----:B------:R-:W-:Y:S01]  /*2850*/  FFMA.FTZ R89, R45, R64, R89 ;  /* 0x000000402d597223 */ /* 0x000fe20000010059 */
[----:B------:R-:W-:-:S02]  /*2860*/  SHF.L.U32 R64, R75, 0x10, RZ ;  /* 0x000000104b407819 */ /* 0x000fc400000006ff */
[C---:B------:R-:W-:Y:S01]  /*2870*/  SHF.L.U32 R75, R65.reuse, 0x10, RZ ;  /* 0x00000010414b7819 */ /* 0x040fe200000006ff */
[----:B------:R-:W-:Y:S01]  /*2880*/  FFMA.FTZ R85, R86, R85, R89 ;  /* 0x0000005556557223 */ /* 0x000fe20000010059 */
[----:B------:R-:W-:-:S03]  /*2890*/  PRMT R65, R65, 0x7632, R65 ;  /* 0x0000763241417816 */ /* 0x000fc60000000041 */
[----:B------:R-:W-:Y:S01]  /*28a0*/  FFMA.FTZ R85, R84, R75, R85 ;  /* 0x0000004b54557223 */ /* 0x000fe20000010055 */
[----:B------:R-:W-:Y:S01]  /*28b0*/  SHF.L.U32 R65, R65, 0x10, RZ ;  /* 0x0000001041417819 */ /* 0x000fe200000006ff */
[C---:B--2---:R-:W-:Y:S01]  /*28c0*/  IMAD.U32 R91, R68.reuse, 0x10000, RZ ;  /* 0x00010000445b7824 */ /* 0x044fe200078e00ff */
[----:B------:R-:W-:Y:S02]  /*28d0*/  PRMT R89, R68, 0x7632, R89 ;  /* 0x0000763244597816 */ /* 0x000fe40000000059 */
[----:B------:R-:W-:Y:S01]  /*28e0*/  SHF.L.U32 R75, R66, 0x10, RZ ;  /* 0x00000010424b7819 */ /* 0x000fe200000006ff */
[----:B------:R-:W-:Y:S01]  /*28f0*/  FFMA.FTZ R65, R90, R65, R85 ;  /* 0x000000415a417223 */ /* 0x000fe20000010055 */
[----:B------:R-:W-:Y:S01]  /*2900*/  PRMT R68, R66, 0x7632, R68 ;  /* 0x0000763242447816 */ /* 0x000fe20000000044 */
[----:B------:R-:W-:Y:S01]  /*2910*/  FFMA.FTZ R91, R45, R91, R0 ;  /* 0x0000005b2d5b7223 */ /* 0x000fe20000010000 */
[----:B------:R-:W-:Y:S01]  /*2920*/  SHF.L.U32 R89, R89, 0x10, RZ ;  /* 0x0000001059597819 */ /* 0x000fe200000006ff */
[----:B------:R-:W-:Y:S01]  /*2930*/  FFMA.FTZ R65, R88, R75, R65 ;  /* 0x0000004b58417223 */ /* 0x000fe20000010041 */
[----:B0-----:R-:W-:Y:S01]  /*2940*/  SHF.L.U32 R3, R68, 0x10, RZ ;  /* 0x0000001044037819 */ /* 0x001fe200000006ff */
        /* <DEDUP_REMOVED lines=8> */
[----:B------:R-:W-:Y:S02]  /*29d0*/  FFMA.FTZ R69, R90, R69, R75 ;  /* 0x000000455a457223 */ /* 0x000fe4000001004b */
[----:B------:R-:W-:Y:S01]  /*29e0*/  FFMA.FTZ R75, R45, R3, R44 ;  /* 0x000000032d4b7223 */ /* 0x000fe2000001002c */
[----:B------:R-:W-:Y:S01]  /*29f0*/  IMAD.U32 R3, R70, 0x10000, RZ ;  /* 0x0001000046037824 */ /* 0x000fe200078e00ff */
[----:B------:R-:W-:-:S02]  /*2a00*/  SHF.L.U32 R65, R60, 0x10, RZ ;  /* 0x000000103c417819 */ /* 0x000fc400000006ff */
[----:B------:R-:W-:Y:S01]  /*2a10*/  PRMT R70, R70, 0x7632, R70 ;  /* 0x0000763246467816 */ /* 0x000fe20000000046 */
[----:B------:R-:W-:Y:S01]  /*2a20*/  FFMA.FTZ R69, R88, R3, R69 ;  /* 0x0000000358457223 */ /* 0x000fe20000010045 */
[C---:B------:R-:W-:Y:S01]  /*2a30*/  PRMT R60, R61.reuse, 0x7632, R60 ;  /* 0x000076323d3c7816 */ /* 0x040fe2000000003c */
[----:B------:R-:W-:Y:S01]  /*2a40*/  FFMA.FTZ R75, R86, R65, R75 ;  /* 0x00000041564b7223 */ /* 0x000fe2000001004b */
[----:B------:R-:W-:Y:S01]  /*2a50*/  SHF.L.U32 R61, R61, 0x10, RZ ;  /* 0x000000103d3d7819 */ /* 0x000fe200000006ff */
[----:B------:R-:W-:Y:S01]  /*2a60*/  IMAD.U32 R3, R70, 0x10000, RZ ;  /* 0x0001000046037824 */ /* 0x000fe200078e00ff */
[----:B------:R-:W-:Y:S02]  /*2a70*/  SHF.L.U32 R0, R67, 0x10, RZ ;  /* 0x0000001043007819 */ /* 0x000fe400000006ff */
[C---:B---3--:R-:W-:Y:S02]  /*2a80*/  PRMT R66, R76.reuse, 0x7632, R66 ;  /* 0x000076324c427816 */ /* 0x048fe40000000042 */
[----:B------:R-:W-:Y:S01]  /*2a90*/  SHF.L.U32 R76, R76, 0x10, RZ ;  /* 0x000000104c4c7819 */ /* 0x000fe200000006ff */
        /* <DEDUP_REMOVED lines=26> */
[----:B------:R-:W-:Y:S01]  /*2c40*/  PRMT R78, R78, 0x7632, R78 ;  /* 0x000076324e4e7816 */ /* 0x000fe2000000004e */
[----:B------:R-:W-:Y:S01]  /*2c50*/  FFMA.FTZ R69, R90, R77, R69 ;  /* 0x0000004d5a457223 */ /* 0x000fe20000010045 */
[----:B----4-:R-:W-:Y:S01]  /*2c60*/  PRMT R61, R52, 0x7632, R61 ;  /* 0x00007632343d7816 */ /* 0x010fe2000000003d */
[----:B-----5:R-:W-:Y:S01]  /*2c70*/  IMAD.U32 R3, R56, 0x10000, RZ ;  /* 0x0001000038037824 */ /* 0x020fe200078e00ff */
        /* <DEDUP_REMOVED lines=11> */
[----:B------:R-:W-:Y:S01]  /*2d30*/  PRMT R45, R57, 0x7632, R45 ;  /* 0x00007632392d7816 */ /* 0x000fe2000000002d */
[----:B------:R-:W-:Y:S01]  /*2d40*/  FFMA.FTZ R60, R87, R52, R60 ;  /* 0x00000034573c7223 */ /* 0x000fe2000001003c */
[----:B------:R-:W-:-:S02]  /*2d50*/  PRMT R61, R53, 0x7632, R61 ;  /* 0x00007632353d7816 */ /* 0x000fc4000000003d */
[----:B------:R-:W-:Y:S02]  /*2d60*/  SHF.L.U32 R62, R53, 0x10, RZ ;  /* 0x00000010353e7819 */ /* 0x000fe400000006ff */
[----:B------:R-:W-:Y:S02]  /*2d70*/  SHF.L.U32 R57, R57, 0x10, RZ ;  /* 0x0000001039397819 */ /* 0x000fe400000006ff */
[----:B------:R-:W-:Y:S02]  /*2d80*/  SHF.L.U32 R52, R63, 0x10, RZ ;  /* 0x000000103f347819 */ /* 0x000fe400000006ff */
[----:B------:R-:W-:Y:S01]  /*2d90*/  SHF.L.U32 R66, R61, 0x10, RZ ;  /* 0x000000103d427819 */ /* 0x000fe200000006ff */
[----:B------:R-:W-:Y:S01]  /*2da0*/  FFMA.FTZ R62, R57, R62, R68 ;  /* 0x0000003e393e7223 */ /* 0x000fe20000010044 */
[----:B------:R-:W-:Y:S01]  /*2db0*/  SHF.L.U32 R45, R45, 0x10, RZ ;  /* 0x000000102d2d7819 */ /* 0x000fe200000006ff */
[--C-:B------:R-:W-:Y:S01]  /*2dc0*/  FFMA.FTZ R52, R73, R52, R60.reuse ;  /* 0x0000003449347223 */ /* 0x100fe2000001003c */
[C---:B------:R-:W-:Y:S01]  /*2dd0*/  PRMT R60, R54.reuse, 0x7632, R60 ;  /* 0x00007632363c7816 */ /* 0x040fe2000000003c */
[----:B------:R-:W-:Y:S01]  /*2de0*/  IMAD.U32 R56, R79, 0x10000, RZ ;  /* 0x000100004f387824 */ /* 0x000fe200078e00ff */
[----:B------:R-:W-:Y:S01]  /*2df0*/  SHF.L.U32 R61, R54, 0x10, RZ ;  /* 0x00000010363d7819 */ /* 0x000fe200000006ff */
[----:B------:R-:W-:Y:S01]  /*2e00*/  FFMA.FTZ R65, R45, R66, R62 ;  /* 0x000000422d417223 */ /* 0x000fe2000001003e */
[C---:B------:R-:W-:Y:S01]  /*2e10*/  PRMT R53, R58.reuse, 0x7632, R53 ;  /* 0x000076323a357816 */ /* 0x040fe20000000035 */
[----:B------:R-:W-:Y:S01]  /*2e20*/  IMAD.U32 R58, R58, 0x10000, RZ ;  /* 0x000100003a3a7824 */ /* 0x000fe200078e00ff */
[----:B------:R-:W-:Y:S01]  /*2e30*/  PRMT R79, R79, 0x7632, R79 ;  /* 0x000076324f4f7816 */ /* 0x000fe2000000004f */
[----:B------:R-:W-:Y:S01]  /*2e40*/  FFMA.FTZ R64, R73, R64, R92 ;  /* 0x0000004049407223 */ /* 0x000fe2000001005c */
[----:B------:R-:W-:-:S02]  /*2e50*/  PRMT R62, R4, 0x7632, R62 ;  /* 0x00007632043e7816 */ /* 0x000fc4000000003e */
        /* <DEDUP_REMOVED lines=20> */
[C---:B------:R-:W-:Y:S01]  /*2fa0*/  PRMT R56, R6.reuse, 0x7632, R56 ;  /* 0x0000763206387816 */ /* 0x040fe20000000038 */
[----:B------:R-:W-:Y:S01]  /*2fb0*/  FFMA.FTZ R63, R45, R64, R62 ;  /* 0x000000402d3f7223 */ /* 0x000fe2000001003e */
[----:B------:R-:W-:Y:S01]  /*2fc0*/  SHF.L.U32 R61, R6, 0x10, RZ ;  /* 0x00000010063d7819 */ /* 0x000fe200000006ff */
[----:B------:R-:W-:Y:S01]  /*2fd0*/  IMAD.U32 R6, R59, 0x10000, RZ ;  /* 0x000100003b067824 */ /* 0x000fe200078e00ff */
[----:B------:R-:W-:Y:S02]  /*2fe0*/  SHF.L.U32 R55, R55, 0x10, RZ ;  /* 0x0000001037377819 */ /* 0x000fe400000006ff */
[C---:B------:R-:W-:Y:S02]  /*2ff0*/  PRMT R60, R8.reuse, 0x7632, R60 ;  /* 0x00007632083c7816 */ /* 0x040fe4000000003c */
        /* <DEDUP_REMOVED lines=8> */
[C---:B------:R-:W-:Y:S01]  /*3080*/  SHF.L.U32 R60, R9.reuse, 0x10, RZ ;  /* 0x00000010093c7819 */ /* 0x040fe200000006ff */
[----:B------:R-:W-:Y:S01]  /*3090*/  FFMA.FTZ R62, R44, R53, R55 ;  /* 0x000000352c3e7223 */ /* 0x000fe20000010037 */
[----:B------:R-:W-:Y:S01]  /*30a0*/  PRMT R53, R9, 0x7632, R53 ;  /* 0x0000763209357816 */ /* 0x000fe20000000035 */
[--C-:B------:R-:W-:Y:S01]  /*30b0*/  FFMA.FTZ R9, R5, R0, R56.reuse ;  /* 0x0000000005097223 */ /* 0x100fe20000010038 */
        /* <DEDUP_REMOVED lines=11> */
[--C-:B------:R-:W-:Y:S01]  /*3170*/  FFMA.FTZ R0, R6, R7, R9.reuse ;  /* 0x0000000706007223 */ /* 0x100fe20000010009 */
[C---:B------:R-:W-:Y:S01]  /*3180*/  PRMT R9, R81.reuse, 0x7632, R9 ;  /* 0x0000763251097816 */ /* 0x040fe20000000009 */
[----:B------:R-:W-:Y:S01]  /*3190*/  FFMA.FTZ R62, R44, R59, R61 ;  /* 0x0000003b2c3e7223 */ /* 0x000fe2000001003d */
[----:B------:R-:W-:Y:S01]  /*31a0*/  SHF.L.U32 R56, R81, 0x10, RZ ;  /* 0x0000001051387819 */ /* 0x000fe200000006ff */
[----:B------:R-:W-:Y:S01]  /*31b0*/  FFMA.FTZ R53, R58, R53, R55 ;  /* 0x000000353a357223 */ /* 0x000fe20000010037 */
[----:B------:R-:W-:Y:S01]  /*31c0*/  IMAD.U32 R7, R10, 0x10000, RZ ;  /* 0x000100000a077824 */ /* 0x000fe200078e00ff */
[----:B------:R-:W-:-:S02]  /*31d0*/  SHF.L.U32 R60, R9, 0x10, RZ ;  /* 0x00000010093c7819 */ /* 0x000fc400000006ff */
[----:B------:R-:W-:Y:S01]  /*31e0*/  FFMA.FTZ R62, R57, R56, R62 ;  /* 0x00000038393e7223 */ /* 0x000fe2000001003e */
[----:B------:R-:W-:Y:S01]  /*31f0*/  FFMA.FTZ R56, R4, R7, R53 ;  /* 0x0000000704387223 */ /* 0x000fe20000010035 */
[C---:B------:R-:W-:Y:S02]  /*3200*/  PRMT R7, R82.reuse, 0x7632, R7 ;  /* 0x0000763252077816 */ /* 0x040fe40000000007 */
[----:B------:R-:W-:Y:S01]  /*3210*/  SHF.L.U32 R9, R82, 0x10, RZ ;  /* 0x0000001052097819 */ /* 0x000fe200000006ff */
[----:B------:R-:W-:Y:S01]  /*3220*/  FFMA.FTZ R53, R45, R60, R62 ;  /* 0x0000003c2d357223 */ /* 0x000fe2000001003e */
[C---:B------:R-:W-:Y:S02]  /*3230*/  PRMT R2, R11.reuse, 0x7632, R2 ;  /* 0x000076320b027816 */ /* 0x040fe40000000002 */
[----:B------:R-:W-:Y:S02]  /*3240*/  SHF.L.U32 R10, R11, 0x10, RZ ;  /* 0x000000100b0a7819 */ /* 0x000fe400000006ff */
[C---:B------:R-:W-:Y:S01]  /*3250*/  PRMT R55, R12.reuse, 0x7632, R55 ;  /* 0x000076320c377816 */ /* 0x040fe20000000037 */
[----:B------:R-:W-:Y:S01]  /*3260*/  IMAD.U32 R12, R12, 0x10000, RZ ;  /* 0x000100000c0c7824 */ /* 0x000fe200078e00ff */
[----:B------:R-:W-:Y:S01]  /*3270*/  SHF.L.U32 R11, R7, 0x10, RZ ;  /* 0x00000010070b7819 */ /* 0x000fe200000006ff */
[----:B------:R-:W-:-:S02]  /*3280*/  FFMA.FTZ R9, R58, R9, R53 ;  /* 0x000000093a097223 */ /* 0x000fc40000010035 */
[----:B------:R-:W-:Y:S02]  /*3290*/  FFMA.FTZ R53, R3, R12, R52 ;  /* 0x0000000c03357223 */ /* 0x000fe40000010034 */
[--C-:B------:R-:W-:Y:S01]  /*32a0*/  FFMA.FTZ R12, R4, R11, R9.reuse ;  /* 0x0000000b040c7223 */ /* 0x100fe20000010009 */
        /* <DEDUP_REMOVED lines=11> */
[----:B------:R-:W-:-:S02]  /*3360*/  PRMT R13, R13, 0x7632, R13 ;  /* 0x000076320d0d7816 */ /* 0x000fc4000000000d */
[C---:B------:R-:W-:Y:S02]  /*3370*/  PRMT R9, R21.reuse, 0x7632, R9 ;  /* 0x0000763215097816 */ /* 0x040fe40000000009 */
        /* <DEDUP_REMOVED lines=10> */
[----:B------:R-:W-:Y:S01]  /*3420*/  IMAD.U32 R3, R14, 0x10000, RZ ;  /* 0x000100000e037824 */ /* 0x000fe200078e00ff */
[----:B------:R-:W-:Y:S01]  /*3430*/  SHF.L.U32 R13, R22, 0x10, RZ ;  /* 0x00000010160d7819 */ /* 0x000fe200000006ff */
[----:B------:R-:W-:Y:S01]  /*3440*/  FFMA.FTZ R44, R45, R44, R57 ;  /* 0x0000002c2d2c7223 */ /* 0x000fe20000010039 */
[----:B------:R-:W-:-:S02]  /*3450*/  PRMT R14, R14, 0x7632, R14 ;  /* 0x000076320e0e7816 */ /* 0x000fc4000000000e */
[----:B------:R-:W-:Y:S01]  /*3460*/  PRMT R22, R22, 0x7632, R22 ;  /* 0x0000763216167816 */ /* 0x000fe20000000016 */
[----:B------:R-:W-:Y:S01]  /*3470*/  FFMA.FTZ R2, R6, R83, R12 ;  /* 0x0000005306027223 */ /* 0x000fe2000001000c */
[C---:B------:R-:W-:Y:S01]  /*3480*/  FFMA.FTZ R11, R58.reuse, R3, R7 ;  /* 0x000000033a0b7223 */ /* 0x040fe20000010007 */
[C---:B------:R-:W-:Y:S01]  /*3490*/  PRMT R9, R15.reuse, 0x7632, R9 ;  /* 0x000076320f097816 */ /* 0x040fe20000000009 */
[----:B------:R-:W-:Y:S01]  /*34a0*/  FFMA.FTZ R44, R58, R13, R44 ;  /* 0x0000000d3a2c7223 */ /* 0x000fe2000001002c */
[----:B------:R-:W-:Y:S01]  /*34b0*/  SHF.L.U32 R12, R15, 0x10, RZ ;  /* 0x000000100f0c7819 */ /* 0x000fe200000006ff */
[----:B------:R-:W-:Y:S01]  /*34c0*/  IMAD.U32 R13, R22, 0x10000, RZ ;  /* 0x00010000160d7824 */ /* 0x000fe200078e00ff */
[----:B------:R-:W-:Y:S02]  /*34d0*/  SHF.L.U32 R7, R14, 0x10, RZ ;  /* 0x000000100e077819 */ /* 0x000fe400000006ff */
[----:B------:R-:W-:Y:S02]  /*34e0*/  PRMT R20, R28, 0x7632, R20 ;  /* 0x000076321c147816 */ /* 0x000fe40000000014 */
[----:B------:R-:W-:-:S02]  /*34f0*/  PRMT R15, R36, 0x7632, R15 ;  /* 0x00007632240f7816 */ /* 0x000fc4000000000f */
[----:B------:R-:W-:Y:S02]  /*3500*/  SHF.L.U32 R28, R28, 0x10, RZ ;  /* 0x000000101c1c7819 */ /* 0x000fe400000006ff */
[----:B------:R-:W-:Y:S01]  /*3510*/  SHF.L.U32 R3, R36, 0x10, RZ ;  /* 0x0000001024037819 */ /* 0x000fe200000006ff */
[C---:B------:R-:W-:Y:S01]  /*3520*/  FFMA.FTZ R14, R4.reuse, R7, R11 ;  /* 0x00000007040e7223 */ /* 0x040fe2000001000b */
[----:B------:R-:W-:Y:S01]  /*3530*/  FFMA.FTZ R13, R4, R13, R44 ;  /* 0x0000000d040d7223 */ /* 0x000fe2000001002c */
[----:B------:R-:W-:Y:S01]  /*3540*/  SHF.L.U32 R11, R20, 0x10, RZ ;  /* 0x00000010140b7819 */ /* 0x000fe200000006ff */
[----:B------:R-:W-:Y:S02]  /*3550*/  IMAD.U32 R4, R15, 0x10000, RZ ;  /* 0x000100000f047824 */ /* 0x000fe400078e00ff */
[----:B------:R-:W-:Y:S01]  /*3560*/  FFMA.FTZ R15, R3, R28, R8 ;  /* 0x0000001c030f7223 */ /* 0x000fe20000010008 */
[----:B------:R-:W-:-:S03]  /*3570*/  SHF.L.U32 R8, R23, 0x10, RZ ;  /* 0x0000001017087819 */ /* 0x000fc600000006ff */
[----:B------:R-:W-:Y:S01]  /*3580*/  FFMA.FTZ R22, R4, R11, R15 ;  /* 0x0000000b04167223 */ /* 0x000fe2000001000f */
[----:B------:R-:W-:Y:S01]  /*3590*/  FFMA.FTZ R11, R5, R12, R14 ;  /* 0x0000000c050b7223 */ /* 0x000fe2000001000e */
[----:B------:R-:W-:Y:S01]  /*35a0*/  SHF.L.U32 R20, R29, 0x10, RZ ;  /* 0x000000101d147819 */ /* 0x000fe200000006ff */
[----:B------:R-:W-:Y:S01]  /*35b0*/  FFMA.FTZ R12, R5, R8, R13 ;  /* 0x00000008050c7223 */ /* 0x000fe2000001000d */
[----:B------:R-:W-:Y:S02]  /*35c0*/  SHF.L.U32 R7, R37, 0x10, RZ ;  /* 0x0000001025077819 */ /* 0x000fe400000006ff */
[----:B------:R-:W-:Y:S02]  /*35d0*/  PRMT R29, R29, 0x7632, R29 ;  /* 0x000076321d1d7816 */ /* 0x000fe4000000001d */
[----:B------:R-:W-:Y:S02]  /*35e0*/  PRMT R5, R37, 0x7632, R5 ;  /* 0x0000763225057816 */ /* 0x000fe40000000005 */
[C---:B------:R-:W-:Y:S01]  /*35f0*/  PRMT R8, R32.reuse, 0x7632, R8 ;  /* 0x0000763220087816 */ /* 0x040fe20000000008 */
        /* <DEDUP_REMOVED lines=15> */
[----:B------:R-:W-:Y:S02]  /*36f0*/  PRMT R38, R38, 0x7632, R38 ;  /* 0x0000763226267816 */ /* 0x000fe40000000026 */
[----:B------:R-:W-:Y:S02]  /*3700*/  PRMT R30, R30, 0x7632, R30 ;  /* 0x000076321e1e7816 */ /* 0x000fe4000000001e */
        /* <DEDUP_REMOVED lines=16> */
[----:B------:R-:W-:Y:S02]  /*3810*/  PRMT R11, R34, 0x7632, R11 ;  /* 0x00007632220b7816 */ /* 0x000fe4000000000b */
[----:B------:R-:W-:Y:S02]  /*3820*/  SHF.L.U32 R14, R31, 0x10, RZ ;  /* 0x000000101f0e7819 */ /* 0x000fe400000006ff */
[----:B------:R-:W-:-:S02]  /*3830*/  SHF.L.U32 R13, R16, 0x10, RZ ;  /* 0x00000010100d7819 */ /* 0x000fc400000006ff */
[----:B------:R-:W-:Y:S01]  /*3840*/  SHF.L.U32 R21, R11, 0x10, RZ ;  /* 0x000000100b157819 */ /* 0x000fe200000006ff */
[----:B------:R-:W-:Y:S01]  /*3850*/  FFMA.FTZ R9, R39, R14, R20 ;  /* 0x0000000e27097223 */ /* 0x000fe20000010014 */
[----:B------:R-:W-:Y:S01]  /*3860*/  PRMT R11, R31, 0x7632, R11 ;  /* 0x000076321f0b7816 */ /* 0x000fe2000000000b */
        /* <DEDUP_REMOVED lines=11> */
[----:B------:R-:W-:Y:S01]  /*3920*/  IMAD.U32 R22, R35, 0x10000, RZ ;  /* 0x0001000023167824 */ /* 0x000fe200078e00ff */
[C---:B------:R-:W-:Y:S01]  /*3930*/  PRMT R16, R24.reuse, 0x7632, R16 ;  /* 0x0000763218107816 */ /* 0x040fe20000000010 */
[----:B------:R-:W-:Y:S01]  /*3940*/  FFMA.FTZ R15, R5, R10, R14 ;  /* 0x0000000a050f7223 */ /* 0x000fe2000001000e */
[----:B------:R-:W-:Y:S01]  /*3950*/  IMAD.U32 R24, R24, 0x10000, RZ ;  /* 0x0001000018187824 */ /* 0x000fe200078e00ff */
[----:B------:R-:W-:Y:S01]  /*3960*/  SHF.L.U32 R11, R11, 0x10, RZ ;  /* 0x000000100b0b7819 */ /* 0x000fe200000006ff */
[----:B------:R-:W-:Y:S01]  /*3970*/  FFMA.FTZ R22, R39, R22, R21 ;  /* 0x0000001627167223 */ /* 0x000fe20000010015 */
[----:B------:R-:W-:Y:S01]  /*3980*/  SHF.L.U32 R17, R16, 0x10, RZ ;  /* 0x0000001010117819 */ /* 0x000fe200000006ff */
[----:B------:R-:W-:Y:S01]  /*3990*/  FFMA.FTZ R13, R0, R13, R15 ;  /* 0x0000000d000d7223 */ /* 0x000fe2000001000f */
[----:B------:R-:W-:Y:S01]  /*39a0*/  FFMA.FTZ R21, R3, R24, R2 ;  /* 0x0000001803157223 */ /* 0x000fe20000010002 */
[----:B------:R-:W-:-:S02]  /*39b0*/  IMAD.U32 R14, R25, 0x10000, RZ ;  /* 0x00010000190e7824 */ /* 0x000fc400078e00ff */
[----:B------:R-:W-:Y:S01]  /*39c0*/  FFMA.FTZ R10, R38, R11, R13 ;  /* 0x0000000b260a7223 */ /* 0x000fe2000001000d */
[----:B------:R-:W-:Y:S01]  /*39d0*/  FFMA.FTZ R16, R4, R17, R21 ;  /* 0x0000001104107223 */ /* 0x000fe20000010015 */
[C---:B------:R-:W-:Y:S02]  /*39e0*/  SHF.L.U32 R13, R40.reuse, 0x10, RZ ;  /* 0x00000010280d7819 */ /* 0x040fe400000006ff */
[----:B------:R-:W-:Y:S02]  /*39f0*/  PRMT R25, R25, 0x7632, R25 ;  /* 0x0000763219197816 */ /* 0x000fe40000000019 */
[----:B------:R-:W-:Y:S01]  /*3a00*/  PRMT R40, R40, 0x7632, R40 ;  /* 0x0000763228287816 */ /* 0x000fe20000000028 */
[----:B------:R-:W-:Y:S01]  /*3a10*/  FFMA.FTZ R16, R7, R14, R16 ;  /* 0x0000000e07107223 */ /* 0x000fe20000010010 */
[----:B------:R-:W-:Y:S01]  /*3a20*/  SHF.L.U32 R2, R19, 0x10, RZ ;  /* 0x0000001013027819 */ /* 0x000fe200000006ff */
[----:B------:R-:W-:Y:S01]  /*3a30*/  FFMA.FTZ R21, R3, R13, R8 ;  /* 0x0000000d03157223 */ /* 0x000fe20000010008 */
[----:B------:R-:W-:-:S02]  /*3a40*/  SHF.L.U32 R14, R25, 0x10, RZ ;  /* 0x00000010190e7819 */ /* 0x000fc400000006ff */
[----:B------:R-:W-:Y:S01]  /*3a50*/  SHF.L.U32 R17, R40, 0x10, RZ ;  /* 0x0000001028117819 */ /* 0x000fe200000006ff */
[C---:B------:R-:W-:Y:S02]  /*3a60*/  IMAD.U32 R13, R26.reuse, 0x10000, RZ ;  /* 0x000100001a0d7824 */ /* 0x040fe400078e00ff */
[----:B------:R-:W-:Y:S01]  /*3a70*/  FFMA.FTZ R11, R39, R2, R10 ;  /* 0x00000002270b7223 */ /* 0x000fe2000001000a */
        /* <DEDUP_REMOVED lines=16> */
[----:B------:R-:W-:-:S02]  /*3b80*/  IMAD.U32 R14, R49, 0x10000, RZ ;  /* 0x00010000310e7824 */ /* 0x000fc400078e00ff */
[----:B------:R-:W-:Y:S01]  /*3b90*/  FFMA.FTZ R4, R4, R17, R3 ;  /* 0x0000001104047223 */ /* 0x000fe20000010003 */
[C---:B------:R-:W-:Y:S02]  /*3ba0*/  SHF.L.U32 R3, R42.reuse, 0x10, RZ ;  /* 0x000000102a037819 */ /* 0x040fe400000006ff */
        /* <DEDUP_REMOVED lines=18> */
[----:B------:R-:W-:Y:S02]  /*3cd0*/  PRMT R2, R27, 0x7632, R2 ;  /* 0x000076321b027816 */ /* 0x000fe40000000002 */
[----:B------:R-:W-:-:S02]  /*3ce0*/  PRMT R43, R43, 0x7632, R43 ;  /* 0x000076322b2b7816 */ /* 0x000fc4000000002b */
[C---:B------:R-:W-:Y:S02]  /*3cf0*/  PRMT R0, R51.reuse, 0x7632, R0 ;  /* 0x0000763233007816 */ /* 0x040fe40000000000 */
[----:B------:R-:W-:Y:S01]  /*3d00*/  SHF.L.U32 R10, R51, 0x10, RZ ;  /* 0x00000010330a7819 */ /* 0x000fe200000006ff */
[----:B------:R-:W-:Y:S01]  /*3d10*/  IMAD.U32 R19, R19, 0x10000, RZ ;  /* 0x0001000013137824 */ /* 0x000fe200078e00ff */
[----:B------:R-:W-:Y:S02]  /*3d20*/  SHF.L.U32 R35, R35, 0x10, RZ ;  /* 0x0000001023237819 */ /* 0x000fe400000006ff */
[----:B------:R-:W-:Y:S01]  /*3d30*/  SHF.L.U32 R3, R2, 0x10, RZ ;  /* 0x0000001002037819 */ /* 0x000fe200000006ff */
[----:B------:R-:W-:Y:S01]  /*3d40*/  FFMA.FTZ R10, R39, R10, R38 ;  /* 0x0000000a270a7223 */ /* 0x000fe20000010026 */
[----:B------:R-:W-:Y:S02]  /*3d50*/  SHF.L.U32 R43, R43, 0x10, RZ ;  /* 0x000000102b2b7819 */ /* 0x000fe400000006ff */
        /* <DEDUP_REMOVED lines=11> */
[----:B------:R-:W5:Y:S01]  /*3e10*/  SHFL.BFLY PT, R10, R5, 0x10, 0x1f ;  /* 0x0e001f00050a7f89 */ /* 0x000f6200000e0000 */
[----:B0-----:R-:W-:Y:S01]  /*3e20*/  FADD.FTZ R2, R9, R2 ;  /* 0x0000000209027221 */ /* 0x001fe20000010000 */
[----:B-1----:R-:W-:Y:S01]  /*3e30*/  FADD.FTZ R13, R22, R13 ;  /* 0x0000000d160d7221 */ /* 0x002fe20000010000 */
[----:B--2---:R-:W-:Y:S01]  /*3e40*/  FADD.FTZ R8, R11, R0 ;  /* 0x000000000b087221 */ /* 0x004fe20000010000 */
[----:B---3--:R-:W-:Y:S01]  /*3e50*/  FADD.FTZ R9, R3, R6 ;  /* 0x0000000603097221 */ /* 0x008fe20000010000 */
[----:B----4-:R-:W-:Y:S01]  /*3e60*/  FADD.FTZ R15, R4, R15 ;  /* 0x0000000f040f7221 */ /* 0x010fe20000010000 */
[----:B-----5:R-:W-:Y:S01]  /*3e70*/  FADD.FTZ R14, R5, R10 ;  /* 0x0000000a050e7221 */ /* 0x020fe20000010000 */
        /* <DEDUP_REMOVED lines=37> */
[----:B------:R-:W-:Y:S04]  /*40d0*/  SHFL.BFLY PT, R2, R3, 0x1, 0x1f ;  /* 0x0c201f0003027f89 */ /* 0x000fe800000e0000 */
[----:B------:R-:W0:Y:S04]  /*40e0*/  SHFL.BFLY PT, R5, R4, 0x1, 0x1f ;  /* 0x0c201f0004057f89 */ /* 0x000e2800000e0000 */
[----:B------:R-:W1:Y:S04]  /*40f0*/  SHFL.BFLY PT, R7, R6, 0x1, 0x1f ;  /* 0x0c201f0006077f89 */ /* 0x000e6800000e0000 */
[----:B------:R-:W2:Y:S04]  /*4100*/  SHFL.BFLY PT, R9, R8, 0x1, 0x1f ;  /* 0x0c201f0008097f89 */ /* 0x000ea800000e0000 */
[----:B------:R-:W3:Y:S04]  /*4110*/  SHFL.BFLY PT, R11, R10, 0x1, 0x1f ;  /* 0x0c201f000a0b7f89 */ /* 0x000ee800000e0000 */
[----:B------:R-:W4:Y:S01]  /*4120*/  SHFL.BFLY PT, R13, R12, 0x1, 0x1f ;  /* 0x0c201f000c0d7f89 */ /* 0x000f2200000e0000 */
        /* <DEDUP_REMOVED lines=12> */
[----:B----4-:R-:W-:Y:S02]  /*41f0*/  FADD.FTZ R13, R12, R13 ;  /* 0x0000000d0c0d7221 */ /* 0x010fe40000010000 */
[----:B------:R0:W-:Y:S04]  /*4200*/  @!P0 STS [R0], R3 ;  /* 0x0000000300008388 */ /* 0x0001e80000000800 */
        /* <DEDUP_REMOVED lines=52> */
[----:B------:R0:W-:Y:S02]  /*4550*/  STG.E.U16 desc[UR6][R46.64+0xf00], R6 ;  /* 0x000f00062e007986 */ /* 0x0001e4000c101506 */
.L_x_31:
[----:B------:R-:W-:Y:S05]  /*4560*/  BSYNC B0 ;  /* 0x0000000000007941 */ /* 0x000fea0003800000 */
.L_x_30:
[----:B------:R-:W-:Y:S01]  /*4570*/  PREEXIT ;  /* 0x000000000000782d */ /* 0x000fe20000000000 */
[----:B------:R-:W-:Y:S05]  /*4580*/  EXIT ;  /* 0x000000000000794d */ /* 0x000fea0003800000 */
.L_x_32:
        /* <DEDUP_REMOVED lines=15> */
.L_x_110:


//--------------------- .text._Z30router_gemm_kernel_bf16_outputI13__nv_bfloat16Li128ELi8ELi5ELi384ELi7168EEvPS0_PKT_S4_ --------------------------
	.section	.text._Z30router_gemm_kernel_bf16_outputI13__nv_bfloat16Li128ELi8ELi5ELi384ELi7168EEvPS0_PKT_S4_,"ax",@progbits
	.align	128
        .global         _Z30router_gemm_kernel_bf16_outputI13__nv_bfloat16Li128ELi8ELi5ELi384ELi7168EEvPS0_PKT_S4_
        .type           _Z30router_gemm_kernel_bf16_outputI13__nv_bfloat16Li128ELi8ELi5ELi384ELi7168EEvPS0_PKT_S4_,@function
        .size           _Z30router_gemm_kernel_bf16_outputI13__nv_bfloat16Li128ELi8ELi5ELi384ELi7168EEvPS0_PKT_S4_,(.L_x_111 - _Z30router_gemm_kernel_bf16_outputI13__nv_bfloat16Li128ELi8ELi5ELi384ELi7168EEvPS0_PKT_S4_)
        .other          _Z30router_gemm_kernel_bf16_outputI13__nv_bfloat16Li128ELi8ELi5ELi384ELi7168EEvPS0_PKT_S4_,@"STO_CUDA_ENTRY STV_DEFAULT"
_Z30router_gemm_kernel_bf16_outputI13__nv_bfloat16Li128ELi8ELi5ELi384ELi7168EEvPS0_PKT_S4_:
.text._Z30router_gemm_kernel_bf16_outputI13__nv_bfloat16Li128ELi8ELi5ELi384ELi7168EEvPS0_PKT_S4_:
        /* <DEDUP_REMOVED lines=47> */
[----:B------:R-:W-:-:S02]  /*02f0*/  SHF.L.U32 R20, R22, 0x10, RZ ;  /* 0x0000001016147819 */ /* 0x000fc400000006ff */
[----:B------:R-:W-:Y:S01]  /*0300*/  SHF.L.U32 R85, R42, 0x10, RZ ;  /* 0x000000102a557819 */ /* 0x000fe200000006ff */
[----:B------:R-:W-:Y:S01]  /*0310*/  FFMA.FTZ R46, R45, R14, R12 ;  /* 0x0000000e2d2e7223 */ /* 0x000fe2000001000c */
[----:B------:R-:W-:Y:S01]  /*0320*/  PRMT R22, R22, 0x7632, R22 ;  /* 0x0000763216167816 */ /* 0x000fe20000000016 */
[----:B------:R-:W2:Y:S01]  /*0330*/  LDG.E.128 R12, desc[UR6][R48.64+0xf000] ;  /* 0x00f00006300c7981 */ /* 0x000ea2000c1e1d00 */
[----:B------:R-:W-:Y:S01]  /*0340*/  PRMT R87, R42, 0x7632, R87 ;  /* 0x000076322a577816 */ /* 0x000fe20000000057 */
[----:B------:R-:W-:Y:S01]  /*0350*/  FFMA.FTZ R46, R85, R20, R46 ;  /* 0x00000014552e7223 */ /* 0x000fe2000001002e */
[----:B------:R-:W-:Y:S02]  /*0360*/  SHF.L.U32 R22, R22, 0x10, RZ ;  /* 0x0000001016167819 */ /* 0x000fe400000006ff */
[----:B------:R-:W-:Y:S01]  /*0370*/  SHF.L.U32 R87, R87, 0x10, RZ ;  /* 0x0000001057577819 */ /* 0x000fe200000006ff */
[----:B------:R-:W-:Y:S01]  /*0380*/  IMAD.U32 R84, R43, 0x10000, RZ ;  /* 0x000100002b547824 */ /* 0x000fe200078e00ff */
[----:B------:R-:W-:-:S02]  /*0390*/  PRMT R20, R23, 0x7632, R20 ;  /* 0x0000763217147816 */ /* 0x000fc40000000014 */
[----:B------:R-:W-:Y:S01]  /*03a0*/  PRMT R86, R43, 0x7632, R86 ;  /* 0x000076322b567816 */ /* 0x000fe20000000056 */
[C---:B---3--:R-:W-:Y:S01]  /*03b0*/  IMAD.U32 R43, R16.reuse, 0x10000, RZ ;  /* 0x00010000102b7824 */ /* 0x048fe200078e00ff */
[----:B------:R-:W-:Y:S01]  /*03c0*/  PRMT R42, R16, 0x7632, R42 ;  /* 0x00007632102a7816 */ /* 0x000fe2000000002a */
[----:B------:R-:W-:Y:S01]  /*03d0*/  FFMA.FTZ R41, R87, R22, R46 ;  /* 0x0000001657297223 */ /* 0x000fe2000001002e */
[----:B------:R-:W-:Y:S01]  /*03e0*/  SHF.L.U32 R23, R23, 0x10, RZ ;  /* 0x0000001017177819 */ /* 0x000fe200000006ff */
[----:B------:R-:W-:Y:S01]  /*03f0*/  FFMA.FTZ R43, R0, R43, RZ ;  /* 0x0000002b002b7223 */ /* 0x000fe200000100ff */
[----:B------:R-:W-:Y:S01]  /*0400*/  SHF.L.U32 R21, R20, 0x10, RZ ;  /* 0x0000001014157819 */ /* 0x000fe200000006ff */
[----:B------:R-:W-:Y:S01]  /*0410*/  IMAD.U32 R47, R42, 0x10000, RZ ;  /* 0x000100002a2f7824 */ /* 0x000fe200078e00ff */
[----:B------:R-:W-:Y:S01]  /*0420*/  SHF.L.U32 R86, R86, 0x10, RZ ;  /* 0x0000001056567819 */ /* 0x000fe200000006ff */
[----:B------:R-:W-:Y:S01]  /*0430*/  FFMA.FTZ R23, R84, R23, R41 ;  /* 0x0000001754177223 */ /* 0x000fe20000010029 */
[----:B------:R-:W-:-:S02]  /*0440*/  SHF.L.U32 R41, R17, 0x10, RZ ;  /* 0x0000001011297819 */ /* 0x000fc400000006ff */
[----:B------:R-:W-:Y:S01]  /*0450*/  PRMT R17, R17, 0x7632, R17 ;  /* 0x0000763211117816 */ /* 0x000fe20000000011 */
[----:B------:R-:W-:Y:S01]  /*0460*/  FFMA.FTZ R43, R40, R47, R43 ;  /* 0x0000002f282b7223 */ /* 0x000fe2000001002b */
[----:B------:R-:W-:Y:S01]  /*0470*/  FFMA.FTZ R88, R86, R21, R23 ;  /* 0x0000001556587223 */ /* 0x000fe20000010017 */
[----:B----4-:R-:W-:Y:S02]  /*0480*/  SHF.L.U32 R21, R28, 0x10, RZ ;  /* 0x000000101c157819 */ /* 0x010fe400000006ff */
[----:B------:R-:W-:Y:S01]  /*0490*/  SHF.L.U32 R16, R17, 0x10, RZ ;  /* 0x0000001011107819 */ /* 0x000fe200000006ff */
[----:B------:R-:W-:Y:S01]  /*04a0*/  FFMA.FTZ R22, R44, R41, R43 ;  /* 0x000000292c167223 */ /* 0x000fe2000001002b */
[----:B------:R-:W-:Y:S01]  /*04b0*/  PRMT R17, R28, 0x7632, R17 ;  /* 0x000076321c117816 */ /* 0x000fe20000000011 */
[----:B------:R-:W-:Y:S02]  /*04c0*/  IMAD.U32 R20, R18, 0x10000, RZ ;  /* 0x0001000012147824 */ /* 0x000fe400078e00ff */
[----:B------:R-:W-:Y:S01]  /*04d0*/  FFMA.FTZ R89, R0, R21, RZ ;  /* 0x0000001500597223 */ /* 0x000fe200000100ff */
[----:B------:R-:W-:Y:S01]  /*04e0*/  FFMA.FTZ R22, R45, R16, R22 ;  /* 0x000000102d167223 */ /* 0x000fe20000010016 */
[----:B------:R-:W-:-:S02]  /*04f0*/  SHF.L.U32 R47, R17, 0x10, RZ ;  /* 0x00000010112f7819 */ /* 0x000fc400000006ff */
[----:B------:R-:W-:Y:S01]  /*0500*/  PRMT R41, R18, 0x7632, R41 ;  /* 0x0000763212297816 */ /* 0x000fe20000000029 */
[C---:B------:R-:W-:Y:S01]  /*0510*/  IMAD.U32 R43, R19.reuse, 0x10000, RZ ;  /* 0x00010000132b7824 */ /* 0x040fe200078e00ff */
[----:B------:R-:W-:Y:S01]  /*0520*/  PRMT R28, R19, 0x7632, R28 ;  /* 0x00007632131c7816 */ /* 0x000fe2000000001c */
[----:B------:R-:W-:Y:S01]  /*0530*/  FFMA.FTZ R89, R40, R47, R89 ;  /* 0x0000002f28597223 */ /* 0x000fe20000010059 */
[----:B------:R-:W3:Y:S01]  /*0540*/  LDG.E.128 R16, desc[UR6][R48.64+0x1800] ;  /* 0x0018000630107981 */ /* 0x000ee2000c1e1d00 */
[----:B------:R-:W-:Y:S01]  /*0550*/  FFMA.FTZ R46, R85, R20, R22 ;  /* 0x00000014552e7223 */ /* 0x000fe20000010016 */
[----:B------:R-:W-:Y:S01]  /*0560*/  PRMT R47, R29, 0x7632, R47 ;  /* 0x000076321d2f7816 */ /* 0x000fe2000000002f */
[----:B------:R-:W-:Y:S01]  /*0570*/  IMAD.U32 R42, R41, 0x10000, RZ ;  /* 0x00010000292a7824 */ /* 0x000fe200078e00ff */
[----:B------:R-:W4:Y:S01]  /*0580*/  LDG.E.128 R20, desc[UR6][R2.64+0x1800] ;  /* 0x0018000602147981 */ /* 0x000f22000c1e1d00 */
[----:B------:R-:W-:Y:S02]  /*0590*/  SHF.L.U32 R29, R29, 0x10, RZ ;  /* 0x000000101d1d7819 */ /* 0x000fe400000006ff */
[----:B------:R-:W-:-:S02]  /*05a0*/  PRMT R41, R80, 0x7632, R41 ;  /* 0x0000763250297816 */ /* 0x000fc40000000029 */
[----:B------:R-:W-:Y:S01]  /*05b0*/  SHF.L.U32 R91, R80, 0x10, RZ ;  /* 0x00000010505b7819 */ /* 0x000fe200000006ff */
[----:B------:R-:W-:Y:S01]  /*05c0*/  FFMA.FTZ R90, R44, R29, R89 ;  /* 0x0000001d2c5a7223 */ /* 0x000fe20000010059 */
[----:B------:R-:W-:Y:S01]  /*05d0*/  SHF.L.U32 R80, R47, 0x10, RZ ;  /* 0x000000102f507819 */ /* 0x000fe200000006ff */
[----:B------:R-:W-:Y:S01]  /*05e0*/  FFMA.FTZ R29, R87, R42, R46 ;  /* 0x0000002a571d7223 */ /* 0x000fe2000001002e */
[----:B------:R-:W-:Y:S02]  /*05f0*/  IMAD.U32 R41, R41, 0x10000, RZ ;  /* 0x0001000029297824 */ /* 0x000fe400078e00ff */
[----:B------:R-:W-:Y:S01]  /*0600*/  FFMA.FTZ R91, R0, R91, RZ ;  /* 0x0000005b005b7223 */ /* 0x000fe200000100ff */
[C---:B------:R-:W-:Y:S02]  /*0610*/  PRMT R42, R24.reuse, 0x7632, R42 ;  /* 0x00007632182a7816 */ /* 0x040fe4000000002a */
[----:B------:R-:W-:Y:S01]  /*0620*/  SHF.L.U32 R47, R24, 0x10, RZ ;  /* 0x00000010182f7819 */ /* 0x000fe200000006ff */
[----:B------:R-:W-:Y:S01]  /*0630*/  FFMA.FTZ R91, R40, R41, R91 ;  /* 0x00000029285b7223 */ /* 0x000fe2000001005b */
[----:B------:R-:W-:Y:S01]  /*0640*/  IMAD.U32 R41, R81, 0x10000, RZ ;  /* 0x0001000051297824 */ /* 0x000fe200078e00ff */
[----:B------:R-:W-:-:S02]  /*0650*/  SHF.L.U32 R89, R42, 0x10, RZ ;  /* 0x000000102a597819 */ /* 0x000fc400000006ff */
[----:B------:R-:W-:Y:S01]  /*0660*/  FFMA.FTZ R47, R0, R47, RZ ;  /* 0x0000002f002f7223 */ /* 0x000fe200000100ff */
[----:B------:R-:W-:Y:S01]  /*0670*/  FFMA.FTZ R46, R44, R41, R91 ;  /* 0x000000292c2e7223 */ /* 0x000fe2000001005b */
[----:B------:R-:W-:Y:S02]  /*0680*/  FFMA.FTZ R29, R84, R43, R29 ;  /* 0x0000002b541d7223 */ /* 0x000fe4000001001d */
[----:B------:R-:W-:Y:S02]  /*0690*/  FFMA.FTZ R91, R40, R89, R47 ;  /* 0x00000059285b7223 */ /* 0x000fe4000001002f */
[----:B------:R-:W5:Y:S01]  /*06a0*/  LDG.E.128 R40, desc[UR6][R48.64+0x5000] ;  /* 0x0050000630287981 */ /* 0x000f62000c1e1d00 */
[C---:B------:R-:W-:Y:S01]  /*06b0*/  SHF.L.U32 R24, R30.reuse, 0x10, RZ ;  /* 0x000000101e187819 */ /* 0x040fe200000006ff */
[----:B------:R-:W-:Y:S01]  /*06c0*/  FFMA.FTZ R80, R45, R80, R90 ;  /* 0x000000502d507223 */ /* 0x000fe2000001005a */
[----:B------:R-:W-:Y:S02]  /*06d0*/  PRMT R30, R30, 0x7632, R30 ;  /* 0x000076321e1e7816 */ /* 0x000fe4000000001e */
[----:B------:R-:W-:-:S02]  /*06e0*/  PRMT R81, R81, 0x7632, R81 ;  /* 0x0000763251517816 */ /* 0x000fc40000000051 */
[C---:B------:R-:W-:Y:S02]  /*06f0*/  PRMT R47, R25.reuse, 0x7632, R47 ;  /* 0x00007632192f7816 */ /* 0x040fe4000000002f */
[----:B------:R-:W-:Y:S01]  /*0700*/  SHF.L.U32 R89, R25, 0x10, RZ ;  /* 0x0000001019597819 */ /* 0x000fe200000006ff */
[----:B------:R-:W-:Y:S01]  /*0710*/  IMAD.U32 R25, R28, 0x10000, RZ ;  /* 0x000100001c197824 */ /* 0x000fe200078e00ff */
[----:B------:R-:W-:Y:S01]  /*0720*/  SHF.L.U32 R30, R30, 0x10, RZ ;  /* 0x000000101e1e7819 */ /* 0x000fe200000006ff */
[----:B------:R-:W-:Y:S01]  /*0730*/  FFMA.FTZ R24, R85, R24, R80 ;  /* 0x0000001855187223 */ /* 0x000fe20000010050 */
[----:B------:R-:W-:Y:S01]  /*0740*/  SHF.L.U32 R0, R81, 0x10, RZ ;  /* 0x0000001051007819 */ /* 0x000fe200000006ff */
[----:B------:R-:W-:Y:S02]  /*0750*/  IMAD.U32 R28, R47, 0x10000, RZ ;  /* 0x000100002f1c7824 */ /* 0x000fe400078e00ff */
[----:B------:R-:W-:Y:S01]  /*0760*/  FFMA.FTZ R89, R44, R89, R91 ;  /* 0x000000592c597223 */ /* 0x000fe2000001005b */
[----:B------:R-:W-:Y:S01]  /*0770*/  FFMA.FTZ R80, R86, R25, R29 ;  /* 0x0000001956507223 */ /* 0x000fe2000001001d */
[----:B------:R-:W-:Y:S01]  /*0780*/  FFMA.FTZ R25, R87, R30, R24 ;  /* 0x0000001e57197223 */ /* 0x000fe20000010018 */
[C---:B------:R-:W-:Y:S01]  /*0790*/  FFMA.FTZ R24, R45.reuse, R0, R46 ;  /* 0x000000002d187223 */ /* 0x040fe2000001002e */
[----:B------:R-:W-:Y:S01]  /*07a0*/  SHF.L.U32 R0, R82, 0x10, RZ ;  /* 0x0000001052007819 */ /* 0x000fe200000006ff */
[----:B------:R-:W-:Y:S01]  /*07b0*/  FFMA.FTZ R29, R45, R28, R89 ;  /* 0x0000001c2d1d7223 */ /* 0x000fe20000010059 */
[----:B------:R-:W-:Y:S01]  /*07c0*/  SHF.L.U32 R81, R60, 0x10, RZ ;  /* 0x000000103c517819 */ /* 0x000fe200000006ff */
[----:B------:R-:W5:Y:S01]  /*07d0*/  LDG.E.128 R44, desc[UR6][R48.64+0x8800] ;  /* 0x00880006302c7981 */ /* 0x000f62000c1e1d00 */
[----:B------:R-:W-:Y:S01]  /*07e0*/  PRMT R60, R31, 0x7632, R60 ;  /* 0x000076321f3c7816 */ /* 0x000fe2000000003c */
[----:B------:R-:W-:Y:S01]  /*07f0*/  IMAD.U32 R28, R26, 0x10000, RZ ;  /* 0x000100001a1c7824 */ /* 0x000fe200078e00ff */
[----:B------:R-:W-:Y:S01]  /*0800*/  SHF.L.U32 R30, R64, 0x10, RZ ;  /* 0x00000010401e7819 */ /* 0x000fe200000006ff */
[----:B------:R-:W-:Y:S01]  /*0810*/  FFMA.FTZ R24, R85, R0, R24 ;  /* 0x0000000055187223 */ /* 0x000fe20000010018 */
[----:B------:R-:W-:-:S02]  /*0820*/  PRMT R26, R26, 0x7632, R26 ;  /* 0x000076321a1a7816 */ /* 0x000fc4000000001a */
[----:B------:R-:W-:Y:S02]  /*0830*/  PRMT R64, R64, 0x7632, R64 ;  /* 0x0000763240407816 */ /* 0x000fe40000000040 */
[----:B------:R-:W-:Y:S01]  /*0840*/  PRMT R0, R60, 0x7632, R0 ;  /* 0x000076323c007816 */ /* 0x000fe20000000000 */
[----:B------:R-:W-:Y:S01]  /*0850*/  FFMA.FTZ R29, R85, R28, R29 ;  /* 0x0000001c551d7223 */ /* 0x000fe2000001001d */
[----:B------:R-:W-:Y:S02]  /*0860*/  SHF.L.U32 R89, R31, 0x10, RZ ;  /* 0x000000101f597819 */ /* 0x000fe400000006ff */
[----:B------:R-:W-:Y:S01]  /*0870*/  PRMT R82, R82, 0x7632, R82 ;  /* 0x0000763252527816 */ /* 0x000fe20000000052 */
[----:B------:R-:W-:Y:S01]  /*0880*/  FFMA.FTZ R85, R81, R30, R88 ;  /* 0x0000001e51557223 */ /* 0x000fe20000010058 */
[----:B------:R-:W-:Y:S01]  /*0890*/  SHF.L.U32 R26, R26, 0x10, RZ ;  /* 0x000000101a1a7819 */ /* 0x000fe200000006ff */
[----:B------:R-:W-:Y:S01]  /*08a0*/  IMAD.U32 R0, R0, 0x10000, RZ ;  /* 0x0001000000007824 */ /* 0x000fe200078e00ff */
[----:B------:R-:W-:Y:S01]  /*08b0*/  SHF.L.U32 R31, R64, 0x10, RZ ;  /* 0x00000010401f7819 */ /* 0x000fe200000006ff */
[----:B------:R-:W-:-:S02]  /*08c0*/  IMAD.U32 R82, R82, 0x10000, RZ ;  /* 0x0001000052527824 */ /* 0x000fc400078e00ff */
[C---:B------:R-:W-:Y:S02]  /*08d0*/  FFMA.FTZ R26, R87.reuse, R26, R29 ;  /* 0x0000001a571a7223 */ /* 0x040fe4000001001d */
[----:B------:R-:W-:Y:S01]  /*08e0*/  FFMA.FTZ R91, R0, R31, R85 ;  /* 0x0000001f005b7223 */ /* 0x000fe20000010055 */
[----:B------:R-:W-:Y:S01]  /*08f0*/  FFMA.FTZ R89, R84, R89, R25 ;  /* 0x0000005954597223 */ /* 0x000fe20000010019 */
[----:B------:R-:W5:Y:S01]  /*0900*/  LDG.E.128 R28, desc[UR6][R48.64+0xc000] ;  /* 0x00c00006301c7981 */ /* 0x000f62000c1e1d00 */
[----:B------:R-:W-:Y:S01]  /*0910*/  FFMA.FTZ R25, R87, R82, R24 ;  /* 0x0000005257197223 */ /* 0x000fe20000010018 */
[----:B------:R-:W-:Y:S01]  /*0920*/  IMAD.U32 R87, R65, 0x10000, RZ ;  /* 0x0001000041577824 */ /* 0x000fe200078e00ff */
[----:B------:R-:W-:Y:S02]  /*0930*/  PRMT R64, R83, 0x7632, R64 ;  /* 0x0000763253407816 */ /* 0x000fe40000000040 */
[----:B------:R-:W-:Y:S02]  /*0940*/  PRMT R65, R27, 0x7632, R65 ;  /* 0x000076321b417816 */ /* 0x000fe40000000041 */
[----:B------:R-:W-:-:S02]  /*0950*/  SHF.L.U32 R83, R83, 0x10, RZ ;  /* 0x0000001053537819 */ /* 0x000fc400000006ff */
[----:B------:R-:W-:Y:S02]  /*0960*/  SHF.L.U32 R85, R27, 0x10, RZ ;  /* 0x000000101b557819 */ /* 0x000fe400000006ff */
[----:B------:R-:W-:Y:S02]  /*0970*/  SHF.L.U32 R82, R61, 0x10, RZ ;  /* 0x000000103d527819 */ /* 0x000fe400000006ff */
[----:B------:R-:W-:Y:S01]  /*0980*/  PRMT R61, R65, 0x7632, R61 ;  /* 0x00007632413d7816 */ /* 0x000fe2000000003d */
[C---:B------:R-:W-:Y:S01]  /*0990*/  FFMA.FTZ R90, R84.reuse, R83, R25 ;  /* 0x00000053545a7223 */ /* 0x040fe20000010019 */
[----:B------:R-:W-:Y:S02]  /*09a0*/  FFMA.FTZ R88, R84, R85, R26 ;  /* 0x0000005554587223 */ /* 0x000fe4000001001a */
[----:B------:R-:W5:Y:S01]  /*09b0*/  LDG.E.128 R24, desc[UR6][R48.64+0xf800] ;  /* 0x00f8000630187981 */ /* 0x000f62000c1e1d00 */
[C---:B------:R-:W-:Y:S01]  /*09c0*/  PRMT R83, R61.reuse, 0x7632, R83 ;  /* 0x000076323d537816 */ /* 0x040fe20000000053 */
[----:B------:R-:W-:Y:S01]  /*09d0*/  FFMA.FTZ R94, R82, R87, R91 ;  /* 0x00000057525e7223 */ /* 0x000fe2000001005b */
[----:B------:R-:W-:Y:S01]  /*09e0*/  IMAD.U32 R92, R61, 0x10000, RZ ;  /* 0x000100003d5c7824 */ /* 0x000fe200078e00ff */
[----:B------:R-:W-:-:S02]  /*09f0*/  SHF.L.U32 R60, R60, 0x10, RZ ;  /* 0x000000103c3c7819 */ /* 0x000fc400000006ff */
        /* <DEDUP_REMOVED lines=9> */
[----:B------:R-:W-:-:S02]  /*0a90*/  PRMT R66, R66, 0x7632, R66 ;  /* 0x0000763242427816 */ /* 0x000fc40000000042 */
[----:B------:R-:W-:Y:S01]  /*0aa0*/  PRMT R86, R62, 0x7632, R86 ;  /* 0x000076323e567816 */ /* 0x000fe20000000056 */
[C---:B------:R-:W-:Y:S01]  /*0ab0*/  IMAD.U32 R62, R68.reuse, 0x10000, RZ ;  /* 0x00010000443e7824 */ /* 0x040fe200078e00ff */
[----:B------:R-:W-:Y:S01]  /*0ac0*/  PRMT R60, R68, 0x7632, R60 ;  /* 0x00007632443c7816 */ /* 0x000fe2000000003c */
[----:B------:R-:W-:Y:S01]  /*0ad0*/  FFMA.FTZ R87, R84, R85, R87 ;  /* 0x0000005554577223 */ /* 0x000fe20000010057 */
[----:B------:R-:W-:Y:S01]  /*0ae0*/  SHF.L.U32 R61, R66, 0x10, RZ ;  /* 0x00000010423d7819 */ /* 0x000fe200000006ff */
[----:B------:R-:W-:Y:S01]  /*0af0*/  IMAD.U32 R85, R63, 0x10000, RZ ;  /* 0x000100003f557824 */ /* 0x000fe200078e00ff */
[----:B------:R-:W-:Y:S01]  /*0b00*/  SHF.L.U32 R86, R86, 0x10, RZ ;  /* 0x0000001056567819 */ /* 0x000fe200000006ff */
[----:B------:R-:W-:Y:S01]  /*0b10*/  FFMA.FTZ R65, R81, R62, R80 ;  /* 0x0000003e51417223 */ /* 0x000fe20000010050 */
[----:B------:R-:W-:Y:S02]  /*0b20*/  PRMT R68, R63, 0x7632, R68 ;  /* 0x000076323f447816 */ /* 0x000fe40000000044 */
[----:B------:R-:W-:Y:S01]  /*0b30*/  SHF.L.U32 R63, R60, 0x10, RZ ;  /* 0x000000103c3f7819 */ /* 0x000fe200000006ff */
[----:B------:R-:W-:Y:S01]  /*0b40*/  FFMA.FTZ R62, R86, R61, R87 ;  /* 0x0000003d563e7223 */ /* 0x000fe20000010057 */
[----:B------:R-:W-:Y:S01]  /*0b50*/  IMAD.U32 R61, R69, 0x10000, RZ ;  /* 0x00010000453d7824 */ /* 0x000fe200078e00ff */
[----:B------:R-:W-:-:S02]  /*0b60*/  SHF.L.U32 R60, R67, 0x10, RZ ;  /* 0x00000010433c7819 */ /* 0x000fc400000006ff */
[----:B------:R-:W-:Y:S01]  /*0b70*/  FFMA.FTZ R63, R0, R63, R65 ;  /* 0x0000003f003f7223 */ /* 0x000fe20000010041 */
[----:B------:R-:W-:Y:S02]  /*0b80*/  PRMT R69, R67, 0x7632, R69 ;  /* 0x0000763243457816 */ /* 0x000fe40000000045 */
[----:B------:R-:W5:Y:S02]  /*0b90*/  LDG.E.128 R64, desc[UR6][R48.64+0x2000] ;  /* 0x0020000630407981 */ /* 0x000f64000c1e1d00 */
[C---:B------:R-:W-:Y:S02]  /*0ba0*/  PRMT R80, R69.reuse, 0x7632, R80 ;  /* 0x0000763245507816 */ /* 0x040fe40000000050 */
        /* <DEDUP_REMOVED lines=8> */
[----:B------:R-:W-:-:S02]  /*0c30*/  FFMA.FTZ R94, R82, R61, R63 ;  /* 0x0000003d525e7223 */ /* 0x000fc4000001003f */
[----:B------:R-:W-:Y:S01]  /*0c40*/  FFMA.FTZ R87, R80, R69, R87 ;  /* 0x0000004550577223 */ /* 0x000fe20000010057 */
[C---:B------:R-:W-:Y:S01]  /*0c50*/  SHF.L.U32 R69, R73.reuse, 0x10, RZ ;  /* 0x0000001049457819 */ /* 0x040fe200000006ff */
[----:B------:R-:W-:Y:S02]  /*0c60*/  IMAD.U32 R89, R70, 0x10000, RZ ;  /* 0x0001000046597824 */ /* 0x000fe400078e00ff */
[----:B------:R-:W-:Y:S01]  /*0c70*/  FFMA.FTZ R93, R0, R93, R95 ;  /* 0x0000005d005d7223 */ /* 0x000fe2000001005f */
[----:B------:R-:W-:Y:S01]  /*0c80*/  PRMT R73, R73, 0x7632, R73 ;  /* 0x0000763249497816 */ /* 0x000fe20000000049 */
[----:B------:R-:W-:Y:S01]  /*0c90*/  FFMA.FTZ R91, R83, R72, R94 ;  /* 0x00000048535b7223 */ /* 0x000fe2000001005e */
[----:B------:R-:W-:Y:S01]  /*0ca0*/  PRMT R70, R70, 0x7632, R70 ;  /* 0x0000763246467816 */ /* 0x000fe20000000046 */
[----:B------:R-:W-:Y:S01]  /*0cb0*/  FFMA.FTZ R92, R82, R69, R93 ;  /* 0x00000045525c7223 */ /* 0x000fe2000001005d */
[----:B------:R-:W-:Y:S01]  /*0cc0*/  SHF.L.U32 R68, R71, 0x10, RZ ;  /* 0x0000001047447819 */ /* 0x000fe200000006ff */
[--C-:B------:R-:W-:Y:S01]  /*0cd0*/  FFMA.FTZ R89, R84, R89, R91.reuse ;  /* 0x0000005954597223 */ /* 0x100fe2000001005b */
[----:B------:R-:W-:Y:S01]  /*0ce0*/  SHF.L.U32 R69, R70, 0x10, RZ ;  /* 0x0000001046457819 */ /* 0x000fe200000006ff */
[----:B------:R-:W-:Y:S01]  /*0cf0*/  IMAD.U32 R72, R73, 0x10000, RZ ;  /* 0x0001000049487824 */ /* 0x000fe200078e00ff */
[C---:B------:R-:W-:Y:S01]  /*0d00*/  PRMT R91, R76.reuse, 0x7632, R91 ;  /* 0x000076324c5b7816 */ /* 0x040fe2000000005b */
[----:B------:R-:W5:Y:S01]  /*0d10*/  LDG.E.128 R60, desc[UR6][R2.64+0x2000] ;  /* 0x00200006023c7981 */ /* 0x000f62000c1e1d00 */
[----:B------:R-:W-:Y:S01]  /*0d20*/  SHF.L.U32 R73, R76, 0x10, RZ ;  /* 0x000000104c497819 */ /* 0x000fe200000006ff */
[----:B------:R-:W-:Y:S01]  /*0d30*/  FFMA.FTZ R70, R86, R69, R89 ;  /* 0x0000004556467223 */ /* 0x000fe20000010059 */
[----:B------:R-:W-:Y:S01]  /*0d40*/  PRMT R76, R71, 0x7632, R76 ;  /* 0x00007632474c7816 */ /* 0x000fe2000000004c */
[----:B------:R-:W-:-:S02]  /*0d50*/  IMAD.U32 R91, R91, 0x10000, RZ ;  /* 0x000100005b5b7824 */ /* 0x000fc400078e00ff */
[----:B------:R-:W-:Y:S01]  /*0d60*/  FFMA.FTZ R89, R81, R73, R90 ;  /* 0x0000004951597223 */ /* 0x000fe2000001005a */
[----:B------:R-:W-:Y:S01]  /*0d70*/  FFMA.FTZ R71, R83, R72, R92 ;  /* 0x0000004853477223 */ /* 0x000fe2000001005c */
[C---:B------:R-:W-:Y:S02]  /*0d80*/  PRMT R72, R77.reuse, 0x7632, R72 ;  /* 0x000076324d487816 */ /* 0x040fe40000000048 */
[----:B------:R-:W-:Y:S01]  /*0d90*/  SHF.L.U32 R73, R77, 0x10, RZ ;  /* 0x000000104d497819 */ /* 0x000fe200000006ff */
[----:B------:R-:W-:Y:S01]  /*0da0*/  FFMA.FTZ R91, R0, R91, R89 ;  /* 0x0000005b005b7223 */ /* 0x000fe20000010059 */
[----:B------:R-:W-:Y:S01]  /*0db0*/  FFMA.FTZ R89, R85, R68, R70 ;  /* 0x0000004455597223 */ /* 0x000fe20000010046 */
[----:B------:R-:W-:Y:S02]  /*0dc0*/  IMAD.U32 R72, R72, 0x10000, RZ ;  /* 0x0001000048487824 */ /* 0x000fe400078e00ff */
[----:B------:R-:W-:Y:S01]  /*0dd0*/  FFMA.FTZ R68, R82, R73, R91 ;  /* 0x0000004952447223 */ /* 0x000fe2000001005b */
[----:B------:R-:W-:-:S02]  /*0de0*/  PRMT R90, R78, 0x7632, R90 ;  /* 0x000076324e5a7816 */ /* 0x000fc4000000005a */
[----:B------:R-:W-:Y:S01]  /*0df0*/  SHF.L.U32 R91, R78, 0x10, RZ ;  /* 0x000000104e5b7819 */ /* 0x000fe200000006ff */
[----:B------:R-:W-:Y:S02]  /*0e00*/  FFMA.FTZ R95, R83, R72, R68 ;  /* 0x00000048535f7223 */ /* 0x000fe40000010044 */
[----:B------:R-:W-:Y:S02]  /*0e10*/  IMAD.U32 R93, R90, 0x10000, RZ ;  /* 0x000100005a5d7824 */ /* 0x000fe400078e00ff */
[----:B------:R-:W-:Y:S01]  /*0e20*/  FFMA.FTZ R78, R84, R91, R95 ;  /* 0x0000005b544e7223 */ /* 0x000fe2000001005f */
[----:B------:R-:W-:Y:S02]  /*0e30*/  SHF.L.U32 R92, R79, 0x10, RZ ;  /* 0x000000104f5c7819 */ /* 0x000fe400000006ff */
[----:B------:R-:W-:Y:S01]  /*0e40*/  SHF.L.U32 R69, R74, 0x10, RZ ;  /* 0x000000104a457819 */ /* 0x000fe200000006ff */
[----:B------:R-:W-:Y:S01]  /*0e50*/  FFMA.FTZ R93, R86, R93, R78 ;  /* 0x0000005d565d7223 */ /* 0x000fe2000001004e */
[----:B------:R-:W-:-:S03]  /*0e60*/  PRMT R74, R74, 0x7632, R74 ;  /* 0x000076324a4a7816 */ /* 0x000fc6000000004a */
[--C-:B------:R-:W-:Y:S01]  /*0e70*/  FFMA.FTZ R92, R85, R92, R93.reuse ;  /* 0x0000005c555c7223 */ /* 0x100fe2000001005d */
[----:B------:R-:W-:Y:S01]  /*0e80*/  PRMT R93, R56, 0x7632, R93 ;  /* 0x00007632385d7816 */ /* 0x000fe2000000005d */
[----:B------:R-:W-:Y:S01]  /*0e90*/  FFMA.FTZ R77, R84, R69, R71 ;  /* 0x00000045544d7223 */ /* 0x000fe20000010047 */
[----:B------:R-:W-:Y:S01]  /*0ea0*/  IMAD.U32 R56, R56, 0x10000, RZ ;  /* 0x0001000038387824 */ /* 0x000fe200078e00ff */
[----:B------:R-:W5:Y:S01]  /*0eb0*/  LDG.E.128 R68, desc[UR6][R48.64+0x5800] ;  /* 0x0058000630447981 */ /* 0x000f62000c1e1d00 */
[----:B------:R-:W-:Y:S02]  /*0ec0*/  SHF.L.U32 R73, R74, 0x10, RZ ;  /* 0x000000104a497819 */ /* 0x000fe400000006ff */
        /* <DEDUP_REMOVED lines=9> */
[----:B------:R-:W-:Y:S01]  /*0f60*/  PRMT R91, R79, 0x7632, R91 ;  /* 0x000076324f5b7816 */ /* 0x000fe2000000005b */
[----:B------:R-:W5:Y:S01]  /*0f70*/  LDG.E.128 R72, desc[UR6][R48.64+0x9000] ;  /* 0x0090000630487981 */ /* 0x000f62000c1e1d00 */
        /* <DEDUP_REMOVED lines=8> */
[----:B------:R-:W-:-:S02]  /*1000*/  PRMT R32, R32, 0x7632, R32 ;  /* 0x0000763220207816 */ /* 0x000fc40000000020 */
[----:B------:R-:W-:Y:S01]  /*1010*/  PRMT R52, R52, 0x7632, R52 ;  /* 0x0000763234347816 */ /* 0x000fe20000000034 */
[C---:B------:R-:W-:Y:S01]  /*1020*/  IMAD.U32 R79, R58.reuse, 0x10000, RZ ;  /* 0x000100003a4f7824 */ /* 0x040fe200078e00ff */
[----:B------:R-:W-:Y:S01]  /*1030*/  PRMT R77, R58, 0x7632, R77 ;  /* 0x000076323a4d7816 */ /* 0x000fe2000000004d */
[----:B------:R-:W-:Y:S01]  /*1040*/  FFMA.FTZ R83, R83, R76, R82 ;  /* 0x0000004c53537223 */ /* 0x000fe20000010052 */
[----:B------:R-:W-:Y:S02]  /*1050*/  IMAD.U32 R91, R91, 0x10000, RZ ;  /* 0x000100005b5b7824 */ /* 0x000fe400078e00ff */
        /* <DEDUP_REMOVED lines=10> */
[----:B------:R-:W5:Y:S01]  /*1100*/  LDG.E.128 R56, desc[UR6][R48.64+0xc800] ;  /* 0x00c8000630387981 */ /* 0x000f62000c1e1d00 */
[----:B------:R-:W-:Y:S01]  /*1110*/  SHF.L.U32 R83, R33, 0x10, RZ ;  /* 0x0000001021537819 */ /* 0x000fe200000006ff */
[----:B------:R-:W-:Y:S01]  /*1120*/  IMAD.U32 R84, R53, 0x10000, RZ ;  /* 0x0001000035547824 */ /* 0x000fe200078e00ff */
[----:B------:R-:W-:Y:S01]  /*1130*/  PRMT R33, R33, 0x7632, R33 ;  /* 0x0000763221217816 */ /* 0x000fe20000000021 */
[----:B------:R-:W5:Y:S01]  /*1140*/  LDG.E.128 R76, desc[UR6][R48.64+0x10000] ;  /* 0x01000006304c7981 */ /* 0x000f62000c1e1d00 */
[----:B------:R-:W-:Y:S01]  /*1150*/  PRMT R86, R53, 0x7632, R86 ;  /* 0x0000763235567816 */ /* 0x000fe20000000056 */
        /* <DEDUP_REMOVED lines=8> */
[--C-:B------:R-:W-:Y:S01]  /*11e0*/  FFMA.FTZ R91, R80, R91, R33.reuse ;  /* 0x0000005b505b7223 */ /* 0x100fe20000010021 */
        /* <DEDUP_REMOVED lines=13> */
[C---:B------:R-:W-:Y:S01]  /*12c0*/  PRMT R34, R4.reuse, 0x7632, R34 ;  /* 0x0000763204227816 */ /* 0x040fe20000000022 */
[----:B------:R-:W-:Y:S01]  /*12d0*/  IMAD.U32 R4, R4, 0x10000, RZ ;  /* 0x0001000004047824 */ /* 0x000fe200078e00ff */
[----:B------:R-:W-:Y:S02]  /*12e0*/  SHF.L.U32 R90, R55, 0x10, RZ ;  /* 0x00000010375a7819 */ /* 0x000fe400000006ff */
[----:B------:R-:W-:Y:S02]  /*12f0*/  PRMT R32, R37, 0x7632, R32 ;  /* 0x0000763225207816 */ /* 0x000fe40000000020 */
[----:B------:R-:W-:Y:S01]  /*1300*/  SHF.L.U32 R33, R35, 0x10, RZ ;  /* 0x0000001023217819 */ /* 0x000fe200000006ff */
        /* <DEDUP_REMOVED lines=8> */
[----:B------:R-:W5:Y:S01]  /*1390*/  LDG.E.128 R52, desc[UR6][R48.64+0x2800] ;  /* 0x0028000630347981 */ /* 0x000f62000c1e1d00 */
[----:B------:R-:W-:Y:S01]  /*13a0*/  PRMT R35, R35, 0x7632, R35 ;  /* 0x0000763223237816 */ /* 0x000fe20000000023 */
[----:B------:R-:W-:Y:S01]  /*13b0*/  IMAD.U32 R37, R37, 0x10000, RZ ;  /* 0x0001000025257824 */ /* 0x000fe200078e00ff */
[----:B------:R-:W-:Y:S01]  /*13c0*/  SHF.L.U32 R34, R38, 0x10, RZ ;  /* 0x0000001026227819 */ /* 0x000fe200000006ff */
        /* <DEDUP_REMOVED lines=16> */
[----:B------:R-:W-:Y:S01]  /*14d0*/  IMAD.U32 R89, R6, 0x10000, RZ ;  /* 0x0001000006597824 */ /* 0x000fe200078e00ff */
[C---:B------:R-:W-:Y:S01]  /*14e0*/  PRMT R92, R8.reuse, 0x7632, R92 ;  /* 0x00007632085c7816 */ /* 0x040fe2000000005c */
[----:B------:R-:W5:Y:S01]  /*14f0*/  LDG.E.128 R32, desc[UR6][R48.64+0x6000] ;  /* 0x0060000630207981 */ /* 0x000f62000c1e1d00 */
        /* <DEDUP_REMOVED lines=8> */
[----:B------:R-:W-:Y:S01]  /*1580*/  SHF.L.U32 R5, R9, 0x10, RZ ;  /* 0x0000001009057819 */ /* 0x000fe200000006ff */
[----:B------:R-:W-:Y:S01]  /*1590*/  IMAD.U32 R8, R7, 0x10000, RZ ;  /* 0x0001000007087824 */ /* 0x000fe200078e00ff */
[----:B------:R-:W-:Y:S01]  /*15a0*/  PRMT R9, R9, 0x7632, R9 ;  /* 0x0000763209097816 */ /* 0x000fe20000000009 */
[----:B------:R-:W-:Y:S01]  /*15b0*/  FFMA.FTZ R39, R87, R92, R88 ;  /* 0x0000005c57277223 */ /* 0x000fe20000010058 */
[C---:B--2---:R-:W-:Y:S02]  /*15c0*/  SHF.L.U32 R7, R12.reuse, 0x10, RZ ;  /* 0x000000100c077819 */ /* 0x044fe400000006ff */
[----:B------:R-:W-:Y:S01]  /*15d0*/  PRMT R12, R12, 0x7632, R12 ;  /* 0x000076320c0c7816 */ /* 0x000fe2000000000c */
        /* <DEDUP_REMOVED lines=17> */
[--C-:B------:R-:W-:Y:S01]  /*16f0*/  FFMA.FTZ R9, R36, R9, R13.reuse ;  /* 0x0000000924097223 */ /* 0x100fe2000001000d */
[----:B------:R-:W2:Y:S01]  /*1700*/  LDG.E.128 R4, desc[UR6][R48.64+0x9800] ;  /* 0x0098000630047981 */ /* 0x000ea2000c1e1d00 */
[----:B------:R-:W-:Y:S01]  /*1710*/  PRMT R13, R14, 0x7632, R13 ;  /* 0x000076320e0d7816 */ /* 0x000fe2000000000d */
[----:B------:R-:W-:Y:S01]  /*1720*/  FFMA.FTZ R86, R86, R39, R87 ;  /* 0x0000002756567223 */ /* 0x000fe20000010057 */
[----:B------:R-:W-:-:S02]  /*1730*/  IMAD.U32 R14, R14, 0x10000, RZ ;  /* 0x000100000e0e7824 */ /* 0x000fc400078e00ff */
[----:B------:R-:W-:Y:S02]  /*1740*/  SHF.L.U32 R13, R13, 0x10, RZ ;  /* 0x000000100d0d7819 */ /* 0x000fe400000006ff */
[----:B------:R-:W-:Y:S01]  /*1750*/  FFMA.FTZ R85, R85, R14, R86 ;  /* 0x0000000e55557223 */ /* 0x000fe20000010056 */
[C---:B------:R-:W-:Y:S02]  /*1760*/  PRMT R0, R11.reuse, 0x7632, R0 ;  /* 0x000076320b007816 */ /* 0x040fe40000000000 */
[----:B------:R-:W-:Y:S01]  /*1770*/  SHF.L.U32 R11, R11, 0x10, RZ ;  /* 0x000000100b0b7819 */ /* 0x000fe200000006ff */
[----:B------:R-:W-:Y:S01]  /*1780*/  FFMA.FTZ R13, R36, R13, R85 ;  /* 0x0000000d240d7223 */ /* 0x000fe20000010055 */
[----:B---3--:R-:W-:Y:S02]  /*1790*/  PRMT R36, R16, 0x7632, R36 ;  /* 0x0000763210247816 */ /* 0x008fe40000000024 */
[C---:B------:R-:W-:Y:S01]  /*17a0*/  PRMT R39, R15.reuse, 0x7632, R39 ;  /* 0x000076320f277816 */ /* 0x040fe20000000027 */
[----:B------:R-:W-:Y:S01]  /*17b0*/  FFMA.FTZ R12, R90, R11, R9 ;  /* 0x0000000b5a0c7223 */ /* 0x000fe20000010009 */
[----:B------:R-:W-:Y:S01]  /*17c0*/  SHF.L.U32 R16, R16, 0x10, RZ ;  /* 0x0000001010107819 */ /* 0x000fe200000006ff */
[----:B------:R-:W-:Y:S01]  /*17d0*/  IMAD.U32 R15, R15, 0x10000, RZ ;  /* 0x000100000f0f7824 */ /* 0x000fe200078e00ff */
[C---:B----4-:R-:W-:Y:S01]  /*17e0*/  PRMT R84, R20.reuse, 0x7632, R84 ;  /* 0x0000763214547816 */ /* 0x050fe20000000054 */
[----:B------:R-:W3:Y:S01]  /*17f0*/  LDG.E.128 R8, desc[UR6][R48.64+0xd000] ;  /* 0x00d0000630087981 */ /* 0x000ee2000c1e1d00 */
[----:B------:R-:W-:-:S02]  /*1800*/  SHF.L.U32 R85, R20, 0x10, RZ ;  /* 0x0000001014557819 */ /* 0x000fc400000006ff */
[----:B------:R-:W-:Y:S01]  /*1810*/  SHF.L.U32 R0, R0, 0x10, RZ ;  /* 0x0000001000007819 */ /* 0x000fe200000006ff */
[----:B------:R-:W-:Y:S01]  /*1820*/  IMAD.U32 R87, R36, 0x10000, RZ ;  /* 0x0001000024577824 */ /* 0x000fe200078e00ff */
[----:B------:R-:W-:Y:S01]  /*1830*/  SHF.L.U32 R84, R84, 0x10, RZ ;  /* 0x0000001054547819 */ /* 0x000fe200000006ff */
[----:B------:R-:W-:Y:S01]  /*1840*/  FFMA.FTZ R91, R85, R16, R38 ;  /* 0x00000010555b7223 */ /* 0x000fe20000010026 */
[----:B------:R-:W-:Y:S01]  /*1850*/  FFMA.FTZ R90, R90, R15, R13 ;  /* 0x0000000f5a5a7223 */ /* 0x000fe2000001000d */
[----:B------:R-:W-:Y:S02]  /*1860*/  FFMA.FTZ R0, R37, R0, R12 ;  /* 0x0000000025007223 */ /* 0x000fe4000001000c */
[----:B------:R-:W4:Y:S01]  /*1870*/  LDG.E.128 R12, desc[UR6][R48.64+0x10800] ;  /* 0x01080006300c7981 */ /* 0x000f22000c1e1d00 */
[----:B------:R-:W-:Y:S01]  /*1880*/  SHF.L.U32 R93, R17, 0x10, RZ ;  /* 0x00000010115d7819 */ /* 0x000fe200000006ff */
[----:B------:R-:W-:Y:S01]  /*1890*/  FFMA.FTZ R87, R84, R87, R91 ;  /* 0x0000005754577223 */ /* 0x000fe2000001005b */
[----:B------:R-:W-:-:S02]  /*18a0*/  SHF.L.U32 R86, R21, 0x10, RZ ;  /* 0x0000001015567819 */ /* 0x000fc400000006ff */
[----:B------:R-:W-:Y:S02]  /*18b0*/  PRMT R17, R17, 0x7632, R17 ;  /* 0x0000763211117816 */ /* 0x000fe40000000011 */
[----:B------:R-:W-:Y:S01]  /*18c0*/  PRMT R91, R21, 0x7632, R91 ;  /* 0x00007632155b7816 */ /* 0x000fe2000000005b */
[----:B------:R-:W-:Y:S01]  /*18d0*/  FFMA.FTZ R36, R86, R93, R87 ;  /* 0x0000005d56247223 */ /* 0x000fe20000010057 */
[----:B------:R-:W-:Y:S02]  /*18e0*/  SHF.L.U32 R20, R17, 0x10, RZ ;  /* 0x0000001011147819 */ /* 0x000fe400000006ff */
[----:B------:R-:W-:Y:S02]  /*18f0*/  SHF.L.U32 R91, R91, 0x10, RZ ;  /* 0x000000105b5b7819 */ /* 0x000fe400000006ff */
[----:B------:R-:W-:Y:S02]  /*1900*/  PRMT R93, R18, 0x7632, R93 ;  /* 0x00007632125d7816 */ /* 0x000fe4000000005d */
[----:B-----5:R-:W-:-:S02]  /*1910*/  PRMT R95, R40, 0x7632, R95 ;  /* 0x00007632285f7816 */ /* 0x020fc4000000005f */
[----:B------:R-:W-:Y:S01]  /*1920*/  SHF.L.U32 R96, R40, 0x10, RZ ;  /* 0x0000001028607819 */ /* 0x000fe200000006ff */
[----:B------:R-:W-:Y:S01]  /*1930*/  IMAD.U32 R87, R22, 0x10000, RZ ;  /* 0x0001000016577824 */ /* 0x000fe200078e00ff */
[----:B------:R-:W-:Y:S01]  /*1940*/  SHF.L.U32 R18, R18, 0x10, RZ ;  /* 0x0000001012127819 */ /* 0x000fe200000006ff */
[----:B------:R-:W-:Y:S01]  /*1950*/  FFMA.FTZ R94, R91, R20, R36 ;  /* 0x000000145b5e7223 */ /* 0x000fe20000010024 */
[----:B------:R-:W-:Y:S01]  /*1960*/  IMAD.U32 R92, R39, 0x10000, RZ ;  /* 0x00010000275c7824 */ /* 0x000fe200078e00ff */
[----:B------:R-:W-:Y:S01]  /*1970*/  SHF.L.U32 R97, R95, 0x10, RZ ;  /* 0x000000105f617819 */ /* 0x000fe200000006ff */
[----:B------:R-:W-:Y:S01]  /*1980*/  FFMA.FTZ R99, R85, R96, R88 ;  /* 0x0000006055637223 */ /* 0x000fe20000010058 */
[----:B------:R-:W-:Y:S01]  /*1990*/  FFMA.FTZ R95, R87, R18, R94 ;  /* 0x00000012575f7223 */ /* 0x000fe2000001005e */
[----:B------:R-:W-:Y:S01]  /*19a0*/  PRMT R18, R41, 0x7632, R18 ;  /* 0x0000763229127816 */ /* 0x000fe20000000012 */
[----:B------:R-:W-:Y:S01]  /*19b0*/  FFMA.FTZ R92, R37, R92, R90 ;  /* 0x0000005c255c7223 */ /* 0x000fe2000001005a */
[----:B------:R-:W-:Y:S01]  /*19c0*/  SHF.L.U32 R41, R41, 0x10, RZ ;  /* 0x0000001029297819 */ /* 0x000fe200000006ff */
[----:B------:R0:W5:Y:S01]  /*19d0*/  LDG.E.128 R36, desc[UR6][R2.64+0x3000] ;  /* 0x0030000602247981 */ /* 0x000162000c1e1d00 */
[----:B------:R-:W-:Y:S01]  /*19e0*/  PRMT R17, R22, 0x7632, R17 ;  /* 0x0000763216117816 */ /* 0x000fe20000000011 */
[----:B------:R-:W-:Y:S01]  /*19f0*/  FFMA.FTZ R97, R84, R97, R99 ;  /* 0x0000006154617223 */ /* 0x000fe20000010063 */
[----:B------:R-:W-:-:S02]  /*1a00*/  PRMT R16, R23, 0x7632, R16 ;  /* 0x0000763217107816 */ /* 0x000fc40000000010 */
[----:B------:R-:W-:Y:S02]  /*1a10*/  SHF.L.U32 R90, R23, 0x10, RZ ;  /* 0x00000010175a7819 */ /* 0x000fe400000006ff */
[----:B------:R-:W5:Y:S01]  /*1a20*/  LDG.E.128 R20, desc[UR6][R48.64+0x3000] ;  /* 0x0030000630147981 */ /* 0x000f62000c1e1d00 */
[----:B------:R-:W-:Y:S01]  /*1a30*/  SHF.L.U32 R18, R18, 0x10, RZ ;  /* 0x0000001012127819 */ /* 0x000fe200000006ff */
[----:B0-----:R-:W-:Y:S01]  /*1a40*/  FFMA.FTZ R2, R86, R41, R97 ;  /* 0x0000002956027223 */ /* 0x001fe20000010061 */
[----:B------:R-:W-:-:S03]  /*1a50*/  PRMT R3, R44, 0x7632, R3 ;  /* 0x000076322c037816 */ /* 0x000fc60000000003 */
[----:B------:R-:W-:Y:S01]  /*1a60*/  FFMA.FTZ R18, R91, R18, R2 ;  /* 0x000000125b127223 */ /* 0x000fe20000010002 */
[----:B------:R-:W-:Y:S02]  /*1a70*/  SHF.L.U32 R2, R42, 0x10, RZ ;  /* 0x000000102a027819 */ /* 0x000fe400000006ff */
[----:B------:R-:W-:Y:S02]  /*1a80*/  SHF.L.U32 R44, R44, 0x10, RZ ;  /* 0x000000102c2c7819 */ /* 0x000fe400000006ff */
[----:B------:R-:W-:Y:S01]  /*1a90*/  PRMT R42, R42, 0x7632, R42 ;  /* 0x000076322a2a7816 */ /* 0x000fe2000000002a */
[----:B------:R-:W-:Y:S01]  /*1aa0*/  IMAD.U32 R88, R17, 0x10000, RZ ;  /* 0x0001000011587824 */ /* 0x000fe200078e00ff */
[----:B------:R-:W-:Y:S01]  /*1ab0*/  SHF.L.U32 R93, R93, 0x10, RZ ;  /* 0x000000105d5d7819 */ /* 0x000fe200000006ff */
[----:B------:R-:W-:Y:S01]  /*1ac0*/  IMAD.U32 R3, R3, 0x10000, RZ ;  /* 0x0001000003037824 */ /* 0x000fe200078e00ff */
[----:B------:R-:W-:Y:S01]  /*1ad0*/  SHF.L.U32 R17, R42, 0x10, RZ ;  /* 0x000000102a117819 */ /* 0x000fe200000006ff */
[----:B------:R-:W-:Y:S01]  /*1ae0*/  FFMA.FTZ R89, R85, R44, R89 ;  /* 0x0000002c55597223 */ /* 0x000fe20000010059 */
[--C-:B------:R-:W-:Y:S01]  /*1af0*/  FFMA.FTZ R41, R87, R2, R18.reuse ;  /* 0x0000000257297223 */ /* 0x100fe20000010012 */
[----:B------:R-:W-:Y:S01]  /*1b00*/  PRMT R18, R45, 0x7632, R18 ;  /* 0x000076322d127816 */ /* 0x000fe20000000012 */
[----:B------:R-:W-:Y:S01]  /*1b10*/  FFMA.FTZ R93, R88, R93, R95 ;  /* 0x0000005d585d7223 */ /* 0x000fe2000001005f */
[C---:B------:R-:W-:Y:S01]  /*1b20*/  PRMT R40, R19.reuse, 0x7632, R40 ;  /* 0x0000763213287816 */ /* 0x040fe20000000028 */
[----:B------:R-:W-:Y:S01]  /*1b30*/  IMAD.U32 R19, R19, 0x10000, RZ ;  /* 0x0001000013137824 */ /* 0x000fe200078e00ff */
[----:B------:R-:W-:Y:S01]  /*1b40*/  SHF.L.U32 R45, R45, 0x10, RZ ;  /* 0x000000102d2d7819 */ /* 0x000fe200000006ff */
[----:B------:R-:W-:Y:S01]  /*1b50*/  FFMA.FTZ R89, R84, R3, R89 ;  /* 0x0000000354597223 */ /* 0x000fe20000010059 */
[----:B------:R-:W-:Y:S01]  /*1b60*/  FFMA.FTZ R41, R88, R17, R41 ;  /* 0x0000001158297223 */ /* 0x000fe20000010029 */
[C---:B------:R-:W-:Y:S01]  /*1b70*/  SHF.L.U32 R17, R43.reuse, 0x10, RZ ;  /* 0x000000102b117819 */ /* 0x040fe200000006ff */
[----:B------:R-:W-:Y:S01]  /*1b80*/  IMAD.U32 R2, R16, 0x10000, RZ ;  /* 0x0001000010027824 */ /* 0x000fe200078e00ff */
        /* <DEDUP_REMOVED lines=8> */
[----:B------:R-:W-:Y:S01]  /*1c10*/  IMAD.U32 R43, R43, 0x10000, RZ ;  /* 0x000100002b2b7824 */ /* 0x000fe200078e00ff */
[----:B------:R-:W-:Y:S01]  /*1c20*/  SHF.L.U32 R28, R46, 0x10, RZ ;  /* 0x000000102e1c7819 */ /* 0x000fe200000006ff */
[----:B------:R-:W-:Y:S01]  /*1c30*/  FFMA.FTZ R40, R91, R18, R16 ;  /* 0x000000125b287223 */ /* 0x000fe20000010010 */
[----:B------:R-:W-:Y:S01]  /*1c40*/  SHF.L.U32 R45, R42, 0x10, RZ ;  /* 0x000000102a2d7819 */ /* 0x000fe200000006ff */
[C---:B------:R-:W-:Y:S01]  /*1c50*/  FFMA.FTZ R3, R2.reuse, R3, R19 ;  /* 0x0000000302037223 */ /* 0x040fe20000010013 */
[----:B------:R-:W-:Y:S01]  /*1c60*/  FFMA.FTZ R89, R85, R44, R0 ;  /* 0x0000002c55597223 */ /* 0x000fe20000010000 */
[----:B------:R-:W5:Y:S01]  /*1c70*/  LDG.E.128 R16, desc[UR6][R48.64+0x6800] ;  /* 0x0068000630107981 */ /* 0x000f62000c1e1d00 */
[----:B------:R-:W-:Y:S01]  /*1c80*/  FFMA.FTZ R0, R2, R43, R41 ;  /* 0x0000002b02007223 */ /* 0x000fe20000010029 */
[----:B------:R-:W-:Y:S01]  /*1c90*/  FFMA.FTZ R43, R87, R28, R40 ;  /* 0x0000001c572b7223 */ /* 0x000fe20000010028 */
[----:B------:R-:W-:Y:S01]  /*1ca0*/  FFMA.FTZ R89, R84, R45, R89 ;  /* 0x0000002d54597223 */ /* 0x000fe20000010059 */
[C---:B------:R-:W-:Y:S01]  /*1cb0*/  PRMT R28, R29.reuse, 0x7632, R28 ;  /* 0x000076321d1c7816 */ /* 0x040fe2000000001c */
[----:B------:R-:W-:Y:S01]  /*1cc0*/  IMAD.U32 R45, R29, 0x10000, RZ ;  /* 0x000100001d2d7824 */ /* 0x000fe200078e00ff */
[----:B------:R-:W-:-:S02]  /*1cd0*/  PRMT R46, R46, 0x7632, R46 ;  /* 0x000076322e2e7816 */ /* 0x000fc4000000002e */
[C---:B------:R-:W-:Y:S02]  /*1ce0*/  SHF.L.U32 R42, R24.reuse, 0x10, RZ ;  /* 0x00000010182a7819 */ /* 0x040fe400000006ff */
[----:B------:R-:W-:Y:S01]  /*1cf0*/  PRMT R40, R24, 0x7632, R40 ;  /* 0x0000763218287816 */ /* 0x000fe20000000028 */
[----:B------:R-:W-:Y:S01]  /*1d00*/  FFMA.FTZ R24, R86, R45, R89 ;  /* 0x0000002d56187223 */ /* 0x000fe20000010059 */
[----:B------:R-:W-:Y:S01]  /*1d10*/  SHF.L.U32 R28, R28, 0x10, RZ ;  /* 0x000000101c1c7819 */ /* 0x000fe200000006ff */
[----:B------:R-:W-:Y:S01]  /*1d20*/  FFMA.FTZ R89, R85, R42, R92 ;  /* 0x0000002a55597223 */ /* 0x000fe2000001005c */
[----:B------:R-:W-:Y:S02]  /*1d30*/  SHF.L.U32 R41, R46, 0x10, RZ ;  /* 0x000000102e297819 */ /* 0x000fe400000006ff */
[----:B------:R-:W-:Y:S01]  /*1d40*/  SHF.L.U32 R45, R40, 0x10, RZ ;  /* 0x00000010282d7819 */ /* 0x000fe200000006ff */
[--C-:B------:R-:W-:Y:S01]  /*1d50*/  FFMA.FTZ R44, R91, R28, R24.reuse ;  /* 0x0000001c5b2c7223 */ /* 0x100fe20000010018 */
[C---:B------:R-:W-:Y:S01]  /*1d60*/  PRMT R24, R25.reuse, 0x7632, R24 ;  /* 0x0000763219187816 */ /* 0x040fe20000000018 */
[----:B------:R-:W-:Y:S01]  /*1d70*/  FFMA.FTZ R29, R88, R41, R43 ;  /* 0x00000029581d7223 */ /* 0x000fe2000001002b */
[----:B------:R-:W-:-:S02]  /*1d80*/  IMAD.U32 R85, R25, 0x10000, RZ ;  /* 0x0001000019557824 */ /* 0x000fc400078e00ff */
[----:B------:R-:W-:Y:S01]  /*1d90*/  FFMA.FTZ R45, R84, R45, R89 ;  /* 0x0000002d542d7223 */ /* 0x000fe20000010059 */
[----:B------:R-:W5:Y:S01]  /*1da0*/  LDG.E.128 R40, desc[UR6][R48.64+0xa000] ;  /* 0x00a0000630287981 */ /* 0x000f62000c1e1d00 */
        /* <DEDUP_REMOVED lines=9> */
[----:B------:R-:W-:-:S02]  /*1e40*/  PRMT R84, R64, 0x7632, R84 ;  /* 0x0000763240547816 */ /* 0x000fc40000000054 */
[----:B------:R-:W-:Y:S01]  /*1e50*/  SHF.L.U32 R28, R26, 0x10, RZ ;  /* 0x000000101a1c7819 */ /* 0x000fe200000006ff */
[----:B------:R-:W-:Y:S01]  /*1e60*/  IMAD.U32 R85, R30, 0x10000, RZ ;  /* 0x000100001e557824 */ /* 0x000fe200078e00ff */
[----:B------:R-:W-:-:S03]  /*1e70*/  SHF.L.U32 R93, R84, 0x10, RZ ;  /* 0x00000010545d7819 */ /* 0x000fc600000006ff */
[----:B------:R-:W-:Y:S01]  /*1e80*/  FFMA.FTZ R89, R88, R85, R89 ;  /* 0x0000005558597223 */ /* 0x000fe20000010059 */
[----:B------:R-:W-:Y:S02]  /*1e90*/  FFMA.FTZ R91, R87, R28, R86 ;  /* 0x0000001c575b7223 */ /* 0x000fe40000010056 */
[----:B------:R0:W5:Y:S01]  /*1ea0*/  LDG.E.128 R84, desc[UR6][R48.64+0x11000] ;  /* 0x0110000630547981 */ /* 0x000162000c1e1d00 */
[----:B------:R-:W-:Y:S01]  /*1eb0*/  PRMT R26, R60, 0x7632, R26 ;  /* 0x000076323c1a7816 */ /* 0x000fe2000000001a */
[----:B------:R-:W-:Y:S01]  /*1ec0*/  FFMA.FTZ R29, R90, R25, R29 ;  /* 0x000000195a1d7223 */ /* 0x000fe2000001001d */
[----:B------:R-:W-:Y:S01]  /*1ed0*/  SHF.L.U32 R60, R60, 0x10, RZ ;  /* 0x000000103c3c7819 */ /* 0x000fe200000006ff */
[----:B------:R-:W-:Y:S01]  /*1ee0*/  IMAD.U32 R64, R64, 0x10000, RZ ;  /* 0x0001000040407824 */ /* 0x000fe200078e00ff */
[----:B------:R-:W-:Y:S02]  /*1ef0*/  SHF.L.U32 R25, R24, 0x10, RZ ;  /* 0x0000001018197819 */ /* 0x000fe400000006ff */
[----:B------:R-:W-:Y:S01]  /*1f00*/  SHF.L.U32 R24, R26, 0x10, RZ ;  /* 0x000000101a187819 */ /* 0x000fe200000006ff */
[----:B------:R-:W-:Y:S01]  /*1f10*/  FFMA.FTZ R95, R60, R64, R3 ;  /* 0x000000403c5f7223 */ /* 0x000fe20000010003 */
[----:B------:R-:W-:Y:S01]  /*1f20*/  PRMT R26, R26, 0x7632, R26 ;  /* 0x000076321a1a7816 */ /* 0x000fe2000000001a */
[----:B------:R-:W-:Y:S01]  /*1f30*/  FFMA.FTZ R3, R2, R25, R29 ;  /* 0x0000001902037223 */ /* 0x000fe2000001001d */
[C---:B------:R-:W-:Y:S01]  /*1f40*/  PRMT R28, R65.reuse, 0x7632, R28 ;  /* 0x00007632411c7816 */ /* 0x040fe2000000001c */
[----:B------:R-:W-:Y:S01]  /*1f50*/  FFMA.FTZ R64, R24, R93, R95 ;  /* 0x0000005d18407223 */ /* 0x000fe2000001005f */
[----:B------:R-:W-:-:S02]  /*1f60*/  SHF.L.U32 R30, R65, 0x10, RZ ;  /* 0x00000010411e7819 */ /* 0x000fc400000006ff */
[C---:B------:R-:W-:Y:S01]  /*1f70*/  PRMT R25, R61.reuse, 0x7632, R25 ;  /* 0x000076323d197816 */ /* 0x040fe20000000019 */
[----:B------:R-:W-:Y:S01]  /*1f80*/  IMAD.U32 R61, R61, 0x10000, RZ ;  /* 0x000100003d3d7824 */ /* 0x000fe200078e00ff */
[----:B------:R-:W-:Y:S02]  /*1f90*/  SHF.L.U32 R29, R31, 0x10, RZ ;  /* 0x000000101f1d7819 */ /* 0x000fe400000006ff */
        /* <DEDUP_REMOVED lines=10> */
[----:B------:R-:W-:-:S02]  /*2040*/  PRMT R26, R62, 0x7632, R26 ;  /* 0x000076323e1a7816 */ /* 0x000fc4000000001a */
[C---:B------:R-:W-:Y:S02]  /*2050*/  PRMT R28, R66.reuse, 0x7632, R28 ;  /* 0x00007632421c7816 */ /* 0x040fe4000000001c */
[----:B0-----:R-:W-:Y:S02]  /*2060*/  SHF.L.U32 R49, R66, 0x10, RZ ;  /* 0x0000001042317819 */ /* 0x001fe400000006ff */
[----:B------:R-:W-:Y:S01]  /*2070*/  SHF.L.U32 R62, R62, 0x10, RZ ;  /* 0x000000103e3e7819 */ /* 0x000fe200000006ff */
[----:B------:R-:W-:Y:S01]  /*2080*/  FFMA.FTZ R65, R90, R31, R65 ;  /* 0x0000001f5a417223 */ /* 0x000fe20000010041 */
[----:B------:R-:W-:Y:S02]  /*2090*/  SHF.L.U32 R91, R28, 0x10, RZ ;  /* 0x000000101c5b7819 */ /* 0x000fe400000006ff */
        /* <DEDUP_REMOVED lines=8> */
[C---:B------:R-:W-:Y:S01]  /*2120*/  IMAD.U32 R27, R63.reuse, 0x10000, RZ ;  /* 0x000100003f1b7824 */ /* 0x040fe200078e00ff */
[----:B------:R-:W-:Y:S01]  /*2130*/  SHF.L.U32 R89, R68, 0x10, RZ ;  /* 0x0000001044597819 */ /* 0x000fe200000006ff */
[----:B------:R-:W-:Y:S01]  /*2140*/  FFMA.FTZ R91, R60, R31, R0 ;  /* 0x0000001f3c5b7223 */ /* 0x000fe20000010000 */
[----:B------:R-:W-:Y:S01]  /*2150*/  PRMT R63, R63, 0x7632, R63 ;  /* 0x000076323f3f7816 */ /* 0x000fe2000000003f */
[----:B------:R-:W-:Y:S01]  /*2160*/  FFMA.FTZ R49, R27, R30, R48 ;  /* 0x0000001e1b317223 */ /* 0x000fe20000010030 */
[----:B------:R-:W-:-:S02]  /*2170*/  PRMT R67, R67, 0x7632, R67 ;  /* 0x0000763243437816 */ /* 0x000fc40000000043 */
[----:B------:R-:W-:Y:S01]  /*2180*/  SHF.L.U32 R31, R28, 0x10, RZ ;  /* 0x000000101c1f7819 */ /* 0x000fe200000006ff */
[----:B------:R-:W-:Y:S01]  /*2190*/  FFMA.FTZ R30, R24, R89, R91 ;  /* 0x00000059181e7223 */ /* 0x000fe2000001005b */
[C---:B------:R-:W-:Y:S02]  /*21a0*/  SHF.L.U32 R28, R69.reuse, 0x10, RZ ;  /* 0x00000010451c7819 */ /* 0x040fe400000006ff */
[----:B------:R-:W-:Y:S01]  /*21b0*/  PRMT R69, R69, 0x7632, R69 ;  /* 0x0000763245457816 */ /* 0x000fe20000000045 */
[----:B------:R-:W-:Y:S01]  /*21c0*/  IMAD.U32 R67, R67, 0x10000, RZ ;  /* 0x0001000043437824 */ /* 0x000fe200078e00ff */
        /* <DEDUP_REMOVED lines=19> */
[----:B------:R-:W-:Y:S02]  /*2300*/  SHF.L.U32 R48, R73, 0x10, RZ ;  /* 0x0000001049307819 */ /* 0x000fe400000006ff */
[----:B------:R-:W-:Y:S01]  /*2310*/  PRMT R56, R56, 0x7632, R56 ;  /* 0x0000763238387816 */ /* 0x000fe20000000038 */
[----:B------:R-:W-:Y:S01]  /*2320*/  FFMA.FTZ R65, R60, R63, R29 ;  /* 0x0000003f3c417223 */ /* 0x000fe2000001001d */
[----:B------:R-:W-:Y:S01]  /*2330*/  FFMA.FTZ R30, R26, R3, R49 ;  /* 0x000000031a1e7223 */ /* 0x000fe20000010031 */
[----:B------:R-:W-:Y:S01]  /*2340*/  IMAD.U32 R29, R74, 0x10000, RZ ;  /* 0x000100004a1d7824 */ /* 0x000fe200078e00ff */
[----:B------:R-:W-:Y:S01]  /*2350*/  SHF.L.U32 R63, R56, 0x10, RZ ;  /* 0x00000010383f7819 */ /* 0x000fe200000006ff */
[----:B------:R-:W-:Y:S01]  /*2360*/  FFMA.FTZ R49, R25, R48, R64 ;  /* 0x0000003019317223 */ /* 0x000fe20000010040 */
[----:B------:R-:W-:-:S02]  /*2370*/  PRMT R74, R74, 0x7632, R74 ;  /* 0x000076324a4a7816 */ /* 0x000fc4000000004a */
        /* <DEDUP_REMOVED lines=19> */
[----:B------:R-:W-:Y:S01]  /*24b0*/  IMAD.U32 R29, R58, 0x10000, RZ ;  /* 0x000100003a1d7824 */ /* 0x000fe200078e00ff */
[----:B------:R-:W-:Y:S01]  /*24c0*/  PRMT R28, R75, 0x7632, R28 ;  /* 0x000076324b1c7816 */ /* 0x000fe2000000001c */
[----:B------:R-:W-:Y:S01]  /*24d0*/  FFMA.FTZ R56, R61, R56, R24 ;  /* 0x000000383d387223 */ /* 0x000fe20000010018 */
[----:B------:R-:W-:-:S02]  /*24e0*/  SHF.L.U32 R30, R75, 0x10, RZ ;  /* 0x000000104b1e7819 */ /* 0x000fc400000006ff */
[----:B------:R-:W-:Y:S02]  /*24f0*/  PRMT R58, R58, 0x7632, R58 ;  /* 0x000076323a3a7816 */ /* 0x000fe4000000003a */
[----:B------:R-:W-:Y:S01]  /*2500*/  SHF.L.U32 R24, R77, 0x10, RZ ;  /* 0x000000104d187819 */ /* 0x000fe200000006ff */
        /* <DEDUP_REMOVED lines=9> */
[----:B------:R-:W-:Y:S01]  /*25a0*/  PRMT R78, R78, 0x7632, R78 ;  /* 0x000076324e4e7816 */ /* 0x000fe2000000004e */
[----:B------:R-:W-:Y:S01]  /*25b0*/  FFMA.FTZ R30, R26, R31, R49 ;  /* 0x0000001f1a1e7223 */ /* 0x000fe20000010031 */
[--C-:B------:R-:W-:Y:S01]  /*25c0*/  FFMA.FTZ R57, R62, R57, R25.reuse ;  /* 0x000000393e397223 */ /* 0x100fe20000010019 */
[----:B------:R-:W-:-:S02]  /*25d0*/  PRMT R25, R52, 0x7632, R25 ;  /* 0x0000763234197816 */ /* 0x000fc40000000019 */
[----:B------:R-:W-:Y:S02]  /*25e0*/  SHF.L.U32 R31, R52, 0x10, RZ ;  /* 0x00000010341f7819 */ /* 0x000fe400000006ff */
[C---:B------:R-:W-:Y:S01]  /*25f0*/  PRMT R24, R80.reuse, 0x7632, R24 ;  /* 0x0000763250187816 */ /* 0x040fe20000000018 */
[----:B------:R-:W-:Y:S01]  /*2600*/  IMAD.U32 R80, R80, 0x10000, RZ ;  /* 0x0001000050507824 */ /* 0x000fe200078e00ff */
[----:B------:R-:W-:Y:S02]  /*2610*/  SHF.L.U32 R28, R59, 0x10, RZ ;  /* 0x000000103b1c7819 */ /* 0x000fe400000006ff */
        /* <DEDUP_REMOVED lines=8> */
[----:B------:R-:W-:-:S02]  /*26a0*/  PRMT R59, R59, 0x7632, R59 ;  /* 0x000076323b3b7816 */ /* 0x000fc4000000003b */
[C---:B------:R-:W-:Y:S02]  /*26b0*/  PRMT R29, R53.reuse, 0x7632, R29 ;  /* 0x00007632351d7816 */ /* 0x040fe4000000001d */
[----:B------:R-:W-:Y:S02]  /*26c0*/  SHF.L.U32 R30, R53, 0x10, RZ ;  /* 0x00000010351e7819 */ /* 0x000fe400000006ff */
[----:B------:R-:W-:Y:S01]  /*26d0*/  SHF.L.U32 R81, R81, 0x10, RZ ;  /* 0x0000001051517819 */ /* 0x000fe200000006ff */
[----:B------:R-:W-:Y:S01]  /*26e0*/  IMAD.U32 R26, R79, 0x10000, RZ ;  /* 0x000100004f1a7824 */ /* 0x000fe200078e00ff */
[----:B------:R-:W-:Y:S02]  /*26f0*/  SHF.L.U32 R59, R59, 0x10, RZ ;  /* 0x000000103b3b7819 */ /* 0x000fe400000006ff */
[----:B------:R-:W-:Y:S01]  /*2700*/  SHF.L.U32 R29, R29, 0x10, RZ ;  /* 0x000000101d1d7819 */ /* 0x000fe200000006ff */
[----:B------:R-:W-:Y:S01]  /*2710*/  FFMA.FTZ R31, R81, R30, R48 ;  /* 0x0000001e511f7223 */ /* 0x000fe20000010030 */
[----:B------:R-:W-:Y:S01]  /*2720*/  SHF.L.U32 R2, R2, 0x10, RZ ;  /* 0x0000001002027819 */ /* 0x000fe200000006ff */
[----:B------:R-:W-:Y:S01]  /*2730*/  FFMA.FTZ R59, R0, R59, R25 ;  /* 0x0000003b003b7223 */ /* 0x000fe20000010019 */
[----:B------:R-:W-:Y:S01]  /*2740*/  FFMA.FTZ R27, R27, R26, R28 ;  /* 0x0000001a1b1b7223 */ /* 0x000fe2000001001c */
[----:B------:R-:W-:-:S02]  /*2750*/  PRMT R26, R54, 0x7632, R26 ;  /* 0x00007632361a7816 */ /* 0x000fc4000000001a */
[----:B------:R-:W-:Y:S01]  /*2760*/  FFMA.FTZ R31, R2, R29, R31 ;  /* 0x0000001d021f7223 */ /* 0x000fe2000001001f */
[----:B------:R-:W-:Y:S02]  /*2770*/  SHF.L.U32 R29, R54, 0x10, RZ ;  /* 0x00000010361d7819 */ /* 0x000fe400000006ff */
[C---:B------:R-:W-:Y:S01]  /*2780*/  PRMT R25, R82.reuse, 0x7632, R25 ;  /* 0x0000763252197816 */ /* 0x040fe20000000019 */
[----:B------:R-:W-:Y:S01]  /*2790*/  IMAD.U32 R82, R82, 0x10000, RZ ;  /* 0x0001000052527824 */ /* 0x000fe200078e00ff */
[C---:B------:R-:W-:Y:S02]  /*27a0*/  PRMT R30, R32.reuse, 0x7632, R30 ;  /* 0x00007632201e7816 */ /* 0x040fe4000000001e */
[----:B------:R-:W-:Y:S02]  /*27b0*/  SHF.L.U32 R32, R32, 0x10, RZ ;  /* 0x0000001020207819 */ /* 0x000fe400000006ff */
        /* <DEDUP_REMOVED lines=20> */
[----:B--2---:R-:W-:-:S02]  /*2900*/  PRMT R30, R4, 0x7632, R30 ;  /* 0x00007632041e7816 */ /* 0x004fc4000000001e */
[----:B------:R-:W-:Y:S01]  /*2910*/  SHF.L.U32 R32, R4, 0x10, RZ ;  /* 0x0000001004207819 */ /* 0x000fe200000006ff */
[----:B------:R-:W-:Y:S01]  /*2920*/  FFMA.FTZ R4, R82, R31, R33 ;  /* 0x0000001f52047223 */ /* 0x000fe20000010021 */
[----:B------:R-:W-:Y:S02]  /*2930*/  SHF.L.U32 R28, R28, 0x10, RZ ;  /* 0x000000101c1c7819 */ /* 0x000fe400000006ff */
[----:B------:R-:W-:Y:S01]  /*2940*/  SHF.L.U32 R33, R30, 0x10, RZ ;  /* 0x000000101e217819 */ /* 0x000fe200000006ff */
[----:B------:R-:W-:Y:S02]  /*2950*/  FFMA.FTZ R49, R80, R32, R3 ;  /* 0x0000002050317223 */ /* 0x000fe40000010003 */
[----:B------:R-:W-:Y:S01]  /*2960*/  FFMA.FTZ R31, R25, R28, R4 ;  /* 0x0000001c191f7223 */ /* 0x000fe20000010004 */
[C---:B------:R-:W-:Y:S01]  /*2970*/  SHF.L.U32 R4, R5.reuse, 0x10, RZ ;  /* 0x0000001005047819 */ /* 0x040fe200000006ff */
[----:B------:R-:W-:Y:S01]  /*2980*/  FFMA.FTZ R28, R24, R33, R49 ;  /* 0x00000021181c7223 */ /* 0x000fe20000010031 */
[----:B------:R-:W-:Y:S01]  /*2990*/  PRMT R5, R5, 0x7632, R5 ;  /* 0x0000763205057816 */ /* 0x000fe20000000005 */
[----:B------:R-:W-:-:S02]  /*29a0*/  IMAD.U32 R3, R35, 0x10000, RZ ;  /* 0x0001000023037824 */ /* 0x000fc400078e00ff */
[----:B------:R-:W-:Y:S01]  /*29b0*/  FFMA.FTZ R33, R81, R4, R28 ;  /* 0x0000000451217223 */ /* 0x000fe2000001001c */
[----:B------:R-:W-:Y:S02]  /*29c0*/  SHF.L.U32 R5, R5, 0x10, RZ ;  /* 0x0000001005057819 */ /* 0x000fe400000006ff */
[----:B---3--:R-:W-:Y:S01]  /*29d0*/  PRMT R4, R8, 0x7632, R4 ;  /* 0x0000763208047816 */ /* 0x008fe20000000004 */
[----:B------:R-:W-:Y:S01]  /*29e0*/  FFMA.FTZ R3, R0, R3, R31 ;  /* 0x0000000300037223 */ /* 0x000fe2000001001f */
[----:B------:R-:W-:Y:S02]  /*29f0*/  SHF.L.U32 R8, R8, 0x10, RZ ;  /* 0x0000001008087819 */ /* 0x000fe400000006ff */
[----:B------:R-:W-:Y:S02]  /*2a00*/  PRMT R26, R83, 0x7632, R26 ;  /* 0x00007632531a7816 */ /* 0x000fe4000000001a */
[----:B------:R-:W-:Y:S01]  /*2a10*/  PRMT R35, R35, 0x7632, R35 ;  /* 0x0000763223237816 */ /* 0x000fe20000000023 */
[----:B------:R-:W-:Y:S01]  /*2a20*/  FFMA.FTZ R5, R2, R5, R33 ;  /* 0x0000000502057223 */ /* 0x000fe20000010021 */
[----:B------:R-:W-:-:S02]  /*2a30*/  SHF.L.U32 R31, R6, 0x10, RZ ;  /* 0x00000010061f7819 */ /* 0x000fc400000006ff */
[----:B------:R-:W-:Y:S01]  /*2a40*/  PRMT R6, R6, 0x7632, R6 ;  /* 0x0000763206067816 */ /* 0x000fe20000000006 */
[----:B------:R-:W-:Y:S01]  /*2a50*/  FFMA.FTZ R59, R80, R8, R59 ;  /* 0x00000008503b7223 */ /* 0x000fe2000001003b */
[----:B------:R-:W-:Y:S02]  /*2a60*/  SHF.L.U32 R33, R4, 0x10, RZ ;  /* 0x0000001004217819 */ /* 0x000fe400000006ff */
[----:B----4-:R-:W-:Y:S01]  /*2a70*/  PRMT R30, R12, 0x7632, R30 ;  /* 0x000076320c1e7816 */ /* 0x010fe2000000001e */
[----:B------:R-:W-:Y:S01]  /*2a80*/  IMAD.U32 R26, R26, 0x10000, RZ ;  /* 0x000100001a1a7824 */ /* 0x000fe200078e00ff */
[----:B------:R-:W-:Y:S01]  /*2a90*/  SHF.L.U32 R12, R12, 0x10, RZ ;  /* 0x000000100c0c7819 */ /* 0x000fe200000006ff */
[----:B------:R-:W-:Y:S02]  /*2aa0*/  IMAD.U32 R35, R35, 0x10000, RZ ;  /* 0x0001000023237824 */ /* 0x000fe400078e00ff */
[----:B------:R-:W-:Y:S01]  /*2ab0*/  FFMA.FTZ R4, R82, R31, R5 ;  /* 0x0000001f52047223 */ /* 0x000fe20000010005 */
[----:B------:R-:W-:-:S02]  /*2ac0*/  IMAD.U32 R6, R6, 0x10000, RZ ;  /* 0x0001000006067824 */ /* 0x000fc400078e00ff */
[----:B------:R-:W-:Y:S01]  /*2ad0*/  FFMA.FTZ R28, R24, R33, R59 ;  /* 0x00000021181c7223 */ /* 0x000fe2000001003b */
[----:B------:R-:W-:Y:S01]  /*2ae0*/  SHF.L.U32 R31, R30, 0x10, RZ ;  /* 0x000000101e1f7819 */ /* 0x000fe200000006ff */
[----:B------:R-:W-:Y:S01]  /*2af0*/  FFMA.FTZ R35, R26, R35, R3 ;  /* 0x000000231a237223 */ /* 0x000fe20000010003 */
[----:B------:R-:W-:Y:S01]  /*2b00*/  FFMA.FTZ R33, R80, R12, R27 ;  /* 0x0000000c50217223 */ /* 0x000fe2000001001b */
        /* <DEDUP_REMOVED lines=15> */
[C---:B------:R-:W-:Y:S02]  /*2c00*/  SHF.L.U32 R9, R10.reuse, 0x10, RZ ;  /* 0x000000100a097819 */ /* 0x040fe400000006ff */
[----:B------:R-:W-:Y:S02]  /*2c10*/  PRMT R7, R7, 0x7632, R7 ;  /* 0x0000763207077816 */ /* 0x000fe40000000007 */
[----:B------:R-:W-:Y:S02]  /*2c20*/  PRMT R10, R10, 0x7632, R10 ;  /* 0x000076320a0a7816 */ /* 0x000fe4000000000a */
[----:B-----5:R-:W-:Y:S01]  /*2c30*/  PRMT R2, R36, 0x7632, R2 ;  /* 0x0000763224027816 */ /* 0x020fe20000000002 */
[----:B------:R-:W-:Y:S01]  /*2c40*/  FFMA.FTZ R29, R26, R55, R29 ;  /* 0x000000371a1d7223 */ /* 0x000fe2000001001d */
[C---:B------:R-:W-:Y:S01]  /*2c50*/  PRMT R6, R20.reuse, 0x7632, R6 ;  /* 0x0000763214067816 */ /* 0x040fe20000000006 */
[----:B------:R-:W-:Y:S01]  /*2c60*/  IMAD.U32 R20, R20, 0x10000, RZ ;  /* 0x0001000014147824 */ /* 0x000fe200078e00ff */
        /* <DEDUP_REMOVED lines=9> */
[--C-:B------:R-:W-:Y:S01]  /*2d00*/  FFMA.FTZ R9, R25, R10, R4.reuse ;  /* 0x0000000a19097223 */ /* 0x100fe20000010004 */
[----:B------:R-:W-:-:S02]  /*2d10*/  PRMT R4, R21, 0x7632, R4 ;  /* 0x0000763215047816 */ /* 0x000fc40000000004 */
[----:B------:R-:W-:Y:S01]  /*2d20*/  SHF.L.U32 R6, R21, 0x10, RZ ;  /* 0x0000001015067819 */ /* 0x000fe200000006ff */
[----:B------:R-:W-:Y:S01]  /*2d30*/  FFMA.FTZ R8, R2, R27, R29 ;  /* 0x0000001b02087223 */ /* 0x000fe2000001001d */
[C---:B------:R-:W-:Y:S01]  /*2d40*/  PRMT R3, R37.reuse, 0x7632, R3 ;  /* 0x0000763225037816 */ /* 0x040fe20000000003 */
[----:B------:R-:W-:Y:S01]  /*2d50*/  IMAD.U32 R37, R37, 0x10000, RZ ;  /* 0x0001000025257824 */ /* 0x000fe200078e00ff */
        /* <DEDUP_REMOVED lines=8> */
[----:B------:R-:W-:-:S02]  /*2de0*/  PRMT R11, R11, 0x7632, R11 ;  /* 0x000076320b0b7816 */ /* 0x000fc4000000000b */
[----:B------:R-:W-:Y:S02]  /*2df0*/  SHF.L.U32 R14, R14, 0x10, RZ ;  /* 0x000000100e0e7819 */ /* 0x000fe400000006ff */
[----:B------:R-:W-:Y:S02]  /*2e00*/  PRMT R4, R38, 0x7632, R4 ;  /* 0x0000763226047816 */ /* 0x000fe40000000004 */
[C---:B------:R-:W-:Y:S02]  /*2e10*/  PRMT R6, R22.reuse, 0x7632, R6 ;  /* 0x0000763216067816 */ /* 0x040fe40000000006 */
[----:B------:R-:W-:Y:S02]  /*2e20*/  SHF.L.U32 R13, R22, 0x10, RZ ;  /* 0x00000010160d7819 */ /* 0x000fe400000006ff */
        /* <DEDUP_REMOVED lines=16> */
[----:B------:R-:W-:Y:S02]  /*2f30*/  PRMT R39, R39, 0x7632, R39 ;  /* 0x0000763227277816 */ /* 0x000fe40000000027 */
[----:B------:R-:W-:Y:S01]  /*2f40*/  PRMT R23, R23, 0x7632, R23 ;  /* 0x0000763217177816 */ /* 0x000fe20000000017 */
[----:B------:R-:W-:Y:S01]  /*2f50*/  FFMA.FTZ R35, R36, R6, R35 ;  /* 0x0000000624237223 */ /* 0x000fe20000010023 */
[----:B------:R-:W-:Y:S02]  /*2f60*/  SHF.L.U32 R11, R16, 0x10, RZ ;  /* 0x00000010100b7819 */ /* 0x000fe400000006ff */
        /* <DEDUP_REMOVED lines=9> */
[----:B------:R-:W-:Y:S02]  /*3000*/  SHF.L.U32 R8, R17, 0x10, RZ ;  /* 0x0000001011087819 */ /* 0x000fe400000006ff */
        /* <DEDUP_REMOVED lines=16> */
[----:B------:R-:W-:Y:S01]  /*3110*/  SHF.L.U32 R7, R19, 0x10, RZ ;  /* 0x0000001013077819 */ /* 0x000fe200000006ff */
[----:B------:R-:W-:Y:S01]  /*3120*/  FFMA.FTZ R12, R37, R8, R10 ;  /* 0x00000008250c7223 */ /* 0x000fe2000001000a */
[----:B------:R-:W-:Y:S01]  /*3130*/  FFMA.FTZ R15, R36, R13, R5 ;  /* 0x0000000d240f7223 */ /* 0x000fe20000010005 */
[----:B------:R-:W-:Y:S02]  /*3140*/  SHF.L.U32 R10, R41, 0x10, RZ ;  /* 0x00000010290a7819 */ /* 0x000fe400000006ff */
[----:B------:R-:W-:Y:S01]  /*3150*/  SHF.L.U32 R13, R44, 0x10, RZ ;  /* 0x000000102c0d7819 */ /* 0x000fe200000006ff */
[----:B------:R-:W-:Y:S01]  /*3160*/  FFMA.FTZ R8, R0, R7, R11 ;  /* 0x0000000700087223 */ /* 0x000fe2000001000b */
[----:B------:R-:W-:-:S02]  /*3170*/  IMAD.U32 R5, R42, 0x10000, RZ ;  /* 0x000100002a057824 */ /* 0x000fc400078e00ff */
[----:B------:R-:W-:Y:S01]  /*3180*/  FFMA.FTZ R11, R3, R10, R12 ;  /* 0x0000000a030b7223 */ /* 0x000fe2000001000c */
[----:B------:R-:W-:Y:S01]  /*3190*/  PRMT R42, R42, 0x7632, R42 ;  /* 0x000076322a2a7816 */ /* 0x000fe2000000002a */
[----:B------:R-:W-:Y:S01]  /*31a0*/  FFMA.FTZ R14, R2, R13, R15 ;  /* 0x0000000d020e7223 */ /* 0x000fe2000001000f */
[C---:B------:R-:W-:Y:S02]  /*31b0*/  PRMT R10, R45.reuse, 0x7632, R10 ;  /* 0x000076322d0a7816 */ /* 0x040fe4000000000a */
[----:B------:R-:W-:Y:S02]  /*31c0*/  SHF.L.U32 R12, R45, 0x10, RZ ;  /* 0x000000102d0c7819 */ /* 0x000fe400000006ff */
[C---:B------:R-:W-:Y:S02]  /*31d0*/  PRMT R13, R84.reuse, 0x7632, R13 ;  /* 0x00007632540d7816 */ /* 0x040fe4000000000d */
        /* <DEDUP_REMOVED lines=10> */
[----:B------:R-:W-:Y:S01]  /*3280*/  FFMA.FTZ R2, R2, R13, R9 ;  /* 0x0000000d02027223 */ /* 0x000fe20000010009 */
[----:B------:R-:W-:Y:S01]  /*3290*/  IMAD.U32 R12, R85, 0x10000, RZ ;  /* 0x00010000550c7824 */ /* 0x000fe200078e00ff */
[----:B------:R-:W-:-:S02]  /*32a0*/  SHF.L.U32 R9, R46, 0x10, RZ ;  /* 0x000000102e097819 */ /* 0x000fc400000006ff */
[----:B------:R-:W-:Y:S01]  /*32b0*/  PRMT R46, R46, 0x7632, R46 ;  /* 0x000076322e2e7816 */ /* 0x000fe2000000002e */
[----:B------:R-:W-:Y:S01]  /*32c0*/  FFMA.FTZ R2, R37, R12, R2 ;  /* 0x0000000c25027223 */ /* 0x000fe20000010002 */
[----:B------:R-:W-:Y:S01]  /*32d0*/  SHF.L.U32 R10, R10, 0x10, RZ ;  /* 0x000000100a0a7819 */ /* 0x000fe200000006ff */
[----:B------:R-:W-:Y:S01]  /*32e0*/  FFMA.FTZ R11, R38, R9, R11 ;  /* 0x00000009260b7223 */ /* 0x000fe2000001000b */
[----:B------:R-:W-:Y:S01]  /*32f0*/  SHF.L.U32 R9, R46, 0x10, RZ ;  /* 0x000000102e097819 */ /* 0x000fe200000006ff */
[C---:B------:R-:W-:Y:S02]  /*3300*/  IMAD.U32 R13, R86.reuse, 0x10000, RZ ;  /* 0x00010000560d7824 */ /* 0x040fe400078e00ff */
[--C-:B------:R-:W-:Y:S01]  /*3310*/  FFMA.FTZ R15, R3, R10, R2.reuse ;  /* 0x0000000a030f7223 */ /* 0x100fe20000010002 */
[----:B------:R-:W-:Y:S01]  /*3320*/  PRMT R2, R86, 0x7632, R2 ;  /* 0x0000763256027816 */ /* 0x000fe20000000002 */
[----:B------:R-:W-:Y:S01]  /*3330*/  FFMA.FTZ R9, R4, R9, R11 ;  /* 0x0000000904097223 */ /* 0x000fe2000001000b */
[----:B------:R-:W-:Y:S01]  /*3340*/  SHF.L.U32 R3, R47, 0x10, RZ ;  /* 0x000000102f037819 */ /* 0x000fe200000006ff */
[----:B------:R-:W-:Y:S01]  /*3350*/  FFMA.FTZ R13, R38, R13, R15 ;  /* 0x0000000d260d7223 */ /* 0x000fe2000001000f */
[----:B------:R-:W-:-:S02]  /*3360*/  SHF.L.U32 R11, R2, 0x10, RZ ;  /* 0x00000010020b7819 */ /* 0x000fc400000006ff */
[----:B------:R-:W-:Y:S01]  /*3370*/  PRMT R7, R43, 0x7632, R7 ;  /* 0x000076322b077816 */ /* 0x000fe20000000007 */
[--C-:B------:R-:W-:Y:S01]  /*3380*/  FFMA.FTZ R3, R0, R3, R9.reuse ;  /* 0x0000000300037223 */ /* 0x100fe20000010009 */
[----:B------:R-:W-:Y:S01]  /*3390*/  PRMT R9, R87, 0x7632, R9 ;  /* 0x0000763257097816 */ /* 0x000fe20000000009 */
[----:B------:R-:W-:Y:S01]  /*33a0*/  FFMA.FTZ R11, R4, R11, R13 ;  /* 0x0000000b040b7223 */ /* 0x000fe2000001000d */
[----:B------:R-:W-:Y:S02]  /*33b0*/  PRMT R19, R19, 0x7632, R19 ;  /* 0x0000763213137816 */ /* 0x000fe40000000013 */
[----:B------:R-:W-:Y:S02]  /*33c0*/  SHF.L.U32 R43, R43, 0x10, RZ ;  /* 0x000000102b2b7819 */ /* 0x000fe400000006ff */
[----:B------:R-:W-:Y:S02]  /*33d0*/  PRMT R47, R47, 0x7632, R47 ;  /* 0x000076322f2f7816 */ /* 0x000fe4000000002f */
[----:B------:R-:W-:Y:S01]  /*33e0*/  SHF.L.U32 R87, R87, 0x10, RZ ;  /* 0x0000001057577819 */ /* 0x000fe200000006ff */
[C---:B------:R-:W-:Y:S01]  /*33f0*/  FFMA.FTZ R5, R0.reuse, R43, R5 ;  /* 0x0000002b00057223 */ /* 0x040fe20000010005 */
[----:B------:R-:W-:Y:S01]  /*3400*/  SHF.L.U32 R4, R7, 0x10, RZ ;  /* 0x0000001007047819 */ /* 0x000fe200000006ff */
[----:B------:R-:W-:Y:S01]  /*3410*/  IMAD.U32 R2, R19, 0x10000, RZ ;  /* 0x0001000013027824 */ /* 0x000fe200078e00ff */
[----:B------:R-:W-:Y:S01]  /*3420*/  SHF.L.U32 R10, R47, 0x10, RZ ;  /* 0x000000102f0a7819 */ /* 0x000fe200000006ff */
[----:B------:R-:W-:Y:S01]  /*3430*/  FFMA.FTZ R11, R0, R87, R11 ;  /* 0x00000057000b7223 */ /* 0x000fe2000001000b */
[----:B------:R-:W-:Y:S01]  /*3440*/  SHF.L.U32 R12, R9, 0x10, RZ ;  /* 0x00000010090c7819 */ /* 0x000fe200000006ff */
[C---:B------:R-:W-:Y:S01]  /*3450*/  FFMA.FTZ R2, R39.reuse, R2, R8 ;  /* 0x0000000227027223 */ /* 0x040fe20000010008 */
[C---:B------:R-:W-:Y:S01]  /*3460*/  FFMA.FTZ R4, R39.reuse, R4, R5 ;  /* 0x0000000427047223 */ /* 0x040fe20000010005 */
[----:B------:R-:W-:-:S02]  /*3470*/  FFMA.FTZ R3, R39, R10, R3 ;  /* 0x0000000a27037223 */ /* 0x000fc40000010003 */
[----:B------:R-:W-:Y:S01]  /*3480*/  FFMA.FTZ R11, R39, R12, R11 ;  /* 0x0000000c270b7223 */ /* 0x000fe2000001000b */
[----:B------:R-:W0:Y:S04]  /*3490*/  SHFL.BFLY PT, R5, R6, 0x10, 0x1f ;  /* 0x0e001f0006057f89 */ /* 0x000e2800000e0000 */
[----:B------:R-:W1:Y:S04]  /*34a0*/  SHFL.BFLY PT, R7, R2, 0x10, 0x1f ;  /* 0x0e001f0002077f89 */ /* 0x000e6800000e0000 */
[----:B------:R-:W2:Y:S04]  /*34b0*/  SHFL.BFLY PT, R9, R4, 0x10, 0x1f ;  /* 0x0e001f0004097f89 */ /* 0x000ea800000e0000 */
[----:B------:R-:W3:Y:S04]  /*34c0*/  SHFL.BFLY PT, R0, R3, 0x10, 0x1f ;  /* 0x0e001f0003007f89 */ /* 0x000ee800000e0000 */
[----:B------:R-:W4:Y:S01]  /*34d0*/  SHFL.BFLY PT, R10, R11, 0x10, 0x1f ;  /* 0x0e001f000b0a7f89 */ /* 0x000f2200000e0000 */
[----:B0-----:R-:W-:Y:S01]  /*34e0*/  FADD.FTZ R5, R6, R5 ;  /* 0x0000000506057221 */ /* 0x001fe20000010000 */
[----:B-1----:R-:W-:Y:S01]  /*34f0*/  FADD.FTZ R7, R2, R7 ;  /* 0x0000000702077221 */ /* 0x002fe20000010000 */
[----:B--2---:R-:W-:Y:S01]  /*3500*/  FADD.FTZ R9, R4, R9 ;  /* 0x0000000904097221 */ /* 0x004fe20000010000 */
[----:B---3--:R-:W-:Y:S01]  /*3510*/  FADD.FTZ R8, R3, R0 ;  /* 0x0000000003087221 */ /* 0x008fe20000010000 */
[----:B----4-:R-:W-:Y:S01]  /*3520*/  FADD.FTZ R10, R11, R10 ;  /* 0x0000000a0b0a7221 */ /* 0x010fe20000010000 */
        /* <DEDUP_REMOVED lines=9> */
[----:B----4-:R-:W-:-:S02]  /*35c0*/  FADD.FTZ R11, R10, R3 ;  /* 0x000000030a0b7221 */ /* 0x010fc40000010000 */
        /* <DEDUP_REMOVED lines=15> */
[----:B------:R-:W5:Y:S01]  /*36c0*/  S2UR UR5, SR_CgaCtaId ;  /* 0x00000000000579c3 */ /* 0x000f620000008800 */
[----:B0-----:R-:W-:Y:S01]  /*36d0*/  FADD.FTZ R2, R3, R2 ;  /* 0x0000000203027221 */ /* 0x001fe20000010000 */
[----:B-1----:R-:W-:Y:S01]  /*36e0*/  FADD.FTZ R4, R5, R0 ;  /* 0x0000000005047221 */ /* 0x002fe20000010000 */
[----:B--2---:R-:W-:Y:S01]  /*36f0*/  FADD.FTZ R6, R7, R6 ;  /* 0x0000000607067221 */ /* 0x004fe20000010000 */
[----:B---3--:R-:W-:Y:S01]  /*3700*/  FADD.FTZ R9, R8, R9 ;  /* 0x0000000908097221 */ /* 0x008fe20000010000 */
[----:B----4-:R-:W-:Y:S01]  /*3710*/  FADD.FTZ R13, R12, R13 ;  /* 0x0000000d0c0d7221 */ /* 0x010fe20000010000 */
[----:B------:R-:W-:Y:S04]  /*3720*/  SHFL.BFLY PT, R3, R2, 0x1, 0x1f ;  /* 0x0c201f0002037f89 */ /* 0x000fe800000e0000 */
[----:B------:R-:W0:Y:S04]  /*3730*/  SHFL.BFLY PT, R5, R4, 0x1, 0x1f ;  /* 0x0c201f0004057f89 */ /* 0x000e2800000e0000 */
[----:B------:R-:W1:Y:S04]  /*3740*/  SHFL.BFLY PT, R7, R6, 0x1, 0x1f ;  /* 0x0c201f0006077f89 */ /* 0x000e6800000e0000 */
[----:B------:R-:W2:Y:S04]  /*3750*/  SHFL.BFLY PT, R8, R9, 0x1, 0x1f ;  /* 0x0c201f0009087f89 */ /* 0x000ea800000e0000 */
[----:B------:R-:W3:Y:S01]  /*3760*/  SHFL.BFLY PT, R10, R13, 0x1, 0x1f ;  /* 0x0c201f000d0a7f89 */ /* 0x000ee200000e0000 */
[----:B------:R-:W-:-:S02]  /*3770*/  LOP3.LUT P0, RZ, R51, 0x1f, RZ, 0xc0, !PT ;  /* 0x0000001f33ff7812 */ /* 0x000fc4000780c0ff */
[----:B------:R-:W-:Y:S01]  /*3780*/  SHF.R.S32.HI R0, RZ, 0x1f, R51 ;  /* 0x0000001fff007819 */ /* 0x000fe20000011433 */
[----:B------:R-:W-:-:S03]  /*3790*/  UMOV UR4, 0x400 ;  /* 0x0000040000047882 */ /* 0x000fc60000000000 */
[----:B------:R-:W-:Y:S01]  /*37a0*/  LEA.HI R0, R0, R51, RZ, 0x5 ;  /* 0x0000003300007211 */ /* 0x000fe200078f28ff */
[----:B-----5:R-:W-:-:S03]  /*37b0*/  ULEA UR4, UR5, UR4, 0x18 ;  /* 0x0000000405047291 */ /* 0x020fc6000f8ec03f */
[----:B------:R-:W-:Y:S01]  /*37c0*/  SHF.R.S32.HI R0, RZ, 0x5, R0 ;  /* 0x00000005ff007819 */ /* 0x000fe20000011400 */
[----:B0-----:R-:W-:Y:S02]  /*37d0*/  FADD.FTZ R5, R4, R5 ;  /* 0x0000000504057221 */ /* 0x001fe40000010000 */
[----:B------:R-:W-:Y:S01]  /*37e0*/  @!P0 FADD.FTZ R3, R2, R3 ;  /* 0x0000000302038221 */ /* 0x000fe20000010000 */
[----:B------:R-:W-:Y:S01]  /*37f0*/  LEA R0, R0, UR4, 0x2 ;  /* 0x0000000400007c11 */ /* 0x000fe2000f8e10ff */
[----:B-1----:R-:W-:Y:S01]  /*3800*/  FADD.FTZ R7, R6, R7 ;  /* 0x0000000706077221 */ /* 0x002fe20000010000 */
[----:B--2---:R-:W-:Y:S01]  /*3810*/  FADD.FTZ R9, R9, R8 ;  /* 0x0000000809097221 */ /* 0x004fe20000010000 */
[----:B---3--:R-:W-:Y:S02]  /*3820*/  FADD.FTZ R13, R13, R10 ;  /* 0x0000000a0d0d7221 */ /* 0x008fe40000010000 */
[----:B------:R0:W-:Y:S04]  /*3830*/  @!P0 STS [R0], R3 ;  /* 0x0000000300008388 */ /* 0x0001e80000000800 */
        /* <DEDUP_REMOVED lines=12> */
[----:B------:R-:W4:Y:S04]  /*3900*/  LDS.128 R4, [UR4] ;  /* 0x00000004ff047984 */ /* 0x000f280008000c00 */
        /* <DEDUP_REMOVED lines=28> */
[----:B------:R0:W-:Y:S04]  /*3ad0*/  STG.E.U16 desc[UR6][R50.64+0x600], R14 ;  /* 0x0006000e32007986 */ /* 0x0001e8000c101506 */
[----:B------:R0:W-:Y:S04]  /*3ae0*/  STG.E.U16 desc[UR6][R50.64+0x900], R18 ;  /* 0x0009001232007986 */ /* 0x0001e8000c101506 */
[----:B------:R0:W-:Y:S04]  /*3af0*/  STG.E.U16 desc[UR6][R50.64], R6 ;  /* 0x0000000632007986 */ /* 0x0001e8000c101506 */
[----:B------:R0:W-:Y:S02]  /*3b00*/  STG.E.U16 desc[UR6][R50.64+0xc00], R22 ;  /* 0x000c001632007986 */ /* 0x0001e4000c101506 */
.L_x_34:
[----:B------:R-:W-:Y:S05]  /*3b10*/  BSYNC B0 ;  /* 0x0000000000007941 */ /* 0x000fea0003800000 */
.L_x_33:
[----:B------:R-:W-:Y:S01]  /*3b20*/  PREEXIT ;  /* 0x000000000000782d */ /* 0x000fe20000000000 */
[----:B------:R-:W-:Y:S05]  /*3b30*/  EXIT ;  /* 0x000000000000794d */ /* 0x000fea0003800000 */
.L_x_35:
        /* <DEDUP_REMOVED lines=12> */
.L_x_111:


//--------------------- .text._Z30router_gemm_kernel_bf16_outputI13__nv_bfloat16Li128ELi8ELi4ELi384ELi7168EEvPS0_PKT_S4_ --------------------------
	.section	.text._Z30router_gemm_kernel_bf16_outputI13__nv_bfloat16Li128ELi8ELi4ELi384ELi7168EEvPS0_PKT_S4_,"ax",@progbits
	.align	128
        .global         _Z30router_gemm_kernel_bf16_outputI13__nv_bfloat16Li128ELi8ELi4ELi384ELi7168EEvPS0_PKT_S4_
        .type           _Z30router_gemm_kernel_bf16_outputI13__nv_bfloat16Li128ELi8ELi4ELi384ELi7168EEvPS0_PKT_S4_,@function
        .size           _Z30router_gemm_kernel_bf16_outputI13__nv_bfloat16Li128ELi8ELi4ELi384ELi7168EEvPS0_PKT_S4_,(.L_x_112 - _Z30router_gemm_kernel_bf16_outputI13__nv_bfloat16Li128ELi8ELi4ELi384ELi7168EEvPS0_PKT_S4_)
        .other          _Z30router_gemm_kernel_bf16_outputI13__nv_bfloat16Li128ELi8ELi4ELi384ELi7168EEvPS0_PKT_S4_,@"STO_CUDA_ENTRY STV_DEFAULT"
_Z30router_gemm_kernel_bf16_outputI13__nv_bfloat16Li128ELi8ELi4ELi384ELi7168EEvPS0_PKT_S4_:
.text._Z30router_gemm_kernel_bf16_outputI13__nv_bfloat16Li128ELi8ELi4ELi384ELi7168EEvPS0_PKT_S4_:
        /* <DEDUP_REMOVED lines=35> */
[----:B------:R-:W-:Y:S01]  /*0230*/  SHF.L.U32 R12, R3, 0x10, RZ ;  /* 0x00000010030c7819 */ /* 0x000fe200000006ff */
[C---:B------:R-:W-:Y:S01]  /*0240*/  IMAD.U32 R70, R13.reuse, 0x10000, RZ ;  /* 0x000100000d467824 */ /* 0x040fe200078e00ff */
[----:B------:R-:W-:Y:S02]  /*0250*/  PRMT R68, R13, 0x7632, R68 ;  /* 0x000076320d447816 */ /* 0x000fe40000000044 */
[C---:B-----5:R-:W-:Y:S01]  /*0260*/  PRMT R85, R80.reuse, 0x7632, R85 ;  /* 0x0000763250557816 */ /* 0x060fe20000000055 */
[----:B------:R-:W-:-:S03]  /*0270*/  IMAD.U32 R84, R80, 0x10000, RZ ;  /* 0x0001000050547824 */ /* 0x000fc600078e00ff */
[----:B------:R-:W-:Y:S01]  /*0280*/  SHF.L.U32 R85, R85, 0x10, RZ ;  /* 0x0000001055557819 */ /* 0x000fe200000006ff */
[----:B------:R-:W-:Y:S01]  /*0290*/  FFMA.FTZ R72, R84, R69, RZ ;  /* 0x0000004554487223 */ /* 0x000fe200000100ff */
[C---:B------:R-:W-:Y:S02]  /*02a0*/  PRMT R13, R81.reuse, 0x7632, R13 ;  /* 0x00007632510d7816 */ /* 0x040fe4000000000d */
[----:B------:R-:W-:Y:S01]  /*02b0*/  SHF.L.U32 R81, R81, 0x10, RZ ;  /* 0x0000001051517819 */ /* 0x000fe200000006ff */
[----:B------:R-:W-:Y:S01]  /*02c0*/  FFMA.FTZ R12, R85, R12, R72 ;  /* 0x0000000c550c7223 */ /* 0x000fe20000010048 */
[----:B------:R-:W-:Y:S01]  /*02d0*/  SHF.L.U32 R68, R68, 0x10, RZ ;  /* 0x0000001044447819 */ /* 0x000fe200000006ff */
[----:B------:R-:W-:Y:S02]  /*02e0*/  IMAD.U32 R13, R13, 0x10000, RZ ;  /* 0x000100000d0d7824 */ /* 0x000fe400078e00ff */
[----:B------:R-:W-:Y:S01]  /*02f0*/  FFMA.FTZ R12, R81, R70, R12 ;  /* 0x00000046510c7223 */ /* 0x000fe2000001000c */
[----:B------:R-:W-:-:S02]  /*0300*/  SHF.L.U32 R69, R14, 0x10, RZ ;  /* 0x000000100e457819 */ /* 0x000fc400000006ff */
[C---:B------:R-:W-:Y:S01]  /*0310*/  PRMT R80, R82.reuse, 0x7632, R80 ;  /* 0x0000763252507816 */ /* 0x040fe20000000050 */
[----:B------:R-:W-:Y:S01]  /*0320*/  FFMA.FTZ R71, R13, R68, R12 ;  /* 0x000000440d477223 */ /* 0x000fe2000001000c */
[----:B------:R-:W-:Y:S02]  /*0330*/  SHF.L.U32 R12, R82, 0x10, RZ ;  /* 0x00000010520c7819 */ /* 0x000fe400000006ff */
[----:B------:R-:W-:Y:S02]  /*0340*/  PRMT R14, R14, 0x7632, R14 ;  /* 0x000076320e0e7816 */ /* 0x000fe4000000000e */
[C---:B---3--:R-:W-:Y:S02]  /*0350*/  PRMT R72, R8.reuse, 0x7632, R72 ;  /* 0x0000763208487816 */ /* 0x048fe40000000048 */
[----:B------:R-:W-:Y:S01]  /*0360*/  SHF.L.U32 R87, R8, 0x10, RZ ;  /* 0x0000001008577819 */ /* 0x000fe200000006ff */
[----:B------:R-:W-:Y:S01]  /*0370*/  FFMA.FTZ R75, R12, R69, R71 ;  /* 0x000000450c4b7223 */ /* 0x000fe20000010047 */
[----:B------:R-:W-:Y:S01]  /*0380*/  SHF.L.U32 R73, R14, 0x10, RZ ;  /* 0x000000100e497819 */ /* 0x000fe200000006ff */
[----:B------:R-:W-:Y:S01]  /*0390*/  IMAD.U32 R80, R80, 0x10000, RZ ;  /* 0x0001000050507824 */ /* 0x000fe200078e00ff */
[----:B------:R-:W-:Y:S01]  /*03a0*/  SHF.L.U32 R72, R72, 0x10, RZ ;  /* 0x0000001048487819 */ /* 0x000fe200000006ff */
[----:B------:R-:W-:Y:S01]  /*03b0*/  FFMA.FTZ R82, R84, R87, RZ ;  /* 0x0000005754527223 */ /* 0x000fe200000100ff */
[----:B------:R-:W-:Y:S01]  /*03c0*/  PRMT R3, R83, 0x7632, R3 ;  /* 0x0000763253037816 */ /* 0x000fe20000000003 */
[----:B------:R-:W2:Y:S01]  /*03d0*/  LDG.E.128 R68, desc[UR6][R90.64+0x8800] ;  /* 0x008800065a447981 */ /* 0x000ea2000c1e1d00 */
[----:B------:R-:W-:Y:S01]  /*03e0*/  SHF.L.U32 R8, R15, 0x10, RZ ;  /* 0x000000100f087819 */ /* 0x000fe200000006ff */
[----:B------:R-:W-:-:S02]  /*03f0*/  IMAD.U32 R83, R83, 0x10000, RZ ;  /* 0x0001000053537824 */ /* 0x000fc400078e00ff */
[----:B------:R-:W-:Y:S01]  /*0400*/  FFMA.FTZ R14, R80, R73, R75 ;  /* 0x00000049500e7223 */ /* 0x000fe2000001004b */
[----:B------:R-:W-:Y:S02]  /*0410*/  IMAD.U32 R74, R9, 0x10000, RZ ;  /* 0x00010000094a7824 */ /* 0x000fe400078e00ff */
[----:B------:R-:W-:Y:S01]  /*0420*/  FFMA.FTZ R72, R85, R72, R82 ;  /* 0x0000004855487223 */ /* 0x000fe20000010052 */
[----:B------:R-:W-:Y:S02]  /*0430*/  PRMT R15, R15, 0x7632, R15 ;  /* 0x000076320f0f7816 */ /* 0x000fe4000000000f */
[----:B------:R-:W-:Y:S01]  /*0440*/  PRMT R9, R9, 0x7632, R9 ;  /* 0x0000763209097816 */ /* 0x000fe20000000009 */
[----:B------:R-:W-:Y:S01]  /*0450*/  FFMA.FTZ R8, R83, R8, R14 ;  /* 0x0000000853087223 */ /* 0x000fe2000001000e */
[----:B------:R-:W-:Y:S01]  /*0460*/  FFMA.FTZ R74, R81, R74, R72 ;  /* 0x0000004a514a7223 */ /* 0x000fe20000010048 */
[----:B------:R-:W-:Y:S02]  /*0470*/  SHF.L.U32 R14, R15, 0x10, RZ ;  /* 0x000000100f0e7819 */ /* 0x000fe400000006ff */
[----:B------:R-:W-:Y:S01]  /*0480*/  SHF.L.U32 R3, R3, 0x10, RZ ;  /* 0x0000001003037819 */ /* 0x000fe200000006ff */
[----:B------:R-:W-:Y:S01]  /*0490*/  IMAD.U32 R72, R9, 0x10000, RZ ;  /* 0x0001000009487824 */ /* 0x000fe200078e00ff */
[----:B----4-:R-:W-:-:S02]  /*04a0*/  PRMT R9, R4, 0x7632, R9 ;  /* 0x0000763204097816 */ /* 0x010fc40000000009 */
[----:B------:R-:W-:Y:S01]  /*04b0*/  SHF.L.U32 R73, R4, 0x10, RZ ;  /* 0x0000001004497819 */ /* 0x000fe200000006ff */
[----:B------:R-:W-:Y:S01]  /*04c0*/  FFMA.FTZ R14, R3, R14, R8 ;  /* 0x0000000e030e7223 */ /* 0x000fe20000010008 */
[----:B------:R-:W-:Y:S01]  /*04d0*/  FFMA.FTZ R15, R13, R72, R74 ;  /* 0x000000480d0f7223 */ /* 0x000fe2000001004a */
[----:B------:R-:W-:Y:S02]  /*04e0*/  SHF.L.U32 R8, R9, 0x10, RZ ;  /* 0x0000001009087819 */ /* 0x000fe400000006ff */
[----:B------:R-:W-:Y:S01]  /*04f0*/  FFMA.FTZ R72, R84, R73, RZ ;  /* 0x0000004954487223 */ /* 0x000fe200000100ff */
[C---:B------:R-:W-:Y:S01]  /*0500*/  PRMT R4, R10.reuse, 0x7632, R4 ;  /* 0x000076320a047816 */ /* 0x040fe20000000004 */
[----:B------:R-:W-:Y:S01]  /*0510*/  IMAD.U32 R9, R10, 0x10000, RZ ;  /* 0x000100000a097824 */ /* 0x000fe200078e00ff */
[----:B------:R-:W-:Y:S01]  /*0520*/  SHF.L.U32 R10, R5, 0x10, RZ ;  /* 0x00000010050a7819 */ /* 0x000fe200000006ff */
[----:B------:R-:W-:Y:S01]  /*0530*/  FFMA.FTZ R72, R85, R8, R72 ;  /* 0x0000000855487223 */ /* 0x000fe20000010048 */
[----:B------:R-:W-:Y:S01]  /*0540*/  PRMT R8, R5, 0x7632, R8 ;  /* 0x0000763205087816 */ /* 0x000fe20000000008 */
[--C-:B------:R-:W-:Y:S01]  /*0550*/  FFMA.FTZ R9, R12, R9, R15.reuse ;  /* 0x000000090c097223 */ /* 0x100fe2000001000f */
[----:B------:R-:W-:Y:S01]  /*0560*/  SHF.L.U32 R5, R4, 0x10, RZ ;  /* 0x0000001004057819 */ /* 0x000fe200000006ff */
[----:B------:R-:W-:Y:S01]  /*0570*/  FFMA.FTZ R10, R81, R10, R72 ;  /* 0x0000000a510a7223 */ /* 0x000fe20000010048 */
[C---:B------:R-:W-:Y:S01]  /*0580*/  SHF.L.U32 R86, R11.reuse, 0x10, RZ ;  /* 0x000000100b567819 */ /* 0x040fe200000006ff */
[----:B------:R-:W-:Y:S01]  /*0590*/  IMAD.U32 R8, R8, 0x10000, RZ ;  /* 0x0001000008087824 */ /* 0x000fe200078e00ff */
[----:B------:R-:W-:Y:S01]  /*05a0*/  PRMT R15, R11, 0x7632, R15 ;  /* 0x000076320b0f7816 */ /* 0x000fe2000000000f */
[----:B------:R-:W-:Y:S01]  /*05b0*/  FFMA.FTZ R4, R80, R5, R9 ;  /* 0x0000000550047223 */ /* 0x000fe20000010009 */
[C---:B------:R-:W-:Y:S01]  /*05c0*/  SHF.L.U32 R5, R6.reuse, 0x10, RZ ;  /* 0x0000001006057819 */ /* 0x040fe200000006ff */
[----:B------:R-:W-:Y:S01]  /*05d0*/  FFMA.FTZ R9, R13, R8, R10 ;  /* 0x000000080d097223 */ /* 0x000fe2000001000a */
[----:B------:R-:W3:Y:S01]  /*05e0*/  LDG.E.128 R72, desc[UR6][R90.64+0xc000] ;  /* 0x00c000065a487981 */ /* 0x000ee2000c1e1d00 */
[----:B------:R-:W-:Y:S01]  /*05f0*/  FFMA.FTZ R86, R83, R86, R4 ;  /* 0x0000005653567223 */ /* 0x000fe20000010004 */
[----:B------:R-:W-:Y:S01]  /*0600*/  PRMT R6, R6, 0x7632, R6 ;  /* 0x0000763206067816 */ /* 0x000fe20000000006 */
[C---:B------:R-:W-:Y:S01]  /*0610*/  IMAD.U32 R11, R76.reuse, 0x10000, RZ ;  /* 0x000100004c0b7824 */ /* 0x040fe200078e00ff */
[----:B------:R-:W-:Y:S01]  /*0620*/  PRMT R4, R76, 0x7632, R4 ;  /* 0x000076324c047816 */ /* 0x000fe20000000004 */
[----:B------:R-:W-:Y:S01]  /*0630*/  FFMA.FTZ R9, R12, R5, R9 ;  /* 0x000000050c097223 */ /* 0x000fe20000010009 */
[----:B------:R-:W-:Y:S01]  /*0640*/  SHF.L.U32 R5, R6, 0x10, RZ ;  /* 0x0000001006057819 */ /* 0x000fe200000006ff */
[----:B------:R-:W-:Y:S01]  /*0650*/  FFMA.FTZ R6, R84, R11, RZ ;  /* 0x0000000b54067223 */ /* 0x000fe200000100ff */
[----:B------:R-:W-:Y:S01]  /*0660*/  PRMT R8, R77, 0x7632, R8 ;  /* 0x000076324d087816 */ /* 0x000fe20000000008 */
[----:B------:R-:W-:Y:S01]  /*0670*/  IMAD.U32 R4, R4, 0x10000, RZ ;  /* 0x0001000004047824 */ /* 0x000fe200078e00ff */
[C---:B------:R-:W-:Y:S01]  /*0680*/  PRMT R76, R7.reuse, 0x7632, R76 ;  /* 0x00007632074c7816 */ /* 0x040fe2000000004c */
[----:B------:R-:W-:Y:S01]  /*0690*/  FFMA.FTZ R84, R80, R5, R9 ;  /* 0x0000000550547223 */ /* 0x000fe20000010009 */
[----:B------:R-:W-:Y:S01]  /*06a0*/  SHF.L.U32 R82, R7, 0x10, RZ ;  /* 0x0000001007527819 */ /* 0x000fe200000006ff */
[----:B------:R-:W-:Y:S01]  /*06b0*/  FFMA.FTZ R85, R85, R4, R6 ;  /* 0x0000000455557223 */ /* 0x000fe20000010006 */
[----:B------:R-:W-:Y:S01]  /*06c0*/  SHF.L.U32 R88, R77, 0x10, RZ ;  /* 0x000000104d587819 */ /* 0x000fe200000006ff */
[----:B------:R-:W4:Y:S01]  /*06d0*/  LDG.E.128 R4, desc[UR6][R90.64+0x2000] ;  /* 0x002000065a047981 */ /* 0x000f22000c1e1d00 */
[----:B------:R-:W-:-:S03]  /*06e0*/  SHF.L.U32 R77, R8, 0x10, RZ ;  /* 0x00000010084d7819 */ /* 0x000fc600000006ff */
[----:B------:R-:W5:Y:S01]  /*06f0*/  LDG.E.128 R8, desc[UR6][R92.64+0x2000] ;  /* 0x002000065c087981 */ /* 0x000f62000c1e1d00 */
        /* <DEDUP_REMOVED lines=17> */
[----:B------:R-:W-:-:S02]  /*0810*/  SHF.L.U32 R77, R78, 0x10, RZ ;  /* 0x000000104e4d7819 */ /* 0x000fc400000006ff */
[----:B------:R-:W-:Y:S02]  /*0820*/  PRMT R84, R78, 0x7632, R84 ;  /* 0x000076324e547816 */ /* 0x000fe40000000054 */
[----:B------:R-:W-:Y:S01]  /*0830*/  PRMT R78, R17, 0x7632, R78 ;  /* 0x00007632114e7816 */ /* 0x000fe2000000004e */
[----:B------:R-:W-:Y:S01]  /*0840*/  FFMA.FTZ R76, R16, R15, R85 ;  /* 0x0000000f104c7223 */ /* 0x000fe20000010055 */
[----:B------:R-:W-:Y:S01]  /*0850*/  PRMT R17, R21, 0x7632, R17 ;  /* 0x0000763215117816 */ /* 0x000fe20000000011 */
[C---:B------:R-:W-:Y:S01]  /*0860*/  IMAD.U32 R85, R24.reuse, 0x10000, RZ ;  /* 0x0001000018557824 */ /* 0x040fe200078e00ff */
[----:B------:R-:W-:Y:S01]  /*0870*/  PRMT R21, R24, 0x7632, R21 ;  /* 0x0000763218157816 */ /* 0x000fe20000000015 */
[----:B------:R-:W-:Y:S01]  /*0880*/  FFMA.FTZ R77, R12, R77, R13 ;  /* 0x0000004d0c4d7223 */ /* 0x000fe2000001000d */
[----:B------:R-:W-:Y:S01]  /*0890*/  IMAD.U32 R84, R84, 0x10000, RZ ;  /* 0x0001000054547824 */ /* 0x000fe200078e00ff */
[----:B------:R-:W-:Y:S01]  /*08a0*/  SHF.L.U32 R78, R78, 0x10, RZ ;  /* 0x000000104e4e7819 */ /* 0x000fe200000006ff */
[----:B------:R-:W5:Y:S01]  /*08b0*/  LDG.E.128 R12, desc[UR6][R90.64+0x5800] ;  /* 0x005800065a0c7981 */ /* 0x000f62000c1e1d00 */
        /* <DEDUP_REMOVED lines=8> */
[----:B------:R-:W-:Y:S01]  /*0940*/  PRMT R25, R25, 0x7632, R25 ;  /* 0x0000763219197816 */ /* 0x000fe20000000019 */
[----:B------:R-:W-:Y:S01]  /*0950*/  FFMA.FTZ R21, R82, R21, R85 ;  /* 0x0000001552157223 */ /* 0x000fe20000010055 */
[----:B------:R-:W-:Y:S01]  /*0960*/  SHF.L.U32 R80, R22, 0x10, RZ ;  /* 0x0000001016507819 */ /* 0x000fe200000006ff */
[----:B------:R-:W-:Y:S02]  /*0970*/  IMAD.U32 R20, R18, 0x10000, RZ ;  /* 0x0001000012147824 */ /* 0x000fe400078e00ff */
[----:B------:R-:W-:Y:S01]  /*0980*/  FFMA.FTZ R88, R83, R88, R84 ;  /* 0x0000005853587223 */ /* 0x000fe20000010054 */
[----:B------:R-:W-:Y:S01]  /*0990*/  FFMA.FTZ R85, R16, R79, R21 ;  /* 0x0000004f10557223 */ /* 0x000fe20000010015 */
[----:B------:R-:W-:-:S02]  /*09a0*/  IMAD.U32 R84, R25, 0x10000, RZ ;  /* 0x0001000019547824 */ /* 0x000fc400078e00ff */
[----:B------:R-:W-:Y:S01]  /*09b0*/  FFMA.FTZ R20, R80, R20, R77 ;  /* 0x0000001450147223 */ /* 0x000fe2000001004d */
[----:B------:R-:W-:Y:S01]  /*09c0*/  PRMT R18, R18, 0x7632, R18 ;  /* 0x0000763212127816 */ /* 0x000fe20000000012 */
[----:B------:R-:W5:Y:S01]  /*09d0*/  LDG.E.128 R76, desc[UR6][R90.64+0x9000] ;  /* 0x009000065a4c7981 */ /* 0x000f62000c1e1d00 */
[----:B------:R-:W-:Y:S01]  /*09e0*/  PRMT R21, R26, 0x7632, R21 ;  /* 0x000076321a157816 */ /* 0x000fe20000000015 */
[----:B------:R-:W-:Y:S01]  /*09f0*/  FFMA.FTZ R85, R17, R84, R85 ;  /* 0x0000005411557223 */ /* 0x000fe20000010055 */
[----:B------:R-:W-:Y:S02]  /*0a00*/  PRMT R83, R22, 0x7632, R83 ;  /* 0x0000763216537816 */ /* 0x000fe40000000053 */
        /* <DEDUP_REMOVED lines=8> */
[----:B------:R-:W-:-:S02]  /*0a90*/  FFMA.FTZ R25, R83, R22, R25 ;  /* 0x0000001653197223 */ /* 0x000fc40000010019 */
[----:B------:R-:W5:Y:S01]  /*0aa0*/  LDG.E.128 R20, desc[UR6][R90.64+0xc800] ;  /* 0x00c800065a147981 */ /* 0x000f62000c1e1d00 */
[C---:B------:R-:W-:Y:S01]  /*0ab0*/  IMAD.U32 R87, R19.reuse, 0x10000, RZ ;  /* 0x0001000013577824 */ /* 0x040fe200078e00ff */
[----:B------:R-:W-:Y:S02]  /*0ac0*/  PRMT R19, R19, 0x7632, R19 ;  /* 0x0000763213137816 */ /* 0x000fe40000000013 */
[C---:B------:R-:W-:Y:S02]  /*0ad0*/  SHF.L.U32 R85, R27.reuse, 0x10, RZ ;  /* 0x000000101b557819 */ /* 0x040fe400000006ff */
[----:B------:R-:W-:Y:S01]  /*0ae0*/  SHF.L.U32 R26, R28, 0x10, RZ ;  /* 0x000000101c1a7819 */ /* 0x000fe200000006ff */
[----:B------:R-:W-:Y:S01]  /*0af0*/  FFMA.FTZ R87, R84, R87, R89 ;  /* 0x0000005754577223 */ /* 0x000fe20000010059 */
[----:B------:R-:W-:Y:S02]  /*0b00*/  PRMT R27, R27, 0x7632, R27 ;  /* 0x000076321b1b7816 */ /* 0x000fe4000000001b */
[----:B------:R-:W-:-:S02]  /*0b10*/  SHF.L.U32 R19, R19, 0x10, RZ ;  /* 0x0000001013137819 */ /* 0x000fc400000006ff */
[----:B------:R-:W-:Y:S02]  /*0b20*/  SHF.L.U32 R18, R18, 0x10, RZ ;  /* 0x0000001012127819 */ /* 0x000fe400000006ff */
[----:B------:R-:W-:Y:S01]  /*0b30*/  PRMT R28, R28, 0x7632, R28 ;  /* 0x000076321c1c7816 */ /* 0x000fe2000000001c */
[----:B------:R-:W-:Y:S02]  /*0b40*/  IMAD.U32 R24, R24, 0x10000, RZ ;  /* 0x0001000018187824 */ /* 0x000fe400078e00ff */
[----:B------:R-:W-:Y:S01]  /*0b50*/  FFMA.FTZ R25, R84, R85, R25 ;  /* 0x0000005554197223 */ /* 0x000fe20000010019 */
[----:B------:R-:W-:Y:S01]  /*0b60*/  FFMA.FTZ R89, R81, R26, R86 ;  /* 0x0000001a51597223 */ /* 0x000fe20000010056 */
        /* <DEDUP_REMOVED lines=8> */
[----:B------:R-:W-:Y:S01]  /*0bf0*/  IMAD.U32 R86, R29, 0x10000, RZ ;  /* 0x000100001d567824 */ /* 0x000fe200078e00ff */
[----:B------:R-:W-:Y:S01]  /*0c00*/  SHF.L.U32 R25, R19, 0x10, RZ ;  /* 0x0000001013197819 */ /* 0x000fe200000006ff */
[--C-:B------:R-:W-:Y:S01]  /*0c10*/  FFMA.FTZ R27, R81, R26, R24.reuse ;  /* 0x0000001a511b7223 */ /* 0x100fe20000010018 */
[----:B------:R-:W-:Y:S01]  /*0c20*/  PRMT R24, R29, 0x7632, R24 ;  /* 0x000076321d187816 */ /* 0x000fe20000000018 */
[----:B------:R-:W-:Y:S01]  /*0c30*/  FFMA.FTZ R86, R16, R86, R89 ;  /* 0x0000005610567223 */ /* 0x000fe20000010059 */
[C---:B------:R-:W-:Y:S01]  /*0c40*/  SHF.L.U32 R88, R33.reuse, 0x10, RZ ;  /* 0x0000001021587819 */ /* 0x040fe200000006ff */
[----:B------:R-:W-:Y:S01]  /*0c50*/  FFMA.FTZ R89, R82, R25, R27 ;  /* 0x0000001952597223 */ /* 0x000fe2000001001b */
[----:B------:R-:W-:Y:S01]  /*0c60*/  PRMT R82, R33, 0x7632, R82 ;  /* 0x0000763221527816 */ /* 0x000fe20000000052 */
[----:B------:R-:W-:Y:S01]  /*0c70*/  IMAD.U32 R87, R31, 0x10000, RZ ;  /* 0x000100001f577824 */ /* 0x000fe200078e00ff */
[----:B------:R-:W-:-:S02]  /*0c80*/  SHF.L.U32 R33, R24, 0x10, RZ ;  /* 0x0000001018217819 */ /* 0x000fc400000006ff */
[C---:B------:R-:W-:Y:S01]  /*0c90*/  PRMT R32, R30.reuse, 0x7632, R32 ;  /* 0x000076321e207816 */ /* 0x040fe20000000020 */
[----:B------:R-:W5:Y:S01]  /*0ca0*/  LDG.E.128 R24, desc[UR6][R90.64+0x2800] ;  /* 0x002800065a187981 */ /* 0x000f62000c1e1d00 */
[----:B------:R-:W-:Y:S02]  /*0cb0*/  SHF.L.U32 R81, R30, 0x10, RZ ;  /* 0x000000101e517819 */ /* 0x000fe400000006ff */
[----:B------:R-:W-:Y:S02]  /*0cc0*/  PRMT R19, R31, 0x7632, R19 ;  /* 0x000076321f137816 */ /* 0x000fe40000000013 */
[----:B------:R-:W5:Y:S01]  /*0cd0*/  LDG.E.128 R28, desc[UR6][R92.64+0x2800] ;  /* 0x002800065c1c7981 */ /* 0x000f62000c1e1d00 */
[----:B------:R-:W-:Y:S02]  /*0ce0*/  IMAD.U32 R82, R82, 0x10000, RZ ;  /* 0x0001000052527824 */ /* 0x000fe400078e00ff */
[----:B------:R-:W-:Y:S01]  /*0cf0*/  FFMA.FTZ R89, R16, R88, R89 ;  /* 0x0000005810597223 */ /* 0x000fe20000010059 */
        /* <DEDUP_REMOVED lines=12> */
[C---:B------:R-:W-:Y:S01]  /*0dc0*/  FFMA.FTZ R33, R83.reuse, R32, R86 ;  /* 0x0000002053217223 */ /* 0x040fe20000010056 */
[----:B------:R-:W-:Y:S01]  /*0dd0*/  FFMA.FTZ R17, R83, R16, R17 ;  /* 0x0000001053117223 */ /* 0x000fe20000010011 */
[----:B------:R-:W-:Y:S01]  /*0de0*/  FFMA.FTZ R89, R88, R89, R85 ;  /* 0x0000005958597223 */ /* 0x000fe20000010055 */
[----:B------:R-:W-:Y:S01]  /*0df0*/  SHF.L.U32 R40, R40, 0x10, RZ ;  /* 0x0000001028287819 */ /* 0x000fe200000006ff */
[----:B------:R-:W5:Y:S01]  /*0e00*/  LDG.E.128 R80, desc[UR6][R90.64+0x6000] ;  /* 0x006000065a507981 */ /* 0x000f62000c1e1d00 */
[----:B------:R-:W-:Y:S01]  /*0e10*/  IMAD.U32 R36, R36, 0x10000, RZ ;  /* 0x0001000024247824 */ /* 0x000fe200078e00ff */
[----:B------:R-:W-:Y:S01]  /*0e20*/  SHF.L.U32 R16, R37, 0x10, RZ ;  /* 0x0000001025107819 */ /* 0x000fe200000006ff */
[----:B------:R-:W-:Y:S01]  /*0e30*/  IMAD.U32 R85, R41, 0x10000, RZ ;  /* 0x0001000029557824 */ /* 0x000fe200078e00ff */
[----:B------:R-:W-:Y:S01]  /*0e40*/  PRMT R32, R37, 0x7632, R32 ;  /* 0x0000763225207816 */ /* 0x000fe20000000020 */
[----:B------:R-:W-:Y:S01]  /*0e50*/  FFMA.FTZ R36, R40, R36, R89 ;  /* 0x0000002428247223 */ /* 0x000fe20000010059 */
[----:B------:R-:W-:-:S02]  /*0e60*/  SHF.L.U32 R34, R35, 0x10, RZ ;  /* 0x0000001023227819 */ /* 0x000fc400000006ff */
[----:B------:R-:W-:Y:S01]  /*0e70*/  PRMT R86, R41, 0x7632, R86 ;  /* 0x0000763229567816 */ /* 0x000fe20000000056 */
[--C-:B------:R-:W-:Y:S01]  /*0e80*/  FFMA.FTZ R89, R85, R16, R36.reuse ;  /* 0x0000001055597223 */ /* 0x100fe20000010024 */
[----:B------:R-:W-:Y:S01]  /*0e90*/  SHF.L.U32 R41, R32, 0x10, RZ ;  /* 0x0000001020297819 */ /* 0x000fe200000006ff */
[C---:B------:R-:W-:Y:S01]  /*0ea0*/  FFMA.FTZ R87, R84.reuse, R87, R33 ;  /* 0x0000005754577223 */ /* 0x040fe20000010021 */
[----:B------:R-:W-:Y:S01]  /*0eb0*/  PRMT R36, R35, 0x7632, R36 ;  /* 0x0000763223247816 */ /* 0x000fe20000000024 */
[----:B------:R-:W-:Y:S02]  /*0ec0*/  FFMA.FTZ R37, R84, R34, R17 ;  /* 0x0000002254257223 */ /* 0x000fe40000010011 */
[----:B------:R-:W5:Y:S01]  /*0ed0*/  LDG.E.128 R32, desc[UR6][R90.64+0x9800] ;  /* 0x009800065a207981 */ /* 0x000f62000c1e1d00 */
[----:B------:R-:W-:Y:S01]  /*0ee0*/  IMAD.U32 R86, R86, 0x10000, RZ ;  /* 0x0001000056567824 */ /* 0x000fe200078e00ff */
[C---:B------:R-:W-:Y:S02]  /*0ef0*/  PRMT R16, R44.reuse, 0x7632, R16 ;  /* 0x000076322c107816 */ /* 0x040fe40000000010 */
[----:B------:R-:W-:Y:S01]  /*0f00*/  SHF.L.U32 R84, R44, 0x10, RZ ;  /* 0x000000102c547819 */ /* 0x000fe200000006ff */
[----:B------:R-:W-:Y:S01]  /*0f10*/  FFMA.FTZ R17, R86, R41, R89 ;  /* 0x0000002956117223 */ /* 0x000fe20000010059 */
[----:B------:R-:W-:-:S02]  /*0f20*/  SHF.L.U32 R41, R38, 0x10, RZ ;  /* 0x0000001026297819 */ /* 0x000fc400000006ff */
[----:B------:R-:W-:Y:S01]  /*0f30*/  SHF.L.U32 R44, R42, 0x10, RZ ;  /* 0x000000102a2c7819 */ /* 0x000fe200000006ff */
[----:B------:R-:W-:Y:S01]  /*0f40*/  IMAD.U32 R19, R19, 0x10000, RZ ;  /* 0x0001000013137824 */ /* 0x000fe200078e00ff */
[----:B------:R-:W-:Y:S01]  /*0f50*/  SHF.L.U32 R36, R36, 0x10, RZ ;  /* 0x0000001024247819 */ /* 0x000fe200000006ff */
[----:B------:R-:W-:Y:S02]  /*0f60*/  IMAD.U32 R89, R16, 0x10000, RZ ;  /* 0x0001000010597824 */ /* 0x000fe400078e00ff */
[----:B------:R-:W-:Y:S01]  /*0f70*/  FFMA.FTZ R3, R88, R84, R3 ;  /* 0x0000005458037223 */ /* 0x000fe20000010003 */
[----:B------:R-:W-:Y:S01]  /*0f80*/  FFMA.FTZ R16, R44, R41, R17 ;  /* 0x000000292c107223 */ /* 0x000fe20000010011 */
[C---:B------:R-:W-:Y:S01]  /*0f90*/  FFMA.FTZ R19, R18.reuse, R19, R87 ;  /* 0x0000001312137223 */ /* 0x040fe20000010057 */
[----:B------:R-:W-:Y:S01]  /*0fa0*/  FFMA.FTZ R37, R18, R36, R37 ;  /* 0x0000002412257223 */ /* 0x000fe20000010025 */
[C---:B------:R-:W-:Y:S01]  /*0fb0*/  PRMT R17, R45.reuse, 0x7632, R17 ;  /* 0x000076322d117816 */ /* 0x040fe20000000011 */
[----:B------:R-:W-:Y:S01]  /*0fc0*/  FFMA.FTZ R18, R40, R89, R3 ;  /* 0x0000005928127223 */ /* 0x000fe20000010003 */
[----:B------:R-:W-:-:S02]  /*0fd0*/  SHF.L.U32 R41, R45, 0x10, RZ ;  /* 0x000000102d297819 */ /* 0x000fc400000006ff */
[----:B------:R-:W-:Y:S02]  /*0fe0*/  PRMT R38, R38, 0x7632, R38 ;  /* 0x0000763226267816 */ /* 0x000fe40000000026 */
[----:B------:R-:W-:Y:S01]  /*0ff0*/  PRMT R3, R42, 0x7632, R3 ;  /* 0x000076322a037816 */ /* 0x000fe20000000003 */
[--C-:B------:R-:W-:Y:S01]  /*1000*/  FFMA.FTZ R41, R85, R41, R18.reuse ;  /* 0x0000002955297223 */ /* 0x100fe20000010012 */
[----:B------:R-:W-:Y:S02]  /*1010*/  SHF.L.U32 R17, R17, 0x10, RZ ;  /* 0x0000001011117819 */ /* 0x000fe400000006ff */
[C---:B------:R-:W-:Y:S01]  /*1020*/  PRMT R18, R48.reuse, 0x7632, R18 ;  /* 0x0000763230127816 */ /* 0x040fe20000000012 */
[----:B------:R-:W-:Y:S01]  /*1030*/  IMAD.U32 R48, R48, 0x10000, RZ ;  /* 0x0001000030307824 */ /* 0x000fe200078e00ff */
[----:B------:R-:W-:Y:S01]  /*1040*/  SHF.L.U32 R38, R38, 0x10, RZ ;  /* 0x0000001026267819 */ /* 0x000fe200000006ff */
[----:B------:R-:W-:Y:S01]  /*1050*/  IMAD.U32 R3, R3, 0x10000, RZ ;  /* 0x0001000003037824 */ /* 0x000fe200078e00ff */
[----:B------:R-:W-:-:S02]  /*1060*/  PRMT R36, R43, 0x7632, R36 ;  /* 0x000076322b247816 */ /* 0x000fc40000000024 */
[----:B------:R-:W-:Y:S01]  /*1070*/  SHF.L.U32 R45, R43, 0x10, RZ ;  /* 0x000000102b2d7819 */ /* 0x000fe200000006ff */
[----:B------:R-:W-:Y:S01]  /*1080*/  FFMA.FTZ R87, R86, R17, R41 ;  /* 0x0000001156577223 */ /* 0x000fe20000010029 */
        /* <DEDUP_REMOVED lines=11> */
[----:B------:R-:W-:Y:S01]  /*1140*/  PRMT R42, R46, 0x7632, R42 ;  /* 0x000076322e2a7816 */ /* 0x000fe2000000002a */
[----:B------:R-:W5:Y:S01]  /*1150*/  LDG.E.128 R16, desc[UR6][R90.64+0xd000] ;  /* 0x00d000065a107981 */ /* 0x000f62000c1e1d00 */
[----:B------:R-:W-:Y:S01]  /*1160*/  SHF.L.U32 R41, R41, 0x10, RZ ;  /* 0x0000001029297819 */ /* 0x000fe200000006ff */
[----:B------:R-:W-:Y:S01]  /*1170*/  IMAD.U32 R46, R36, 0x10000, RZ ;  /* 0x00010000242e7824 */ /* 0x000fe200078e00ff */
[----:B------:R-:W-:Y:S01]  /*1180*/  SHF.L.U32 R43, R43, 0x10, RZ ;  /* 0x000000102b2b7819 */ /* 0x000fe200000006ff */
[----:B------:R-:W-:Y:S01]  /*1190*/  FFMA.FTZ R49, R85, R48, R84 ;  /* 0x0000003055317223 */ /* 0x000fe20000010054 */
[C---:B------:R-:W-:Y:S01]  /*11a0*/  IMAD.U32 R84, R52.reuse, 0x10000, RZ ;  /* 0x0001000034547824 */ /* 0x040fe200078e00ff */
[----:B------:R-:W-:Y:S01]  /*11b0*/  PRMT R36, R52, 0x7632, R36 ;  /* 0x0000763234247816 */ /* 0x000fe20000000024 */
[----:B------:R-:W-:Y:S01]  /*11c0*/  FFMA.FTZ R48, R46, R41, R39 ;  /* 0x000000292e307223 */ /* 0x000fe20000010027 */
        /* <DEDUP_REMOVED lines=8> */
[----:B------:R-:W5:Y:S01]  /*1250*/  LDG.E.128 R36, desc[UR6][R90.64+0x3000] ;  /* 0x003000065a247981 */ /* 0x000f62000c1e1d00 */
[----:B------:R-:W-:Y:S01]  /*1260*/  FFMA.FTZ R53, R40, R41, R43 ;  /* 0x0000002928357223 */ /* 0x000fe2000001002b */
[----:B------:R-:W-:-:S02]  /*1270*/  FFMA.FTZ R88, R44, R87, R49 ;  /* 0x000000572c587223 */ /* 0x000fc40000010031 */
[----:B------:R0:W5:Y:S01]  /*1280*/  LDG.E.128 R40, desc[UR6][R92.64+0x3000] ;  /* 0x003000065c287981 */ /* 0x000162000c1e1d00 */
[C---:B------:R-:W-:Y:S01]  /*1290*/  SHF.L.U32 R49, R50.reuse, 0x10, RZ ;  /* 0x0000001032317819 */ /* 0x040fe200000006ff */
[--C-:B------:R-:W-:Y:S01]  /*12a0*/  FFMA.FTZ R87, R85, R84, R53.reuse ;  /* 0x0000005455577223 */ /* 0x100fe20000010035 */
[----:B------:R-:W-:Y:S02]  /*12b0*/  PRMT R50, R50, 0x7632, R50 ;  /* 0x0000763232327816 */ /* 0x000fe40000000032 */
        /* <DEDUP_REMOVED lines=9> */
[C---:B------:R-:W-:Y:S01]  /*1350*/  FFMA.FTZ R88, R3.reuse, R50, R88 ;  /* 0x0000003203587223 */ /* 0x040fe20000010058 */
[----:B------:R-:W-:Y:S01]  /*1360*/  FFMA.FTZ R49, R3, R54, R85 ;  /* 0x0000003603317223 */ /* 0x000fe20000010055 */
[----:B------:R-:W-:Y:S01]  /*1370*/  IMAD.U32 R50, R51, 0x10000, RZ ;  /* 0x0001000033327824 */ /* 0x000fe200078e00ff */
        /* <DEDUP_REMOVED lines=13> */
[----:B------:R-:W-:Y:S01]  /*1450*/  SHF.L.U32 R44, R44, 0x10, RZ ;  /* 0x000000102c2c7819 */ /* 0x000fe200000006ff */
[----:B------:R-:W-:Y:S01]  /*1460*/  IMAD.U32 R56, R55, 0x10000, RZ ;  /* 0x0001000037387824 */ /* 0x000fe200078e00ff */
[----:B------:R-:W-:Y:S01]  /*1470*/  SHF.L.U32 R54, R53, 0x10, RZ ;  /* 0x0000001035367819 */ /* 0x000fe200000006ff */
[----:B------:R-:W-:Y:S01]  /*1480*/  FFMA.FTZ R86, R52, R84, R87 ;  /* 0x0000005434567223 */ /* 0x000fe20000010057 */
[C---:B------:R-:W-:Y:S01]  /*1490*/  SHF.L.U32 R53, R61.reuse, 0x10, RZ ;  /* 0x000000103d357819 */ /* 0x040fe200000006ff */
[C---:B------:R-:W-:Y:S01]  /*14a0*/  FFMA.FTZ R84, R46.reuse, R44, R47 ;  /* 0x0000002c2e547223 */ /* 0x040fe2000001002f */
[C---:B------:R-:W-:Y:S01]  /*14b0*/  FFMA.FTZ R56, R46.reuse, R56, R45 ;  /* 0x000000382e387223 */ /* 0x040fe2000001002d */
[----:B------:R-:W-:Y:S01]  /*14c0*/  FFMA.FTZ R54, R46, R54, R85 ;  /* 0x000000362e367223 */ /* 0x000fe20000010055 */
[----:B------:R-:W-:Y:S01]  /*14d0*/  PRMT R55, R61, 0x7632, R55 ;  /* 0x000076323d377816 */ /* 0x000fe20000000037 */
[----:B------:R-:W5:Y:S01]  /*14e0*/  LDG.E.128 R44, desc[UR6][R90.64+0xa000] ;  /* 0x00a000065a2c7981 */ /* 0x000f62000c1e1d00 */
[----:B------:R-:W-:-:S02]  /*14f0*/  SHF.L.U32 R61, R64, 0x10, RZ ;  /* 0x00000010403d7819 */ /* 0x000fc400000006ff */
[----:B------:R-:W-:-:S03]  /*1500*/  PRMT R64, R64, 0x7632, R64 ;  /* 0x0000763240407816 */ /* 0x000fc60000000040 */
[----:B0-----:R-:W-:Y:S01]  /*1510*/  FFMA.FTZ R93, R3, R61, R84 ;  /* 0x0000003d035d7223 */ /* 0x001fe20000010054 */
[----:B------:R-:W-:-:S05]  /*1520*/  SHF.L.U32 R89, R64, 0x10, RZ ;  /* 0x0000001040597819 */ /* 0x000fca00000006ff */
[----:B------:R-:W-:Y:S02]  /*1530*/  FFMA.FTZ R84, R52, R89, R93 ;  /* 0x0000005934547223 */ /* 0x000fe4000001005d */
[----:B------:R-:W5:Y:S01]  /*1540*/  LDG.E.128 R88, desc[UR6][R90.64+0xd800] ;  /* 0x00d800065a587981 */ /* 0x000f62000c1e1d00 */
[C---:B------:R-:W-:Y:S02]  /*1550*/  SHF.L.U32 R60, R57.reuse, 0x10, RZ ;  /* 0x00000010393c7819 */ /* 0x040fe400000006ff */
[----:B------:R-:W-:Y:S02]  /*1560*/  PRMT R57, R57, 0x7632, R57 ;  /* 0x0000763239397816 */ /* 0x000fe40000000039 */
[----:B------:R-:W-:Y:S01]  /*1570*/  SHF.L.U32 R55, R55, 0x10, RZ ;  /* 0x0000001037377819 */ /* 0x000fe200000006ff */
[----:B------:R-:W-:Y:S02]  /*1580*/  FFMA.FTZ R86, R53, R60, R86 ;  /* 0x0000003c35567223 */ /* 0x000fe40000010056 */
[----:B------:R-:W-:Y:S01]  /*1590*/  IMAD.U32 R85, R57, 0x10000, RZ ;  /* 0x0001000039557824 */ /* 0x000fe200078e00ff */
[----:B------:R-:W-:-:S02]  /*15a0*/  PRMT R57, R62, 0x7632, R57 ;  /* 0x000076323e397816 */ /* 0x000fc40000000039 */
[----:B------:R-:W-:Y:S01]  /*15b0*/  SHF.L.U32 R62, R62, 0x10, RZ ;  /* 0x000000103e3e7819 */ /* 0x000fe200000006ff */
[----:B------:R-:W-:Y:S01]  /*15c0*/  FFMA.FTZ R87, R55, R85, R86 ;  /* 0x0000005537577223 */ /* 0x000fe20000010056 */
[C---:B------:R-:W-:Y:S01]  /*15d0*/  SHF.L.U32 R61, R58.reuse, 0x10, RZ ;  /* 0x000000103a3d7819 */ /* 0x040fe200000006ff */
[C---:B------:R-:W-:Y:S01]  /*15e0*/  IMAD.U32 R64, R59.reuse, 0x10000, RZ ;  /* 0x000100003b407824 */ /* 0x040fe200078e00ff */
[----:B------:R-:W-:Y:S02]  /*15f0*/  PRMT R85, R58, 0x7632, R85 ;  /* 0x000076323a557816 */ /* 0x000fe40000000055 */
[----:B------:R-:W-:Y:S01]  /*1600*/  PRMT R58, R59, 0x7632, R58 ;  /* 0x000076323b3a7816 */ /* 0x000fe2000000003a */
[----:B------:R-:W-:Y:S01]  /*1610*/  FFMA.FTZ R59, R62, R61, R87 ;  /* 0x0000003d3e3b7223 */ /* 0x000fe20000010057 */
[----:B------:R-:W-:Y:S01]  /*1620*/  PRMT R61, R65, 0x7632, R61 ;  /* 0x00007632413d7816 */ /* 0x000fe2000000003d */
[----:B------:R-:W-:Y:S01]  /*1630*/  IMAD.U32 R86, R57, 0x10000, RZ ;  /* 0x0001000039567824 */ /* 0x000fe200078e00ff */
[----:B------:R-:W-:-:S02]  /*1640*/  SHF.L.U32 R65, R65, 0x10, RZ ;  /* 0x0000001041417819 */ /* 0x000fc400000006ff */
[----:B------:R-:W-:Y:S02]  /*1650*/  SHF.L.U32 R85, R85, 0x10, RZ ;  /* 0x0000001055557819 */ /* 0x000fe400000006ff */
[C---:B--2---:R-:W-:Y:S02]  /*1660*/  PRMT R57, R68.reuse, 0x7632, R57 ;  /* 0x0000763244397816 */ /* 0x044fe40000000039 */
        /* <DEDUP_REMOVED lines=15> */
[----:B------:R-:W-:Y:S01]  /*1760*/  FFMA.FTZ R61, R62, R54, R59 ;  /* 0x000000363e3d7223 */ /* 0x000fe2000001003b */
[----:B------:R-:W-:Y:S01]  /*1770*/  IMAD.U32 R63, R63, 0x10000, RZ ;  /* 0x000100003f3f7824 */ /* 0x000fe200078e00ff */
[----:B------:R-:W-:Y:S01]  /*1780*/  SHF.L.U32 R59, R66, 0x10, RZ ;  /* 0x00000010423b7819 */ /* 0x000fe200000006ff */
[----:B------:R-:W-:Y:S01]  /*1790*/  FFMA.FTZ R85, R55, R92, R68 ;  /* 0x0000005c37557223 */ /* 0x000fe20000010044 */
[C---:B------:R-:W-:Y:S02]  /*17a0*/  PRMT R65, R70.reuse, 0x7632, R65 ;  /* 0x0000763246417816 */ /* 0x040fe40000000041 */
        /* <DEDUP_REMOVED lines=11> */
[----:B------:R-:W-:Y:S01]  /*1860*/  IMAD.U32 R58, R58, 0x10000, RZ ;  /* 0x000100003a3a7824 */ /* 0x000fe200078e00ff */
[----:B------:R-:W-:Y:S02]  /*1870*/  SHF.L.U32 R60, R60, 0x10, RZ ;  /* 0x000000103c3c7819 */ /* 0x000fe400000006ff */
[----:B------:R-:W-:Y:S01]  /*1880*/  SHF.L.U32 R67, R67, 0x10, RZ ;  /* 0x0000001043437819 */ /* 0x000fe200000006ff */
[----:B------:R-:W-:Y:S01]  /*1890*/  IMAD.U32 R59, R59, 0x10000, RZ ;  /* 0x000100003b3b7824 */ /* 0x000fe200078e00ff */
[C---:B---3--:R-:W-:Y:S01]  /*18a0*/  SHF.L.U32 R61, R72.reuse, 0x10, RZ ;  /* 0x00000010483d7819 */ /* 0x048fe200000006ff */
[----:B------:R-:W-:Y:S01]  /*18b0*/  FFMA.FTZ R64, R63, R64, R66 ;  /* 0x000000403f407223 */ /* 0x000fe20000010042 */
[----:B------:R-:W-:Y:S01]  /*18c0*/  PRMT R72, R72, 0x7632, R72 ;  /* 0x0000763248487816 */ /* 0x000fe20000000048 */
[C---:B------:R-:W-:Y:S01]  /*18d0*/  FFMA.FTZ R58, R60.reuse, R58, R57 ;  /* 0x0000003a3c3a7223 */ /* 0x040fe20000010039 */
[C---:B------:R-:W-:Y:S01]  /*18e0*/  FFMA.FTZ R57, R60.reuse, R67, R54 ;  /* 0x000000433c397223 */ /* 0x040fe20000010036 */
[----:B------:R-:W-:Y:S01]  /*18f0*/  FFMA.FTZ R54, R60, R59, R64 ;  /* 0x0000003b3c367223 */ /* 0x000fe20000010040 */
[----:B------:R-:W-:Y:S01]  /*1900*/  FFMA.FTZ R67, R3, R61, R56 ;  /* 0x0000003d03437223 */ /* 0x000fe20000010038 */
[----:B------:R-:W-:-:S02]  /*1910*/  IMAD.U32 R59, R72, 0x10000, RZ ;  /* 0x00010000483b7824 */ /* 0x000fc400078e00ff */
[----:B----4-:R-:W-:Y:S02]  /*1920*/  IMAD.U32 R68, R4, 0x10000, RZ ;  /* 0x0001000004447824 */ /* 0x010fe400078e00ff */
[--C-:B------:R-:W-:Y:S01]  /*1930*/  FFMA.FTZ R52, R52, R59, R67.reuse ;  /* 0x0000003b34347223 */ /* 0x100fe20000010043 */
[----:B------:R-:W-:Y:S02]  /*1940*/  PRMT R67, R4, 0x7632, R67 ;  /* 0x0000763204437816 */ /* 0x000fe40000000043 */
[C---:B-----5:R-:W-:Y:S02]  /*1950*/  PRMT R4, R8.reuse, 0x7632, R4 ;  /* 0x0000763208047816 */ /* 0x060fe40000000004 */
[----:B------:R-:W-:Y:S02]  /*1960*/  SHF.L.U32 R59, R8, 0x10, RZ ;  /* 0x00000010083b7819 */ /* 0x000fe400000006ff */
[----:B------:R-:W-:Y:S01]  /*1970*/  SHF.L.U32 R66, R73, 0x10, RZ ;  /* 0x0000001049427819 */ /* 0x000fe200000006ff */
[----:B------:R-:W-:Y:S01]  /*1980*/  IMAD.U32 R8, R9, 0x10000, RZ ;  /* 0x0001000009087824 */ /* 0x000fe200078e00ff */
[----:B------:R-:W-:Y:S01]  /*1990*/  PRMT R64, R73, 0x7632, R64 ;  /* 0x0000763249407816 */ /* 0x000fe20000000040 */
[----:B------:R-:W-:Y:S01]  /*19a0*/  IMAD.U32 R67, R67, 0x10000, RZ ;  /* 0x0001000043437824 */ /* 0x000fe200078e00ff */
[----:B------:R-:W-:Y:S01]  /*19b0*/  SHF.L.U32 R4, R4, 0x10, RZ ;  /* 0x0000001004047819 */ /* 0x000fe200000006ff */
[----:B------:R-:W-:Y:S01]  /*19c0*/  FFMA.FTZ R69, R59, R68, R58 ;  /* 0x000000443b457223 */ /* 0x000fe2000001003a */
[----:B------:R-:W-:Y:S01]  /*19d0*/  PRMT R9, R5, 0x7632, R9 ;  /* 0x0000763205097816 */ /* 0x000fe20000000009 */
        /* <DEDUP_REMOVED lines=8> */
[----:B------:R-:W-:Y:S01]  /*1a60*/  FFMA.FTZ R58, R8, R53, R67 ;  /* 0x00000035083a7223 */ /* 0x000fe20000010043 */
        /* <DEDUP_REMOVED lines=14> */
[C---:B------:R-:W-:Y:S01]  /*1b50*/  PRMT R55, R12.reuse, 0x7632, R55 ;  /* 0x000076320c377816 */ /* 0x040fe20000000037 */
[----:B------:R-:W-:Y:S01]  /*1b60*/  FFMA.FTZ R63, R63, R56, R86 ;  /* 0x000000383f3f7223 */ /* 0x000fe20000010056 */
[----:B------:R-:W-:Y:S01]  /*1b70*/  SHF.L.U32 R12, R12, 0x10, RZ ;  /* 0x000000100c0c7819 */ /* 0x000fe200000006ff */
[----:B------:R-:W-:Y:S01]  /*1b80*/  FFMA.FTZ R56, R6, R53, R9 ;  /* 0x0000003506387223 */ /* 0x000fe20000010009 */
[----:B------:R-:W-:Y:S02]  /*1b90*/  SHF.L.U32 R9, R11, 0x10, RZ ;  /* 0x000000100b097819 */ /* 0x000fe400000006ff */
[----:B------:R-:W-:Y:S02]  /*1ba0*/  PRMT R3, R75, 0x7632, R3 ;  /* 0x000076324b037816 */ /* 0x000fe40000000003 */
[----:B------:R-:W-:Y:S01]  /*1bb0*/  PRMT R11, R11, 0x7632, R11 ;  /* 0x000076320b0b7816 */ /* 0x000fe2000000000b */
[----:B------:R-:W-:Y:S01]  /*1bc0*/  FFMA.FTZ R57, R59, R12, R57 ;  /* 0x0000000c3b397223 */ /* 0x000fe20000010039 */
[----:B------:R-:W-:Y:S01]  /*1bd0*/  SHF.L.U32 R55, R55, 0x10, RZ ;  /* 0x0000001037377819 */ /* 0x000fe200000006ff */
[C---:B------:R-:W-:Y:S01]  /*1be0*/  IMAD.U32 R52, R7.reuse, 0x10000, RZ ;  /* 0x0001000007347824 */ /* 0x040fe200078e00ff */
[----:B------:R-:W-:-:S02]  /*1bf0*/  PRMT R12, R7, 0x7632, R12 ;  /* 0x00007632070c7816 */ /* 0x000fc4000000000c */
[----:B------:R-:W-:Y:S01]  /*1c00*/  SHF.L.U32 R7, R3, 0x10, RZ ;  /* 0x0000001003077819 */ /* 0x000fe200000006ff */
[----:B------:R-:W-:Y:S02]  /*1c10*/  IMAD.U32 R3, R11, 0x10000, RZ ;  /* 0x000100000b037824 */ /* 0x000fe400078e00ff */
[----:B------:R-:W-:Y:S01]  /*1c20*/  FFMA.FTZ R55, R4, R55, R57 ;  /* 0x0000003704377223 */ /* 0x000fe20000010039 */
[C---:B------:R-:W-:Y:S01]  /*1c30*/  IMAD.U32 R53, R13.reuse, 0x10000, RZ ;  /* 0x000100000d357824 */ /* 0x040fe200078e00ff */
[C---:B------:R-:W-:Y:S02]  /*1c40*/  SHF.L.U32 R11, R76.reuse, 0x10, RZ ;  /* 0x000000104c0b7819 */ /* 0x040fe400000006ff */
[----:B------:R-:W-:Y:S02]  /*1c50*/  PRMT R13, R13, 0x7632, R13 ;  /* 0x000076320d0d7816 */ /* 0x000fe4000000000d */
[----:B------:R-:W-:Y:S01]  /*1c60*/  PRMT R76, R76, 0x7632, R76 ;  /* 0x000076324c4c7816 */ /* 0x000fe2000000004c */
[----:B------:R-:W-:Y:S01]  /*1c70*/  FFMA.FTZ R52, R9, R52, R56 ;  /* 0x0000003409347223 */ /* 0x000fe20000010038 */
[----:B------:R-:W-:Y:S01]  /*1c80*/  FFMA.FTZ R58, R8, R53, R55 ;  /* 0x00000035083a7223 */ /* 0x000fe20000010037 */
[----:B------:R-:W-:Y:S01]  /*1c90*/  SHF.L.U32 R12, R12, 0x10, RZ ;  /* 0x000000100c0c7819 */ /* 0x000fe200000006ff */
[----:B------:R-:W-:Y:S01]  /*1ca0*/  FFMA.FTZ R55, R59, R11, R54 ;  /* 0x0000000b3b377223 */ /* 0x000fe20000010036 */
[----:B------:R-:W-:-:S02]  /*1cb0*/  SHF.L.U32 R56, R13, 0x10, RZ ;  /* 0x000000100d387819 */ /* 0x000fc400000006ff */
[----:B------:R-:W-:Y:S01]  /*1cc0*/  SHF.L.U32 R53, R76, 0x10, RZ ;  /* 0x000000104c357819 */ /* 0x000fe200000006ff */
[----:B------:R-:W-:Y:S01]  /*1cd0*/  FFMA.FTZ R60, R60, R7, R63 ;  /* 0x000000073c3c7223 */ /* 0x000fe2000001003f */
[----:B------:R-:W-:Y:S01]  /*1ce0*/  FFMA.FTZ R7, R3, R12, R52 ;  /* 0x0000000c03077223 */ /* 0x000fe20000010034 */
[----:B------:R-:W-:Y:S01]  /*1cf0*/  FFMA.FTZ R13, R5, R56, R58 ;  /* 0x00000038050d7223 */ /* 0x000fe2000001003a */
[C---:B------:R-:W-:Y:S01]  /*1d00*/  PRMT R12, R15.reuse, 0x7632, R12 ;  /* 0x000076320f0c7816 */ /* 0x040fe2000000000c */
[--C-:B------:R-:W-:Y:S01]  /*1d10*/  FFMA.FTZ R53, R4, R53, R55.reuse ;  /* 0x0000003504357223 */ /* 0x100fe20000010037 */
[----:B------:R-:W-:Y:S01]  /*1d20*/  SHF.L.U32 R52, R15, 0x10, RZ ;  /* 0x000000100f347819 */ /* 0x000fe200000006ff */
[----:B------:R-:W-:Y:S01]  /*1d30*/  IMAD.U32 R11, R14, 0x10000, RZ ;  /* 0x000100000e0b7824 */ /* 0x000fe200078e00ff */
[C---:B------:R-:W-:Y:S02]  /*1d40*/  PRMT R55, R20.reuse, 0x7632, R55 ;  /* 0x0000763214377816 */ /* 0x040fe40000000037 */
[----:B------:R-:W-:-:S02]  /*1d50*/  SHF.L.U32 R56, R20, 0x10, RZ ;  /* 0x0000001014387819 */ /* 0x000fc400000006ff */
[C---:B------:R-:W-:Y:S02]  /*1d60*/  PRMT R15, R77.reuse, 0x7632, R15 ;  /* 0x000076324d0f7816 */ /* 0x040fe4000000000f */
[----:B------:R-:W-:Y:S01]  /*1d70*/  PRMT R14, R14, 0x7632, R14 ;  /* 0x000076320e0e7816 */ /* 0x000fe2000000000e */
[----:B------:R-:W-:Y:S01]  /*1d80*/  IMAD.U32 R77, R77, 0x10000, RZ ;  /* 0x000100004d4d7824 */ /* 0x000fe200078e00ff */
[----:B------:R-:W-:Y:S01]  /*1d90*/  SHF.L.U32 R55, R55, 0x10, RZ ;  /* 0x0000001037377819 */ /* 0x000fe200000006ff */
[----:B------:R-:W-:Y:S01]  /*1da0*/  FFMA.FTZ R13, R10, R11, R13 ;  /* 0x0000000b0a0d7223 */ /* 0x000fe2000001000d */
[----:B------:R-:W-:Y:S01]  /*1db0*/  FFMA.FTZ R59, R59, R56, R60 ;  /* 0x000000383b3b7223 */ /* 0x000fe2000001003c */
[----:B------:R-:W-:Y:S01]  /*1dc0*/  SHF.L.U32 R11, R14, 0x10, RZ ;  /* 0x000000100e0b7819 */ /* 0x000fe200000006ff */
[----:B------:R-:W-:Y:S01]  /*1dd0*/  IMAD.U32 R20, R15, 0x10000, RZ ;  /* 0x000100000f147824 */ /* 0x000fe200078e00ff */
[C---:B------:R-:W-:Y:S01]  /*1de0*/  PRMT R15, R21.reuse, 0x7632, R15 ;  /* 0x00007632150f7816 */ /* 0x040fe2000000000f */
        /* <DEDUP_REMOVED lines=9> */
[----:B------:R-:W-:-:S02]  /*1e80*/  FFMA.FTZ R13, R10, R11, R13 ;  /* 0x0000000b0a0d7223 */ /* 0x000fc4000001000d */
        /* <DEDUP_REMOVED lines=13> */
[----:B------:R-:W-:Y:S01]  /*1f60*/  FFMA.FTZ R8, R6, R5, R15 ;  /* 0x0000000506087223 */ /* 0x000fe2000001000f */
[----:B------:R-:W-:-:S02]  /*1f70*/  SHF.L.U32 R6, R23, 0x10, RZ ;  /* 0x0000001017067819 */ /* 0x000fc400000006ff */
[----:B------:R-:W-:Y:S02]  /*1f80*/  SHF.L.U32 R4, R28, 0x10, RZ ;  /* 0x000000101c047819 */ /* 0x000fe400000006ff */
[----:B------:R-:W-:Y:S02]  /*1f90*/  PRMT R24, R24, 0x7632, R24 ;  /* 0x0000763218187816 */ /* 0x000fe40000000018 */
[----:B------:R-:W-:Y:S02]  /*1fa0*/  PRMT R5, R28, 0x7632, R5 ;  /* 0x000076321c057816 */ /* 0x000fe40000000005 */
[----:B------:R-:W-:Y:S02]  /*1fb0*/  PRMT R79, R79, 0x7632, R79 ;  /* 0x000076324f4f7816 */ /* 0x000fe4000000004f */
[----:B------:R-:W-:Y:S01]  /*1fc0*/  PRMT R23, R23, 0x7632, R23 ;  /* 0x0000763217177816 */ /* 0x000fe20000000017 */
[----:B------:R-:W-:Y:S01]  /*1fd0*/  FFMA.FTZ R9, R9, R6, R8 ;  /* 0x0000000609097223 */ /* 0x000fe20000010008 */
[----:B------:R-:W-:Y:S01]  /*1fe0*/  SHF.L.U32 R5, R5, 0x10, RZ ;  /* 0x0000001005057819 */ /* 0x000fe200000006ff */
[----:B------:R-:W-:Y:S01]  /*1ff0*/  FFMA.FTZ R14, R4, R12, R7 ;  /* 0x0000000c040e7223 */ /* 0x000fe20000010007 */
[----:B------:R-:W-:Y:S01]  /*2000*/  IMAD.U32 R24, R24, 0x10000, RZ ;  /* 0x0001000018187824 */ /* 0x000fe200078e00ff */
[----:B------:R-:W-:-:S02]  /*2010*/  SHF.L.U32 R8, R79, 0x10, RZ ;  /* 0x000000104f087819 */ /* 0x000fc400000006ff */
        /* <DEDUP_REMOVED lines=8> */
[----:B------:R-:W-:Y:S02]  /*20a0*/  PRMT R7, R29, 0x7632, R7 ;  /* 0x000076321d077816 */ /* 0x000fe40000000007 */
        /* <DEDUP_REMOVED lines=34> */
[----:B------:R-:W-:Y:S02]  /*22d0*/  FFMA.FTZ R13, R31, R12, R14 ;  /* 0x0000000c1f0d7223 */ /* 0x000fe4000001000e */
[----:B------:R-:W-:Y:S01]  /*22e0*/  FFMA.FTZ R14, R30, R11, R15 ;  /* 0x0000000b1e0e7223 */ /* 0x000fe2000001000f */
[----:B------:R-:W-:Y:S01]  /*22f0*/  PRMT R11, R34, 0x7632, R11 ;  /* 0x00007632220b7816 */ /* 0x000fe2000000000b */
[----:B------:R-:W-:Y:S01]  /*2300*/  FFMA.FTZ R21, R7, R20, R22 ;  /* 0x0000001407157223 */ /* 0x000fe20000010016 */
[----:B------:R-:W-:Y:S01]  /*2310*/  PRMT R82, R82, 0x7632, R82 ;  /* 0x0000763252527816 */ /* 0x000fe20000000052 */
[----:B------:R-:W-:Y:S01]  /*2320*/  IMAD.U32 R15, R34, 0x10000, RZ ;  /* 0x00010000220f7824 */ /* 0x000fe200078e00ff */
        /* <DEDUP_REMOVED lines=8> */
[----:B------:R-:W-:Y:S02]  /*23b0*/  IMAD.U32 R11, R10, 0x10000, RZ ;  /* 0x000100000a0b7824 */ /* 0x000fe400078e00ff */
[----:B------:R-:W-:Y:S01]  /*23c0*/  FFMA.FTZ R10, R31, R22, R20 ;  /* 0x000000161f0a7223 */ /* 0x000fe20000010014 */
[----:B------:R-:W-:-:S02]  /*23d0*/  IMAD.U32 R20, R16, 0x10000, RZ ;  /* 0x0001000010147824 */ /* 0x000fc400078e00ff */
[----:B------:R-:W-:Y:S01]  /*23e0*/  FFMA.FTZ R14, R31, R12, R14 ;  /* 0x0000000c1f0e7223 */ /* 0x000fe2000001000e */
[----:B------:R-:W-:Y:S02]  /*23f0*/  PRMT R12, R35, 0x7632, R12 ;  /* 0x00007632230c7816 */ /* 0x000fe4000000000c */
[----:B------:R-:W-:Y:S02]  /*2400*/  PRMT R16, R16, 0x7632, R16 ;  /* 0x0000763210107816 */ /* 0x000fe40000000010 */
[----:B------:R-:W-:Y:S01]  /*2410*/  SHF.L.U32 R8, R8, 0x10, RZ ;  /* 0x0000001008087819 */ /* 0x000fe200000006ff */
[----:B------:R-:W-:Y:S01]  /*2420*/  FFMA.FTZ R20, R4, R20, R3 ;  /* 0x0000001404147223 */ /* 0x000fe20000010003 */
[----:B------:R-:W-:Y:S02]  /*2430*/  SHF.L.U32 R15, R12, 0x10, RZ ;  /* 0x000000100c0f7819 */ /* 0x000fe400000006ff */
        /* <DEDUP_REMOVED lines=8> */
[C---:B------:R-:W-:Y:S01]  /*24c0*/  IMAD.U32 R18, R19.reuse, 0x10000, RZ ;  /* 0x0001000013127824 */ /* 0x040fe200078e00ff */
[----:B------:R-:W-:Y:S02]  /*24d0*/  PRMT R15, R19, 0x7632, R15 ;  /* 0x00007632130f7816 */ /* 0x000fe4000000000f */
        /* <DEDUP_REMOVED lines=15> */
[----:B------:R-:W-:Y:S02]  /*25d0*/  FFMA.FTZ R17, R5, R12, R16 ;  /* 0x0000000c05117223 */ /* 0x000fe40000010010 */
[----:B------:R-:W-:Y:S01]  /*25e0*/  IMAD.U32 R37, R37, 0x10000, RZ ;  /* 0x0001000025257824 */ /* 0x000fe200078e00ff */
[----:B------:R-:W-:Y:S01]  /*25f0*/  SHF.L.U32 R6, R6, 0x10, RZ ;  /* 0x0000001006067819 */ /* 0x000fe200000006ff */
[----:B------:R-:W-:Y:S01]  /*2600*/  FFMA.FTZ R30, R30, R13, R7 ;  /* 0x0000000d1e1e7223 */ /* 0x000fe20000010007 */
[----:B------:R-:W-:Y:S02]  /*2610*/  PRMT R83, R83, 0x7632, R83 ;  /* 0x0000763253537816 */ /* 0x000fe40000000053 */
[----:B------:R-:W-:Y:S01]  /*2620*/  SHF.L.U32 R12, R11, 0x10, RZ ;  /* 0x000000100b0c7819 */ /* 0x000fe200000006ff */
[----:B------:R-:W-:Y:S01]  /*2630*/  FFMA.FTZ R17, R6, R37, R17 ;  /* 0x0000002506117223 */ /* 0x000fe20000010011 */
[----:B------:R-:W-:-:S02]  /*2640*/  SHF.L.U32 R11, R38, 0x10, RZ ;  /* 0x00000010260b7819 */ /* 0x000fc400000006ff */
[C---:B------:R-:W-:Y:S01]  /*2650*/  PRMT R7, R42.reuse, 0x7632, R7 ;  /* 0x000076322a077816 */ /* 0x040fe20000000007 */
[----:B------:R-:W-:Y:S01]  /*2660*/  IMAD.U32 R42, R42, 0x10000, RZ ;  /* 0x000100002a2a7824 */ /* 0x000fe200078e00ff */
[----:B------:R-:W-:-:S03]  /*2670*/  SHF.L.U32 R83, R83, 0x10, RZ ;  /* 0x0000001053537819 */ /* 0x000fc600000006ff */
[----:B------:R-:W-:Y:S01]  /*2680*/  FFMA.FTZ R20, R42, R11, R17 ;  /* 0x0000000b2a147223 */ /* 0x000fe20000010011 */
[----:B------:R-:W-:Y:S01]  /*2690*/  PRMT R11, R48, 0x7632, R11 ;  /* 0x00007632300b7816 */ /* 0x000fe2000000000b */
[----:B------:R-:W-:Y:S01]  /*26a0*/  FFMA.FTZ R14, R8, R83, R14 ;  /* 0x00000053080e7223 */ /* 0x000fe2000001000e */
[----:B------:R-:W-:Y:S02]  /*26b0*/  PRMT R13, R38, 0x7632, R13 ;  /* 0x00007632260d7816 */ /* 0x000fe4000000000d */
[----:B------:R-:W-:Y:S01]  /*26c0*/  SHF.L.U32 R48, R48, 0x10, RZ ;  /* 0x0000001030307819 */ /* 0x000fe200000006ff */
[----:B------:R-:W-:Y:S01]  /*26d0*/  FFMA.FTZ R12, R9, R12, R30 ;  /* 0x0000000c090c7223 */ /* 0x000fe2000001001e */
        /* <DEDUP_REMOVED lines=9> */
[----:B------:R-:W-:Y:S01]  /*2770*/  SHF.L.U32 R9, R43, 0x10, RZ ;  /* 0x000000102b097819 */ /* 0x000fe200000006ff */
[C---:B------:R-:W-:Y:S01]  /*2780*/  IMAD.U32 R13, R44.reuse, 0x10000, RZ ;  /* 0x000100002c0d7824 */ /* 0x040fe200078e00ff */
[----:B------:R-:W-:Y:S01]  /*2790*/  PRMT R44, R44, 0x7632, R44 ;  /* 0x000076322c2c7816 */ /* 0x000fe2000000002c */
        /* <DEDUP_REMOVED lines=14> */
[--C-:B------:R-:W-:Y:S01]  /*2880*/  FFMA.FTZ R20, R4, R13, R15.reuse ;  /* 0x0000000d04147223 */ /* 0x100fe2000001000f */
[C---:B------:R-:W-:Y:S01]  /*2890*/  PRMT R15, R88.reuse, 0x7632, R15 ;  /* 0x00007632580f7816 */ /* 0x040fe2000000000f */
[----:B------:R-:W-:Y:S01]  /*28a0*/  FFMA.FTZ R12, R43, R12, R16 ;  /* 0x0000000c2b0c7223 */ /* 0x000fe20000010010 */
[----:B------:R-:W-:Y:S01]  /*28b0*/  SHF.L.U32 R88, R88, 0x10, RZ ;  /* 0x0000001058587819 */ /* 0x000fe200000006ff */
[----:B------:R-:W-:Y:S01]  /*28c0*/  FFMA.FTZ R16, R42, R11, R49 ;  /* 0x0000000b2a107223 */ /* 0x000fe20000010031 */
[C---:B------:R-:W-:Y:S01]  /*28d0*/  PRMT R11, R45.reuse, 0x7632, R11 ;  /* 0x000076322d0b7816 */ /* 0x040fe2000000000b */
[----:B------:R-:W-:Y:S02]  /*28e0*/  IMAD.U32 R18, R45, 0x10000, RZ ;  /* 0x000100002d127824 */ /* 0x000fe400078e00ff */
[----:B------:R-:W-:Y:S02]  /*28f0*/  IMAD.U32 R15, R15, 0x10000, RZ ;  /* 0x000100000f0f7824 */ /* 0x000fe400078e00ff */
        /* <DEDUP_REMOVED lines=14> */
[----:B------:R-:W-:Y:S01]  /*29e0*/  PRMT R3, R90, 0x7632, R3 ;  /* 0x000076325a037816 */ /* 0x000fe20000000003 */
[----:B------:R-:W-:Y:S01]  /*29f0*/  IMAD.U32 R46, R46, 0x10000, RZ ;  /* 0x000100002e2e7824 */ /* 0x000fe200078e00ff */
[----:B------:R-:W-:Y:S02]  /*2a00*/  SHF.L.U32 R5, R90, 0x10, RZ ;  /* 0x000000105a057819 */ /* 0x000fe400000006ff */
        /* <DEDUP_REMOVED lines=12> */
[----:B------:R-:W-:Y:S01]  /*2ad0*/  PRMT R5, R91, 0x7632, R5 ;  /* 0x000076325b057816 */ /* 0x000fe20000000005 */
[C---:B------:R-:W-:Y:S01]  /*2ae0*/  FFMA.FTZ R14, R9.reuse, R14, R16 ;  /* 0x0000000e090e7223 */ /* 0x040fe20000010010 */
[----:B------:R-:W-:Y:S01]  /*2af0*/  SHF.L.U32 R10, R10, 0x10, RZ ;  /* 0x000000100a0a7819 */ /* 0x000fe200000006ff */
[----:B------:R-:W-:Y:S01]  /*2b00*/  FFMA.FTZ R9, R9, R8, R42 ;  /* 0x0000000809097223 */ /* 0x000fe2000001002a */
[----:B------:R-:W-:-:S02]  /*2b10*/  SHF.L.U32 R4, R47, 0x10, RZ ;  /* 0x000000102f047819 */ /* 0x000fc400000006ff */
[----:B------:R-:W-:Y:S01]  /*2b20*/  SHF.L.U32 R6, R5, 0x10, RZ ;  /* 0x0000001005067819 */ /* 0x000fe200000006ff */
[C---:B------:R-:W-:Y:S02]  /*2b30*/  FFMA.FTZ R10, R43.reuse, R10, R14 ;  /* 0x0000000a2b0a7223 */ /* 0x040fe4000001000e */
[C---:B------:R-:W-:Y:S02]  /*2b40*/  FFMA.FTZ R3, R43.reuse, R4, R3 ;  /* 0x000000042b037223 */ /* 0x040fe40000010003 */
[----:B------:R-:W-:Y:S01]  /*2b50*/  FFMA.FTZ R6, R43, R6, R9 ;  /* 0x000000062b067223 */ /* 0x000fe20000010009 */
[----:B------:R-:W0:Y:S04]  /*2b60*/  SHFL.BFLY PT, R5, R12, 0x10, 0x1f ;  /* 0x0e001f000c057f89 */ /* 0x000e2800000e0000 */
[----:B------:R-:W1:Y:S04]  /*2b70*/  SHFL.BFLY PT, R7, R10, 0x10, 0x1f ;  /* 0x0e001f000a077f89 */ /* 0x000e6800000e0000 */
[----:B------:R-:W2:Y:S04]  /*2b80*/  SHFL.BFLY PT, R4, R3, 0x10, 0x1f ;  /* 0x0e001f0003047f89 */ /* 0x000ea800000e0000 */
[----:B------:R-:W3:Y:S01]  /*2b90*/  SHFL.BFLY PT, R9, R6, 0x10, 0x1f ;  /* 0x0e001f0006097f89 */ /* 0x000ee200000e0000 */
[----:B0-----:R-:W-:Y:S01]  /*2ba0*/  FADD.FTZ R5, R12, R5 ;  /* 0x000000050c057221 */ /* 0x001fe20000010000 */
[----:B-1----:R-:W-:Y:S01]  /*2bb0*/  FADD.FTZ R7, R10, R7 ;  /* 0x000000070a077221 */ /* 0x002fe20000010000 */
[----:B--2---:R-:W-:Y:S01]  /*2bc0*/  FADD.FTZ R11, R3, R4 ;  /* 0x00000004030b7221 */ /* 0x004fe20000010000 */
[----:B---3--:R-:W-:-:S02]  /*2bd0*/  FADD.FTZ R15, R6, R9 ;  /* 0x00000009060f7221 */ /* 0x008fc40000010000 */
        /* <DEDUP_REMOVED lines=20> */
[----:B------:R-:W4:Y:S01]  /*2d20*/  S2UR UR5, SR_CgaCtaId ;  /* 0x00000000000579c3 */ /* 0x000f220000008800 */
        /* <DEDUP_REMOVED lines=12> */
[----:B----4-:R-:W-:-:S03]  /*2df0*/  ULEA UR4, UR5, UR4, 0x18 ;  /* 0x0000000405047291 */ /* 0x010fc6000f8ec03f */
[----:B------:R-:W-:-:S03]  /*2e00*/  SHF.R.S32.HI R3, RZ, 0x5, R3 ;  /* 0x00000005ff037819 */ /* 0x000fc60000011403 */
[----:B0-----:R-:W-:Y:S01]  /*2e10*/  @!P0 FADD.FTZ R4, R6, R5 ;  /* 0x0000000506048221 */ /* 0x001fe20000010000 */
[----:B------:R-:W-:Y:S01]  /*2e20*/  LEA R3, R3, UR4, 0x2 ;  /* 0x0000000403037c11 */ /* 0x000fe2000f8e10ff */
[----:B-1----:R-:W-:Y:S01]  /*2e30*/  FADD.FTZ R10, R10, R7 ;  /* 0x000000070a0a7221 */ /* 0x002fe20000010000 */
[----:B--2---:R-:W-:Y:S01]  /*2e40*/  FADD.FTZ R12, R12, R11 ;  /* 0x0000000b0c0c7221 */ /* 0x004fe20000010000 */
[----:B---3--:R-:W-:Y:S02]  /*2e50*/  FADD.FTZ R8, R8, R9 ;  /* 0x0000000908087221 */ /* 0x008fe40000010000 */
[----:B------:R0:W-:Y:S04]  /*2e60*/  @!P0 STS [R3], R4 ;  /* 0x0000000403008388 */ /* 0x0001e80000000800 */
        /* <DEDUP_REMOVED lines=10> */
[----:B------:R-:W3:Y:S04]  /*2f10*/  LDS.128 R4, [UR4] ;  /* 0x00000004ff047984 */ /* 0x000ee80008000c00 */
[----:B------:R-:W4:Y:S01]  /*2f20*/  LDS.128 R16, [UR4+0x30] ;  /* 0x00003004ff107984 */ /* 0x000f220008000c00 */
        /* <DEDUP_REMOVED lines=11> */
[----:B------:R-:W-:Y:S01]  /*2fe0*/  FADD.FTZ R17, R16, R17 ;  /* 0x0000001110117221 */ /* 0x000fe20000010000 */
[----:B------:R-:W-:Y:S01]  /*2ff0*/  FADD.FTZ R6, R5, R6 ;  /* 0x0000000605067221 */ /* 0x000fe20000010000 */
[----:B------:R-:W-:-:S02]  /*3000*/  FADD.FTZ R14, R14, R15 ;  /* 0x0000000f0e0e7221 */ /* 0x000fc40000010000 */
[----:B------:R-:W-:Y:S01]  /*3010*/  FADD.FTZ R18, R17, R18 ;  /* 0x0000001211127221 */ /* 0x000fe20000010000 */
[----:B------:R-:W-:Y:S01]  /*3020*/  FADD.FTZ R6, R6, R7 ;  /* 0x0000000706067221 */ /* 0x000fe20000010000 */
[----:B------:R-:W-:Y:S02]  /*3030*/  F2FP.BF16.F32.PACK_AB R10, RZ, R10 ;  /* 0x0000000aff0a723e */ /* 0x000fe400000010ff */
[----:B------:R-:W-:Y:S01]  /*3040*/  FADD.FTZ R18, R18, R19 ;  /* 0x0000001312127221 */ /* 0x000fe20000010000 */
[----:B------:R-:W-:Y:S02]  /*3050*/  F2FP.BF16.F32.PACK_AB R14, RZ, R14 ;  /* 0x0000000eff0e723e */ /* 0x000fe400000010ff */
[----:B------:R-:W-:Y:S01]  /*3060*/  F2FP.BF16.F32.PACK_AB R6, RZ, R6 ;  /* 0x00000006ff06723e */ /* 0x000fe200000010ff */
[----:B------:R0:W-:Y:S01]  /*3070*/  STG.E.U16 desc[UR6][R2.64+0x300], R10 ;  /* 0x0003000a02007986 */ /* 0x0001e2000c101506 */
[----:B------:R-:W-:-:S03]  /*3080*/  F2FP.BF16.F32.PACK_AB R18, RZ, R18 ;  /* 0x00000012ff12723e */ /* 0x000fc600000010ff */
[----:B------:R0:W-:Y:S04]  /*3090*/  STG.E.U16 desc[UR6][R2.64+0x600], R14 ;  /* 0x0006000e02007986 */ /* 0x0001e8000c101506 */
[----:B------:R0:W-:Y:S04]  /*30a0*/  STG.E.U16 desc[UR6][R2.64], R6 ;  /* 0x0000000602007986 */ /* 0x0001e8000c101506 */
[----:B------:R0:W-:Y:S02]  /*30b0*/  STG.E.U16 desc[UR6][R2.64+0x900], R18 ;  /* 0x0009001202007986 */ /* 0x0001e4000c101506 */
.L_x_37:
[----:B------:R-:W-:Y:S05]  /*30c0*/  BSYNC B0 ;  /* 0x0000000000007941 */ /* 0x000fea0003800000 */
.L_x_36:
[----:B------:R-:W-:Y:S01]  /*30d0*/  PREEXIT ;  /* 0x000000000000782d */ /* 0x000fe20000000000 */
[----:B------:R-:W-:Y:S05]  /*30e0*/  EXIT ;  /* 0x000000000000794d */ /* 0x000fea0003800000 */
.L_x_38:
        /* <DEDUP_REMOVED lines=9> */
.L_x_112:


//--------------------- .text._Z30router_gemm_kernel_bf16_outputI13__nv_bfloat16Li128ELi8ELi3ELi384ELi7168EEvPS0_PKT_S4_ --------------------------
	.section	.text._Z30router_gemm_kernel_bf16_outputI13__nv_bfloat16Li128ELi8ELi3ELi384ELi7168EEvPS0_PKT_S4_,"ax",@progbits
	.align	128
        .global         _Z30router_gemm_kernel_bf16_outputI13__nv_bfloat16Li128ELi8ELi3ELi384ELi7168EEvPS0_PKT_S4_
        .type           _Z30router_gemm_kernel_bf16_outputI13__nv_bfloat16Li128ELi8ELi3ELi384ELi7168EEvPS0_PKT_S4_,@function
        .size           _Z30router_gemm_kernel_bf16_outputI13__nv_bfloat16Li128ELi8ELi3ELi384ELi7168EEvPS0_PKT_S4_,(.L_x_113 - _Z30router_gemm_kernel_bf16_outputI13__nv_bfloat16Li128ELi8ELi3ELi384ELi7168EEvPS0_PKT_S4_)
        .other          _Z30router_gemm_kernel_bf16_outputI13__nv_bfloat16Li128ELi8ELi3ELi384ELi7168EEvPS0_PKT_S4_,@"STO_CUDA_ENTRY STV_DEFAULT"
_Z30router_gemm_kernel_bf16_outputI13__nv_bfloat16Li128ELi8ELi3ELi384ELi7168EEvPS0_PKT_S4_:
.text._Z30router_gemm_kernel_bf16_outputI13__nv_bfloat16Li128ELi8ELi3ELi384ELi7168EEvPS0_PKT_S4_:
        /* <DEDUP_REMOVED lines=33> */
[C---:B--2---:R-:W-:Y:S01]  /*0210*/  PRMT R76, R8.reuse, 0x7632, R76 ;  /* 0x00007632084c7816 */ /* 0x044fe2000000004c */
[----:B------:R-:W-:-:S04]  /*0220*/  IMAD.U32 R77, R8, 0x10000, RZ ;  /* 0x00010000084d7824 */ /* 0x000fc800078e00ff */
[----:B------:R-:W-:Y:S01]  /*0230*/  IMAD.U32 R79, R76, 0x10000, RZ ;  /* 0x000100004c4f7824 */ /* 0x000fe200078e00ff */
[C---:B-----5:R-:W-:Y:S02]  /*0240*/  PRMT R86, R4.reuse, 0x7632, R86 ;  /* 0x0000763204567816 */ /* 0x060fe40000000056 */
[----:B------:R-:W-:Y:S02]  /*0250*/  SHF.L.U32 R8, R4, 0x10, RZ ;  /* 0x0000001004087819 */ /* 0x000fe400000006ff */
[----:B------:R-:W-:-:S03]  /*0260*/  SHF.L.U32 R86, R86, 0x10, RZ ;  /* 0x0000001056567819 */ /* 0x000fc600000006ff */
[----:B------:R-:W-:Y:S01]  /*0270*/  FFMA.FTZ R81, R8, R77, RZ ;  /* 0x0000004d08517223 */ /* 0x000fe200000100ff */
[C---:B------:R-:W-:Y:S01]  /*0280*/  PRMT R4, R9.reuse, 0x7632, R4 ;  /* 0x0000763209047816 */ /* 0x040fe20000000004 */
[----:B------:R-:W-:Y:S01]  /*0290*/  IMAD.U32 R77, R9, 0x10000, RZ ;  /* 0x00010000094d7824 */ /* 0x000fe200078e00ff */
[C---:B------:R-:W-:Y:S01]  /*02a0*/  PRMT R9, R5.reuse, 0x7632, R9 ;  /* 0x0000763205097816 */ /* 0x040fe20000000009 */
[----:B------:R-:W-:Y:S01]  /*02b0*/  FFMA.FTZ R79, R86, R79, R81 ;  /* 0x0000004f564f7223 */ /* 0x000fe20000010051 */
[----:B------:R-:W-:Y:S01]  /*02c0*/  SHF.L.U32 R88, R5, 0x10, RZ ;  /* 0x0000001005587819 */ /* 0x000fe200000006ff */
[----:B------:R-:W-:Y:S01]  /*02d0*/  IMAD.U32 R4, R4, 0x10000, RZ ;  /* 0x0001000004047824 */ /* 0x000fe200078e00ff */
[----:B------:R-:W-:Y:S01]  /*02e0*/  SHF.L.U32 R9, R9, 0x10, RZ ;  /* 0x0000001009097819 */ /* 0x000fe200000006ff */
[----:B------:R-:W-:Y:S02]  /*02f0*/  IMAD.U32 R76, R10, 0x10000, RZ ;  /* 0x000100000a4c7824 */ /* 0x000fe400078e00ff */
[----:B------:R-:W-:Y:S01]  /*0300*/  FFMA.FTZ R78, R88, R77, R79 ;  /* 0x0000004d584e7223 */ /* 0x000fe2000001004f */
[----:B------:R-:W-:-:S02]  /*0310*/  SHF.L.U32 R87, R6, 0x10, RZ ;  /* 0x0000001006577819 */ /* 0x000fc400000006ff */
[----:B------:R-:W-:Y:S01]  /*0320*/  PRMT R10, R10, 0x7632, R10 ;  /* 0x000076320a0a7816 */ /* 0x000fe2000000000a */
[----:B------:R-:W-:Y:S01]  /*0330*/  FFMA.FTZ R4, R9, R4, R78 ;  /* 0x0000000409047223 */ /* 0x000fe2000001004e */
[----:B------:R-:W-:Y:S02]  /*0340*/  PRMT R84, R6, 0x7632, R84 ;  /* 0x0000763206547816 */ /* 0x000fe40000000054 */
[----:B------:R-:W-:Y:S01]  /*0350*/  SHF.L.U32 R5, R10, 0x10, RZ ;  /* 0x000000100a057819 */ /* 0x000fe200000006ff */
[--C-:B------:R-:W-:Y:S02]  /*0360*/  FFMA.FTZ R89, R87, R76, R4.reuse ;  /* 0x0000004c57597223 */ /* 0x100fe40000010004 */
[----:B------:R-:W-:Y:S01]  /*0370*/  IMAD.U32 R84, R84, 0x10000, RZ ;  /* 0x0001000054547824 */ /* 0x000fe200078e00ff */
[C---:B---3--:R-:W-:Y:S02]  /*0380*/  PRMT R4, R12.reuse, 0x7632, R4 ;  /* 0x000076320c047816 */ /* 0x048fe40000000004 */
[----:B------:R-:W-:Y:S01]  /*0390*/  SHF.L.U32 R91, R12, 0x10, RZ ;  /* 0x000000100c5b7819 */ /* 0x000fe200000006ff */
[----:B------:R-:W-:Y:S01]  /*03a0*/  FFMA.FTZ R12, R84, R5, R89 ;  /* 0x00000005540c7223 */ /* 0x000fe20000010059 */
[----:B------:R-:W-:Y:S01]  /*03b0*/  SHF.L.U32 R85, R7, 0x10, RZ ;  /* 0x0000001007557819 */ /* 0x000fe200000006ff */
[----:B------:R-:W-:Y:S01]  /*03c0*/  IMAD.U32 R10, R11, 0x10000, RZ ;  /* 0x000100000b0a7824 */ /* 0x000fe200078e00ff */
[----:B------:R-:W-:Y:S01]  /*03d0*/  SHF.L.U32 R93, R4, 0x10, RZ ;  /* 0x00000010045d7819 */ /* 0x000fe200000006ff */
[----:B------:R-:W-:Y:S01]  /*03e0*/  FFMA.FTZ R91, R8, R91, RZ ;  /* 0x0000005b085b7223 */ /* 0x000fe200000100ff */
[----:B------:R-:W2:Y:S01]  /*03f0*/  LDG.E.128 R76, desc[UR6][R2.64+0x5800] ;  /* 0x00580006024c7981 */ /* 0x000ea2000c1e1d00 */
[--C-:B------:R-:W-:Y:S01]  /*0400*/  FFMA.FTZ R10, R85, R10, R12.reuse ;  /* 0x0000000a550a7223 */ /* 0x100fe2000001000c */
[----:B------:R-:W-:-:S02]  /*0410*/  PRMT R12, R13, 0x7632, R12 ;  /* 0x000076320d0c7816 */ /* 0x000fc4000000000c */
[----:B------:R-:W-:Y:S01]  /*0420*/  PRMT R89, R11, 0x7632, R89 ;  /* 0x000076320b597816 */ /* 0x000fe20000000059 */
[----:B------:R-:W-:Y:S01]  /*0430*/  FFMA.FTZ R11, R86, R93, R91 ;  /* 0x0000005d560b7223 */ /* 0x000fe2000001005b */
[----:B------:R-:W-:Y:S02]  /*0440*/  SHF.L.U32 R13, R13, 0x10, RZ ;  /* 0x000000100d0d7819 */ /* 0x000fe400000006ff */
[C---:B----4-:R-:W-:Y:S02]  /*0450*/  PRMT R90, R16.reuse, 0x7632, R90 ;  /* 0x00007632105a7816 */ /* 0x050fe4000000005a */
[----:B------:R-:W-:Y:S01]  /*0460*/  SHF.L.U32 R91, R16, 0x10, RZ ;  /* 0x00000010105b7819 */ /* 0x000fe200000006ff */
[----:B------:R-:W-:Y:S02]  /*0470*/  IMAD.U32 R12, R12, 0x10000, RZ ;  /* 0x000100000c0c7824 */ /* 0x000fe400078e00ff */
[----:B------:R-:W-:Y:S01]  /*0480*/  FFMA.FTZ R16, R88, R13, R11 ;  /* 0x0000000d58107223 */ /* 0x000fe2000001000b */
[----:B------:R-:W-:-:S02]  /*0490*/  PRMT R81, R7, 0x7632, R81 ;  /* 0x0000763207517816 */ /* 0x000fc40000000051 */
[----:B------:R-:W-:Y:S01]  /*04a0*/  SHF.L.U32 R11, R90, 0x10, RZ ;  /* 0x000000105a0b7819 */ /* 0x000fe200000006ff */
[----:B------:R-:W3:Y:S01]  /*04b0*/  LDG.E.128 R4, desc[UR6][R2.64+0x9000] ;  /* 0x0090000602047981 */ /* 0x000ee2000c1e1d00 */
[----:B------:R-:W-:Y:S01]  /*04c0*/  FFMA.FTZ R13, R8, R91, RZ ;  /* 0x0000005b080d7223 */ /* 0x000fe200000100ff */
[----:B------:R-:W-:Y:S01]  /*04d0*/  SHF.L.U32 R8, R14, 0x10, RZ ;  /* 0x000000100e087819 */ /* 0x000fe200000006ff */
[----:B------:R-:W-:Y:S01]  /*04e0*/  FFMA.FTZ R12, R9, R12, R16 ;  /* 0x0000000c090c7223 */ /* 0x000fe20000010010 */
[C---:B------:R-:W-:Y:S01]  /*04f0*/  IMAD.U32 R91, R17.reuse, 0x10000, RZ ;  /* 0x00010000115b7824 */ /* 0x040fe200078e00ff */
[----:B------:R-:W-:Y:S01]  /*0500*/  PRMT R17, R17, 0x7632, R17 ;  /* 0x0000763211117816 */ /* 0x000fe20000000011 */
[----:B------:R-:W-:Y:S01]  /*0510*/  FFMA.FTZ R11, R86, R11, R13 ;  /* 0x0000000b560b7223 */ /* 0x000fe2000001000d */
[----:B------:R-:W-:Y:S01]  /*0520*/  FFMA.FTZ R13, R87, R8, R12 ;  /* 0x00000008570d7223 */ /* 0x000fe2000001000c */
[----:B------:R-:W-:Y:S02]  /*0530*/  PRMT R14, R14, 0x7632, R14 ;  /* 0x000076320e0e7816 */ /* 0x000fe4000000000e */
[----:B------:R-:W-:Y:S01]  /*0540*/  SHF.L.U32 R8, R17, 0x10, RZ ;  /* 0x0000001011087819 */ /* 0x000fe200000006ff */
[----:B------:R-:W-:Y:S01]  /*0550*/  FFMA.FTZ R88, R88, R91, R11 ;  /* 0x0000005b58587223 */ /* 0x000fe2000001000b */
[----:B------:R-:W-:-:S02]  /*0560*/  SHF.L.U32 R11, R14, 0x10, RZ ;  /* 0x000000100e0b7819 */ /* 0x000fc400000006ff */
[C---:B------:R-:W-:Y:S01]  /*0570*/  SHF.L.U32 R12, R18.reuse, 0x10, RZ ;  /* 0x00000010120c7819 */ /* 0x040fe200000006ff */
[----:B------:R-:W-:Y:S01]  /*0580*/  FFMA.FTZ R14, R9, R8, R88 ;  /* 0x00000008090e7223 */ /* 0x000fe20000010058 */
[----:B------:R-:W-:Y:S01]  /*0590*/  PRMT R18, R18, 0x7632, R18 ;  /* 0x0000763212127816 */ /* 0x000fe20000000012 */
[----:B------:R-:W-:Y:S01]  /*05a0*/  IMAD.U32 R89, R89, 0x10000, RZ ;  /* 0x0001000059597824 */ /* 0x000fe200078e00ff */
[----:B------:R-:W-:Y:S01]  /*05b0*/  SHF.L.U32 R81, R81, 0x10, RZ ;  /* 0x0000001051517819 */ /* 0x000fe200000006ff */
[----:B------:R-:W-:Y:S01]  /*05c0*/  FFMA.FTZ R91, R87, R12, R14 ;  /* 0x0000000c575b7223 */ /* 0x000fe2000001000e */
[----:B------:R-:W-:Y:S02]  /*05d0*/  SHF.L.U32 R87, R18, 0x10, RZ ;  /* 0x0000001012577819 */ /* 0x000fe400000006ff */
[----:B------:R-:W-:Y:S01]  /*05e0*/  PRMT R18, R24, 0x7632, R18 ;  /* 0x0000763218127816 */ /* 0x000fe20000000012 */
[----:B------:R-:W-:Y:S01]  /*05f0*/  FFMA.FTZ R89, R81, R89, R10 ;  /* 0x0000005951597223 */ /* 0x000fe2000001000a */
[C---:B------:R-:W-:Y:S01]  /*0600*/  PRMT R17, R20.reuse, 0x7632, R17 ;  /* 0x0000763214117816 */ /* 0x040fe20000000011 */
[----:B------:R-:W-:Y:S01]  /*0610*/  IMAD.U32 R20, R20, 0x10000, RZ ;  /* 0x0001000014147824 */ /* 0x000fe200078e00ff */
[----:B------:R-:W-:Y:S01]  /*0620*/  SHF.L.U32 R24, R24, 0x10, RZ ;  /* 0x0000001018187819 */ /* 0x000fe200000006ff */
[----:B------:R-:W-:Y:S01]  /*0630*/  FFMA.FTZ R90, R84, R87, R91 ;  /* 0x00000057545a7223 */ /* 0x000fe2000001005b */
[----:B------:R-:W-:-:S02]  /*0640*/  IMAD.U32 R16, R15, 0x10000, RZ ;  /* 0x000100000f107824 */ /* 0x000fc400078e00ff */
[----:B------:R-:W-:Y:S01]  /*0650*/  FFMA.FTZ R88, R84, R11, R13 ;  /* 0x0000000b54587223 */ /* 0x000fe2000001000d */
[----:B------:R-:W-:Y:S01]  /*0660*/  SHF.L.U32 R91, R19, 0x10, RZ ;  /* 0x00000010135b7819 */ /* 0x000fe200000006ff */
[----:B------:R-:W-:Y:S01]  /*0670*/  IMAD.U32 R17, R17, 0x10000, RZ ;  /* 0x0001000011117824 */ /* 0x000fe200078e00ff */
[----:B------:R-:W-:Y:S01]  /*0680*/  SHF.L.U32 R84, R18, 0x10, RZ ;  /* 0x0000001012547819 */ /* 0x000fe200000006ff */
[----:B------:R-:W-:Y:S01]  /*0690*/  FFMA.FTZ R89, R24, R20, R89 ;  /* 0x0000001418597223 */ /* 0x000fe20000010059 */
[----:B------:R-:W-:Y:S01]  /*06a0*/  FFMA.FTZ R20, R85, R16, R88 ;  /* 0x0000001055147223 */ /* 0x000fe20000010058 */
[----:B------:R-:W-:Y:S01]  /*06b0*/  PRMT R86, R15, 0x7632, R86 ;  /* 0x000076320f567816 */ /* 0x000fe20000000056 */
[----:B------:R-:W4:Y:S01]  /*06c0*/  LDG.E.128 R8, desc[UR6][R2.64+0x2800] ;  /* 0x0028000602087981 */ /* 0x000f22000c1e1d00 */
[----:B------:R-:W-:Y:S01]  /*06d0*/  FFMA.FTZ R88, R85, R91, R90 ;  /* 0x0000005b55587223 */ /* 0x000fe2000001005a */
[--C-:B------:R-:W-:Y:S01]  /*06e0*/  FFMA.FTZ R90, R84, R17, R89.reuse ;  /* 0x00000011545a7223 */ /* 0x100fe20000010059 */
[C---:B------:R-:W-:Y:S01]  /*06f0*/  PRMT R89, R21.reuse, 0x7632, R89 ;  /* 0x0000763215597816 */ /* 0x040fe20000000059 */
[----:B------:R-:W5:Y:S01]  /*0700*/  LDG.E.128 R12, desc[UR6][R82.64+0x2800] ;  /* 0x00280006520c7981 */ /* 0x000f62000c1e1d00 */
[----:B------:R-:W-:-:S02]  /*0710*/  SHF.L.U32 R21, R21, 0x10, RZ ;  /* 0x0000001015157819 */ /* 0x000fc400000006ff */
[C---:B------:R-:W-:Y:S01]  /*0720*/  PRMT R85, R25.reuse, 0x7632, R85 ;  /* 0x0000763219557816 */ /* 0x040fe20000000055 */
[----:B------:R-:W-:Y:S01]  /*0730*/  IMAD.U32 R25, R25, 0x10000, RZ ;  /* 0x0001000019197824 */ /* 0x000fe200078e00ff */
[----:B------:R-:W-:Y:S02]  /*0740*/  PRMT R87, R19, 0x7632, R87 ;  /* 0x0000763213577816 */ /* 0x000fe40000000057 */
[----:B------:R-:W-:Y:S01]  /*0750*/  SHF.L.U32 R91, R86, 0x10, RZ ;  /* 0x00000010565b7819 */ /* 0x000fe200000006ff */
[----:B------:R-:W-:Y:S01]  /*0760*/  IMAD.U32 R86, R89, 0x10000, RZ ;  /* 0x0001000059567824 */ /* 0x000fe200078e00ff */
[----:B------:R-:W-:Y:S01]  /*0770*/  SHF.L.U32 R85, R85, 0x10, RZ ;  /* 0x0000001055557819 */ /* 0x000fe200000006ff */
[----:B------:R-:W-:Y:S01]  /*0780*/  FFMA.FTZ R90, R25, R21, R90 ;  /* 0x00000015195a7223 */ /* 0x000fe2000001005a */
[----:B------:R-:W-:Y:S01]  /*0790*/  SHF.L.U32 R87, R87, 0x10, RZ ;  /* 0x0000001057577819 */ /* 0x000fe200000006ff */
[--C-:B------:R-:W-:Y:S01]  /*07a0*/  FFMA.FTZ R89, R81, R91, R20.reuse ;  /* 0x0000005b51597223 */ /* 0x100fe20000010014 */
[C---:B------:R-:W-:Y:S01]  /*07b0*/  PRMT R20, R26.reuse, 0x7632, R20 ;  /* 0x000076321a147816 */ /* 0x040fe20000000014 */
[----:B------:R-:W-:Y:S01]  /*07c0*/  FFMA.FTZ R91, R85, R86, R90 ;  /* 0x00000056555b7223 */ /* 0x000fe2000001005a */
[----:B------:R-:W5:Y:S01]  /*07d0*/  LDG.E.128 R16, desc[UR6][R2.64+0x6000] ;  /* 0x0060000602107981 */ /* 0x000f62000c1e1d00 */
[----:B------:R-:W-:Y:S01]  /*07e0*/  FFMA.FTZ R87, R81, R87, R88 ;  /* 0x0000005751577223 */ /* 0x000fe20000010058 */
[----:B------:R-:W-:Y:S01]  /*07f0*/  IMAD.U32 R86, R26, 0x10000, RZ ;  /* 0x000100001a567824 */ /* 0x000fe200078e00ff */
[----:B------:R-:W-:-:S02]  /*0800*/  PRMT R26, R27, 0x7632, R26 ;  /* 0x000076321b1a7816 */ /* 0x000fc4000000001a */
[----:B------:R-:W-:Y:S01]  /*0810*/  SHF.L.U32 R81, R27, 0x10, RZ ;  /* 0x000000101b517819 */ /* 0x000fe200000006ff */
[----:B------:R-:W-:Y:S01]  /*0820*/  IMAD.U32 R27, R20, 0x10000, RZ ;  /* 0x00010000141b7824 */ /* 0x000fe200078e00ff */
[----:B------:R-:W-:Y:S02]  /*0830*/  SHF.L.U32 R21, R22, 0x10, RZ ;  /* 0x0000001016157819 */ /* 0x000fe400000006ff */
[----:B------:R-:W-:Y:S02]  /*0840*/  SHF.L.U32 R20, R28, 0x10, RZ ;  /* 0x000000101c147819 */ /* 0x000fe400000006ff */
[----:B------:R-:W-:Y:S02]  /*0850*/  PRMT R22, R22, 0x7632, R22 ;  /* 0x0000763216167816 */ /* 0x000fe40000000016 */
        /* <DEDUP_REMOVED lines=9> */
[----:B------:R-:W5:Y:S01]  /*08f0*/  LDG.E.128 R20, desc[UR6][R2.64+0x9800] ;  /* 0x0098000602147981 */ /* 0x000f62000c1e1d00 */
        /* <DEDUP_REMOVED lines=31> */
[----:B------:R-:W-:-:S02]  /*0af0*/  IMAD.U32 R87, R36, 0x10000, RZ ;  /* 0x0001000024577824 */ /* 0x000fc400078e00ff */
[----:B------:R-:W-:Y:S01]  /*0b00*/  FFMA.FTZ R88, R27, R26, R86 ;  /* 0x0000001a1b587223 */ /* 0x000fe20000010056 */
[----:B------:R-:W-:Y:S01]  /*0b10*/  PRMT R36, R40, 0x7632, R36 ;  /* 0x0000763228247816 */ /* 0x000fe20000000024 */
[----:B------:R-:W-:Y:S01]  /*0b20*/  FFMA.FTZ R33, R81, R24, R30 ;  /* 0x0000001851217223 */ /* 0x000fe2000001001e */
[----:B------:R-:W-:Y:S01]  /*0b30*/  PRMT R34, R31, 0x7632, R34 ;  /* 0x000076321f227816 */ /* 0x000fe20000000022 */
[----:B------:R-:W5:Y:S01]  /*0b40*/  LDG.E.128 R24, desc[UR6][R2.64+0x3000] ;  /* 0x0030000602187981 */ /* 0x000f62000c1e1d00 */
[----:B------:R-:W-:Y:S01]  /*0b50*/  SHF.L.U32 R86, R35, 0x10, RZ ;  /* 0x0000001023567819 */ /* 0x000fe200000006ff */
[----:B------:R-:W-:Y:S01]  /*0b60*/  FFMA.FTZ R87, R84, R87, R85 ;  /* 0x0000005754577223 */ /* 0x000fe20000010055 */
[----:B------:R-:W-:Y:S01]  /*0b70*/  SHF.L.U32 R85, R40, 0x10, RZ ;  /* 0x0000001028557819 */ /* 0x000fe200000006ff */
[----:B------:R0:W5:Y:S01]  /*0b80*/  LDG.E.128 R28, desc[UR6][R82.64+0x3000] ;  /* 0x00300006521c7981 */ /* 0x000162000c1e1d00 */
[----:B------:R-:W-:Y:S02]  /*0b90*/  IMAD.U32 R36, R36, 0x10000, RZ ;  /* 0x0001000024247824 */ /* 0x000fe400078e00ff */
[----:B------:R-:W-:Y:S01]  /*0ba0*/  FFMA.FTZ R86, R81, R86, R88 ;  /* 0x0000005651567223 */ /* 0x000fe20000010058 */
[----:B------:R-:W-:-:S02]  /*0bb0*/  PRMT R35, R35, 0x7632, R35 ;  /* 0x0000763223237816 */ /* 0x000fc40000000023 */
[----:B------:R-:W-:Y:S02]  /*0bc0*/  SHF.L.U32 R40, R37, 0x10, RZ ;  /* 0x0000001025287819 */ /* 0x000fe400000006ff */
[----:B------:R-:W-:Y:S01]  /*0bd0*/  SHF.L.U32 R81, R41, 0x10, RZ ;  /* 0x0000001029517819 */ /* 0x000fe200000006ff */
[----:B0-----:R-:W-:Y:S01]  /*0be0*/  FFMA.FTZ R82, R36, R85, R87 ;  /* 0x0000005524527223 */ /* 0x001fe20000010057 */
[----:B------:R-:W-:Y:S01]  /*0bf0*/  SHF.L.U32 R34, R34, 0x10, RZ ;  /* 0x0000001022227819 */ /* 0x000fe200000006ff */
[----:B------:R-:W-:Y:S02]  /*0c00*/  IMAD.U32 R35, R35, 0x10000, RZ ;  /* 0x0001000023237824 */ /* 0x000fe400078e00ff */
[----:B------:R-:W-:Y:S01]  /*0c10*/  FFMA.FTZ R88, R81, R40, R82 ;  /* 0x0000002851587223 */ /* 0x000fe20000010052 */
[----:B------:R-:W-:Y:S02]  /*0c20*/  PRMT R40, R37, 0x7632, R40 ;  /* 0x0000763225287816 */ /* 0x000fe40000000028 */
[----:B------:R-:W-:Y:S01]  /*0c30*/  PRMT R37, R41, 0x7632, R37 ;  /* 0x0000763229257816 */ /* 0x000fe20000000025 */
[C---:B------:R-:W-:Y:S01]  /*0c40*/  FFMA.FTZ R87, R32.reuse, R34, R33 ;  /* 0x0000002220577223 */ /* 0x040fe20000010021 */
[--C-:B------:R-:W-:Y:S01]  /*0c50*/  FFMA.FTZ R83, R32, R35, R86.reuse ;  /* 0x0000002320537223 */ /* 0x100fe20000010056 */
[----:B------:R-:W-:Y:S01]  /*0c60*/  SHF.L.U32 R41, R44, 0x10, RZ ;  /* 0x000000102c297819 */ /* 0x000fe200000006ff */
[----:B------:R-:W5:Y:S01]  /*0c70*/  LDG.E.128 R32, desc[UR6][R2.64+0x6800] ;  /* 0x0068000602207981 */ /* 0x000f62000c1e1d00 */
[----:B------:R-:W-:Y:S01]  /*0c80*/  IMAD.U32 R40, R40, 0x10000, RZ ;  /* 0x0001000028287824 */ /* 0x000fe200078e00ff */
[----:B------:R-:W-:Y:S01]  /*0c90*/  SHF.L.U32 R37, R37, 0x10, RZ ;  /* 0x0000001025257819 */ /* 0x000fe200000006ff */
[----:B------:R-:W-:Y:S01]  /*0ca0*/  IMAD.U32 R85, R43, 0x10000, RZ ;  /* 0x000100002b557824 */ /* 0x000fe200078e00ff */
[----:B------:R-:W-:Y:S01]  /*0cb0*/  PRMT R86, R42, 0x7632, R86 ;  /* 0x000076322a567816 */ /* 0x000fe20000000056 */
[----:B------:R-:W-:Y:S01]  /*0cc0*/  FFMA.FTZ R87, R84, R41, R87 ;  /* 0x0000002954577223 */ /* 0x000fe20000010057 */
[----:B------:R-:W-:Y:S01]  /*0cd0*/  SHF.L.U32 R82, R42, 0x10, RZ ;  /* 0x000000102a527819 */ /* 0x000fe200000006ff */
[----:B------:R-:W-:Y:S01]  /*0ce0*/  FFMA.FTZ R89, R37, R40, R88 ;  /* 0x0000002825597223 */ /* 0x000fe20000010058 */
[----:B------:R-:W-:-:S02]  /*0cf0*/  PRMT R44, R43, 0x7632, R44 ;  /* 0x000076322b2c7816 */ /* 0x000fc4000000002c */
[----:B------:R0:W5:Y:S02]  /*0d00*/  LDG.E.128 R40, desc[UR6][R2.64+0xa000] ;  /* 0x00a0000602287981 */ /* 0x000164000c1e1d00 */
[----:B------:R-:W-:Y:S02]  /*0d10*/  PRMT R88, R44, 0x7632, R88 ;  /* 0x000076322c587816 */ /* 0x000fe40000000058 */
[----:B------:R-:W-:Y:S02]  /*0d20*/  SHF.L.U32 R91, R38, 0x10, RZ ;  /* 0x00000010265b7819 */ /* 0x000fe400000006ff */
[----:B------:R-:W-:Y:S01]  /*0d30*/  SHF.L.U32 R92, R88, 0x10, RZ ;  /* 0x00000010585c7819 */ /* 0x000fe200000006ff */
[C---:B------:R-:W-:Y:S01]  /*0d40*/  IMAD.U32 R88, R39.reuse, 0x10000, RZ ;  /* 0x0001000027587824 */ /* 0x040fe200078e00ff */
[----:B------:R-:W-:Y:S02]  /*0d50*/  PRMT R90, R38, 0x7632, R90 ;  /* 0x00007632265a7816 */ /* 0x000fe4000000005a */
[----:B------:R-:W-:-:S02]  /*0d60*/  PRMT R38, R39, 0x7632, R38 ;  /* 0x0000763227267816 */ /* 0x000fc40000000026 */
[C---:B------:R-:W-:Y:S01]  /*0d70*/  PRMT R39, R45.reuse, 0x7632, R39 ;  /* 0x000076322d277816 */ /* 0x040fe20000000027 */
[----:B------:R-:W-:Y:S01]  /*0d80*/  FFMA.FTZ R92, R36, R92, R87 ;  /* 0x0000005c245c7223 */ /* 0x000fe20000010057 */
[----:B------:R-:W-:Y:S02]  /*0d90*/  SHF.L.U32 R45, R45, 0x10, RZ ;  /* 0x000000102d2d7819 */ /* 0x000fe400000006ff */
[C---:B0-----:R-:W-:Y:S02]  /*0da0*/  PRMT R3, R48.reuse, 0x7632, R3 ;  /* 0x0000763230037816 */ /* 0x041fe40000000003 */
[----:B------:R-:W-:Y:S01]  /*0db0*/  SHF.L.U32 R48, R48, 0x10, RZ ;  /* 0x0000001030307819 */ /* 0x000fe200000006ff */
[----:B------:R-:W-:Y:S01]  /*0dc0*/  FFMA.FTZ R92, R81, R45, R92 ;  /* 0x0000002d515c7223 */ /* 0x000fe2000001005c */
        /* <DEDUP_REMOVED lines=16> */
[----:B------:R-:W-:Y:S01]  /*0ed0*/  FFMA.FTZ R37, R37, R2, R36 ;  /* 0x0000000225257223 */ /* 0x000fe20000010024 */
[----:B------:R-:W-:Y:S01]  /*0ee0*/  PRMT R46, R46, 0x7632, R46 ;  /* 0x000076322e2e7816 */ /* 0x000fe2000000002e */
[----:B------:R-:W-:Y:S01]  /*0ef0*/  FFMA.FTZ R39, R85, R88, R90 ;  /* 0x0000005855277223 */ /* 0x000fe2000001005a */
[----:B------:R-:W-:Y:S02]  /*0f00*/  SHF.L.U32 R3, R38, 0x10, RZ ;  /* 0x0000001026037819 */ /* 0x000fe400000006ff */
[----:B------:R-:W-:Y:S01]  /*0f10*/  SHF.L.U32 R44, R44, 0x10, RZ ;  /* 0x000000102c2c7819 */ /* 0x000fe200000006ff */
[--C-:B------:R-:W-:Y:S01]  /*0f20*/  FFMA.FTZ R81, R82, R81, R37.reuse ;  /* 0x0000005152517223 */ /* 0x100fe20000010025 */
[----:B------:R-:W-:Y:S01]  /*0f30*/  PRMT R37, R52, 0x7632, R37 ;  /* 0x0000763234257816 */ /* 0x000fe20000000025 */
[----:B------:R-:W-:Y:S01]  /*0f40*/  IMAD.U32 R45, R46, 0x10000, RZ ;  /* 0x000100002e2d7824 */ /* 0x000fe200078e00ff */
[----:B------:R-:W-:Y:S01]  /*0f50*/  SHF.L.U32 R52, R52, 0x10, RZ ;  /* 0x0000001034347819 */ /* 0x000fe200000006ff */
[----:B------:R-:W-:Y:S01]  /*0f60*/  FFMA.FTZ R3, R44, R3, R39 ;  /* 0x000000032c037223 */ /* 0x000fe20000010027 */
[C---:B------:R-:W-:Y:S01]  /*0f70*/  PRMT R2, R56.reuse, 0x7632, R2 ;  /* 0x0000763238027816 */ /* 0x040fe20000000002 */
[----:B------:R-:W-:-:S02]  /*0f80*/  IMAD.U32 R56, R56, 0x10000, RZ ;  /* 0x0001000038387824 */ /* 0x000fc400078e00ff */
        /* <DEDUP_REMOVED lines=9> */
[----:B------:R-:W-:Y:S02]  /*1020*/  SHF.L.U32 R39, R50, 0x10, RZ ;  /* 0x0000001032277819 */ /* 0x000fe400000006ff */
[----:B------:R-:W-:-:S02]  /*1030*/  SHF.L.U32 R46, R53, 0x10, RZ ;  /* 0x00000010352e7819 */ /* 0x000fc400000006ff */
[C---:B------:R-:W-:Y:S01]  /*1040*/  PRMT R3, R57.reuse, 0x7632, R3 ;  /* 0x0000763239037816 */ /* 0x040fe20000000003 */
        /* <DEDUP_REMOVED lines=11> */
[----:B------:R-:W-:-:S02]  /*1100*/  PRMT R38, R54, 0x7632, R38 ;  /* 0x0000763236267816 */ /* 0x000fc40000000026 */
[C---:B------:R-:W-:Y:S01]  /*1110*/  PRMT R36, R58.reuse, 0x7632, R36 ;  /* 0x000076323a247816 */ /* 0x040fe20000000024 */
[----:B------:R-:W-:Y:S01]  /*1120*/  IMAD.U32 R58, R58, 0x10000, RZ ;  /* 0x000100003a3a7824 */ /* 0x000fe200078e00ff */
        /* <DEDUP_REMOVED lines=13> */
[----:B------:R-:W-:-:S02]  /*1200*/  IMAD.U32 R44, R61, 0x10000, RZ ;  /* 0x000100003d2c7824 */ /* 0x000fc400078e00ff */
        /* <DEDUP_REMOVED lines=8> */
[----:B------:R-:W-:Y:S01]  /*1290*/  FFMA.FTZ R51, R3, R48, R44 ;  /* 0x0000003003337223 */ /* 0x000fe2000001002c */
[----:B------:R-:W-:-:S02]  /*12a0*/  SHF.L.U32 R47, R62, 0x10, RZ ;  /* 0x000000103e2f7819 */ /* 0x000fc400000006ff */
[C---:B------:R-:W-:Y:S02]  /*12b0*/  PRMT R48, R64.reuse, 0x7632, R48 ;  /* 0x0000763240307816 */ /* 0x040fe40000000030 */
[----:B------:R-:W-:Y:S01]  /*12c0*/  SHF.L.U32 R64, R64, 0x10, RZ ;  /* 0x0000001040407819 */ /* 0x000fe200000006ff */
[----:B------:R-:W-:Y:S01]  /*12d0*/  IMAD.U32 R39, R39, 0x10000, RZ ;  /* 0x0001000027277824 */ /* 0x000fe200078e00ff */
[----:B------:R-:W-:Y:S02]  /*12e0*/  PRMT R45, R62, 0x7632, R45 ;  /* 0x000076323e2d7816 */ /* 0x000fe4000000002d */
        /* <DEDUP_REMOVED lines=11> */
[----:B------:R-:W-:-:S02]  /*13a0*/  FFMA.FTZ R48, R57, R44, R46 ;  /* 0x0000002c39307223 */ /* 0x000fc4000001002e */
[----:B------:R-:W-:Y:S02]  /*13b0*/  IMAD.U32 R44, R65, 0x10000, RZ ;  /* 0x00010000412c7824 */ /* 0x000fe400078e00ff */
[----:B------:R-:W-:Y:S01]  /*13c0*/  FFMA.FTZ R2, R38, R37, R47 ;  /* 0x0000002526027223 */ /* 0x000fe2000001002f */
        /* <DEDUP_REMOVED lines=22> */
[----:B------:R-:W-:Y:S01]  /*1530*/  FFMA.FTZ R45, R36, R45, R47 ;  /* 0x0000002d242d7223 */ /* 0x000fe2000001002f */
[----:B------:R-:W-:Y:S02]  /*1540*/  SHF.L.U32 R69, R69, 0x10, RZ ;  /* 0x0000001045457819 */ /* 0x000fe400000006ff */
[----:B------:R-:W-:Y:S02]  /*1550*/  SHF.L.U32 R38, R73, 0x10, RZ ;  /* 0x0000001049267819 */ /* 0x000fe400000006ff */
[----:B------:R-:W-:Y:S01]  /*1560*/  SHF.L.U32 R63, R63, 0x10, RZ ;  /* 0x000000103f3f7819 */ /* 0x000fe200000006ff */
[----:B------:R-:W-:Y:S02]  /*1570*/  IMAD.U32 R44, R70, 0x10000, RZ ;  /* 0x00010000462c7824 */ /* 0x000fe400078e00ff */
[----:B------:R-:W-:-:S02]  /*1580*/  IMAD.U32 R37, R74, 0x10000, RZ ;  /* 0x000100004a257824 */ /* 0x000fc400078e00ff */
[----:B------:R-:W-:Y:S01]  /*1590*/  FFMA.FTZ R48, R38, R69, R45 ;  /* 0x0000004526307223 */ /* 0x000fe2000001002d */
[----:B------:R-:W-:Y:S01]  /*15a0*/  FFMA.FTZ R63, R39, R63, R2 ;  /* 0x0000003f273f7223 */ /* 0x000fe20000010002 */
[----:B------:R-:W-:Y:S02]  /*15b0*/  SHF.L.U32 R46, R46, 0x10, RZ ;  /* 0x000000102e2e7819 */ /* 0x000fe400000006ff */
[----:B------:R-:W-:Y:S01]  /*15c0*/  FFMA.FTZ R47, R37, R44, R48 ;  /* 0x0000002c252f7223 */ /* 0x000fe20000010030 */
[----:B------:R-:W-:Y:S02]  /*15d0*/  PRMT R70, R70, 0x7632, R70 ;  /* 0x0000763246467816 */ /* 0x000fe40000000046 */
[----:B------:R-:W-:Y:S02]  /*15e0*/  PRMT R2, R74, 0x7632, R2 ;  /* 0x000076324a027816 */ /* 0x000fe40000000002 */
[C---:B--2---:R-:W-:Y:S02]  /*15f0*/  PRMT R44, R76.reuse, 0x7632, R44 ;  /* 0x000076324c2c7816 */ /* 0x044fe4000000002c */
[----:B------:R-:W-:Y:S01]  /*1600*/  SHF.L.U32 R76, R76, 0x10, RZ ;  /* 0x000000104c4c7819 */ /* 0x000fe200000006ff */
[----:B------:R-:W-:Y:S01]  /*1610*/  FFMA.FTZ R67, R39, R46, R67 ;  /* 0x0000002e27437223 */ /* 0x000fe20000010043 */
[----:B------:R-:W-:Y:S01]  /*1620*/  SHF.L.U32 R45, R70, 0x10, RZ ;  /* 0x00000010462d7819 */ /* 0x000fe200000006ff */
[----:B------:R-:W-:Y:S01]  /*1630*/  IMAD.U32 R2, R2, 0x10000, RZ ;  /* 0x0001000002027824 */ /* 0x000fe200078e00ff */
[----:B------:R-:W-:Y:S01]  /*1640*/  SHF.L.U32 R46, R44, 0x10, RZ ;  /* 0x000000102c2e7819 */ /* 0x000fe200000006ff */
[----:B------:R-:W-:Y:S01]  /*1650*/  FFMA.FTZ R76, R72, R76, R63 ;  /* 0x0000004c484c7223 */ /* 0x000fe2000001003f */
[C---:B---3--:R-:W-:Y:S01]  /*1660*/  PRMT R48, R4.reuse, 0x7632, R48 ;  /* 0x0000763204307816 */ /* 0x048fe20000000030 */
[----:B------:R-:W-:-:S02]  /*1670*/  IMAD.U32 R49, R4, 0x10000, RZ ;  /* 0x0001000004317824 */ /* 0x000fc400078e00ff */
        /* <DEDUP_REMOVED lines=9> */
[----:B------:R-:W-:-:S02]  /*1710*/  SHF.L.U32 R4, R71, 0x10, RZ ;  /* 0x0000001047047819 */ /* 0x000fc400000006ff */
[----:B------:R-:W-:Y:S02]  /*1720*/  PRMT R71, R71, 0x7632, R71 ;  /* 0x0000763247477816 */ /* 0x000fe40000000047 */
        /* <DEDUP_REMOVED lines=11> */
[C---:B------:R-:W-:Y:S01]  /*17e0*/  FFMA.FTZ R44, R38.reuse, R77, R45 ;  /* 0x0000004d262c7223 */ /* 0x040fe2000001002d */
[----:B------:R-:W-:Y:S01]  /*17f0*/  FFMA.FTZ R3, R38, R3, R36 ;  /* 0x0000000326037223 */ /* 0x000fe20000010024 */
[----:B------:R-:W-:Y:S02]  /*1800*/  SHF.L.U32 R38, R6, 0x10, RZ ;  /* 0x0000001006267819 */ /* 0x000fe400000006ff */
[----:B------:R-:W-:Y:S02]  /*1810*/  PRMT R6, R79, 0x7632, R6 ;  /* 0x000076324f067816 */ /* 0x000fe40000000006 */
[----:B------:R-:W-:Y:S01]  /*1820*/  PRMT R78, R78, 0x7632, R78 ;  /* 0x000076324e4e7816 */ /* 0x000fe2000000004e */
[C---:B------:R-:W-:Y:S01]  /*1830*/  FFMA.FTZ R45, R37.reuse, R4, R44 ;  /* 0x00000004252d7223 */ /* 0x040fe2000001002c */
[----:B------:R-:W-:Y:S01]  /*1840*/  PRMT R4, R6, 0x7632, R4 ;  /* 0x0000763206047816 */ /* 0x000fe20000000004 */
[----:B------:R-:W-:Y:S01]  /*1850*/  FFMA.FTZ R38, R37, R38, R3 ;  /* 0x0000002625267223 */ /* 0x000fe20000010003 */
[----:B----4-:R-:W-:Y:S01]  /*1860*/  PRMT R44, R8, 0x7632, R44 ;  /* 0x00007632082c7816 */ /* 0x010fe2000000002c */
[----:B------:R-:W-:Y:S01]  /*1870*/  IMAD.U32 R3, R78, 0x10000, RZ ;  /* 0x000100004e037824 */ /* 0x000fe200078e00ff */
[----:B------:R-:W-:-:S02]  /*1880*/  SHF.L.U32 R46, R8, 0x10, RZ ;  /* 0x00000010082e7819 */ /* 0x000fc400000006ff */
[C---:B-----5:R-:W-:Y:S01]  /*1890*/  PRMT R8, R12.reuse, 0x7632, R8 ;  /* 0x000076320c087816 */ /* 0x060fe20000000008 */
        /* <DEDUP_REMOVED lines=11> */
[----:B------:R-:W-:-:S02]  /*1950*/  SHF.L.U32 R5, R9, 0x10, RZ ;  /* 0x0000001009057819 */ /* 0x000fc400000006ff */
[----:B------:R-:W-:Y:S01]  /*1960*/  SHF.L.U32 R2, R13, 0x10, RZ ;  /* 0x000000100d027819 */ /* 0x000fe200000006ff */
[C---:B------:R-:W-:Y:S01]  /*1970*/  FFMA.FTZ R4, R75.reuse, R36, R4 ;  /* 0x000000244b047223 */ /* 0x040fe20000010004 */
[----:B------:R-:W-:Y:S01]  /*1980*/  FFMA.FTZ R37, R75, R8, R37 ;  /* 0x000000084b257223 */ /* 0x000fe20000010025 */
[----:B------:R-:W-:Y:S01]  /*1990*/  IMAD.U32 R6, R6, 0x10000, RZ ;  /* 0x0001000006067824 */ /* 0x000fe200078e00ff */
[----:B------:R-:W-:Y:S02]  /*19a0*/  PRMT R9, R9, 0x7632, R9 ;  /* 0x0000763209097816 */ /* 0x000fe40000000009 */
[----:B------:R-:W-:Y:S02]  /*19b0*/  PRMT R13, R13, 0x7632, R13 ;  /* 0x000076320d0d7816 */ /* 0x000fe4000000000d */
        /* <DEDUP_REMOVED lines=23> */
[----:B------:R-:W-:-:S02]  /*1b30*/  SHF.L.U32 R17, R20, 0x10, RZ ;  /* 0x0000001014117819 */ /* 0x000fc400000006ff */
[----:B------:R-:W-:Y:S01]  /*1b40*/  PRMT R20, R20, 0x7632, R20 ;  /* 0x0000763214147816 */ /* 0x000fe20000000014 */
[C---:B------:R-:W-:Y:S01]  /*1b50*/  IMAD.U32 R8, R11.reuse, 0x10000, RZ ;  /* 0x000100000b087824 */ /* 0x040fe200078e00ff */
[----:B------:R-:W-:Y:S01]  /*1b60*/  PRMT R6, R11, 0x7632, R6 ;  /* 0x000076320b067816 */ /* 0x000fe20000000006 */
[----:B------:R-:W-:Y:S01]  /*1b70*/  FFMA.FTZ R10, R14, R7, R9 ;  /* 0x000000070e0a7223 */ /* 0x000fe20000010009 */
[----:B------:R-:W-:Y:S02]  /*1b80*/  IMAD.U32 R9, R18, 0x10000, RZ ;  /* 0x0001000012097824 */ /* 0x000fe400078e00ff */
        /* <DEDUP_REMOVED lines=17> */
[----:B------:R-:W-:-:S02]  /*1ca0*/  PRMT R19, R19, 0x7632, R19 ;  /* 0x0000763213137816 */ /* 0x000fc40000000013 */
[----:B------:R-:W-:Y:S01]  /*1cb0*/  PRMT R3, R22, 0x7632, R3 ;  /* 0x0000763216037816 */ /* 0x000fe20000000003 */
[C---:B------:R-:W-:Y:S01]  /*1cc0*/  FFMA.FTZ R8, R15.reuse, R8, R10 ;  /* 0x000000080f087223 */ /* 0x040fe2000001000a */
[----:B------:R-:W-:Y:S01]  /*1cd0*/  SHF.L.U32 R6, R6, 0x10, RZ ;  /* 0x0000001006067819 */ /* 0x000fe200000006ff */
[----:B------:R-:W-:Y:S01]  /*1ce0*/  FFMA.FTZ R7, R15, R12, R7 ;  /* 0x0000000c0f077223 */ /* 0x000fe20000010007 */
[----:B------:R-:W-:Y:S01]  /*1cf0*/  SHF.L.U32 R5, R5, 0x10, RZ ;  /* 0x0000001005057819 */ /* 0x000fe200000006ff */
[----:B------:R-:W-:Y:S01]  /*1d00*/  IMAD.U32 R2, R19, 0x10000, RZ ;  /* 0x0001000013027824 */ /* 0x000fe200078e00ff */
[----:B------:R-:W-:Y:S01]  /*1d10*/  SHF.L.U32 R3, R3, 0x10, RZ ;  /* 0x0000001003037819 */ /* 0x000fe200000006ff */
[----:B------:R-:W-:Y:S02]  /*1d20*/  FFMA.FTZ R9, R4, R9, R13 ;  /* 0x0000000904097223 */ /* 0x000fe4000001000d */
[C-C-:B------:R-:W-:Y:S01]  /*1d30*/  FFMA.FTZ R6, R5.reuse, R6, R8.reuse ;  /* 0x0000000605067223 */ /* 0x140fe20000010008 */
[----:B------:R-:W-:Y:S01]  /*1d40*/  FFMA.FTZ R2, R5, R2, R7 ;  /* 0x0000000205027223 */ /* 0x000fe20000010007 */
[----:B------:R-:W-:Y:S01]  /*1d50*/  FFMA.FTZ R14, R14, R3, R9 ;  /* 0x000000030e0e7223 */ /* 0x000fe20000010009 */
[C---:B------:R-:W-:Y:S01]  /*1d60*/  PRMT R8, R24.reuse, 0x7632, R8 ;  /* 0x0000763218087816 */ /* 0x040fe20000000008 */
[----:B------:R-:W-:Y:S01]  /*1d70*/  IMAD.U32 R24, R24, 0x10000, RZ ;  /* 0x0001000018187824 */ /* 0x000fe200078e00ff */
[----:B------:R-:W-:-:S02]  /*1d80*/  PRMT R3, R28, 0x7632, R3 ;  /* 0x000076321c037816 */ /* 0x000fc40000000003 */
[----:B------:R-:W-:Y:S02]  /*1d90*/  SHF.L.U32 R7, R28, 0x10, RZ ;  /* 0x000000101c077819 */ /* 0x000fe400000006ff */
[----:B------:R-:W-:Y:S01]  /*1da0*/  SHF.L.U32 R4, R23, 0x10, RZ ;  /* 0x0000001017047819 */ /* 0x000fe200000006ff */
[----:B------:R-:W-:Y:S01]  /*1db0*/  IMAD.U32 R3, R3, 0x10000, RZ ;  /* 0x0001000003037824 */ /* 0x000fe200078e00ff */
        /* <DEDUP_REMOVED lines=18> */
[----:B------:R-:W-:-:S02]  /*1ee0*/  PRMT R15, R32, 0x7632, R15 ;  /* 0x00007632200f7816 */ /* 0x000fc4000000000f */
[----:B------:R-:W-:Y:S01]  /*1ef0*/  SHF.L.U32 R32, R32, 0x10, RZ ;  /* 0x0000001020207819 */ /* 0x000fe200000006ff */
[----:B------:R-:W-:Y:S01]  /*1f00*/  FFMA.FTZ R16, R30, R11, R13 ;  /* 0x0000000b1e107223 */ /* 0x000fe2000001000d */
[----:B------:R-:W-:Y:S02]  /*1f10*/  PRMT R9, R26, 0x7632, R9 ;  /* 0x000076321a097816 */ /* 0x000fe40000000009 */
        /* <DEDUP_REMOVED lines=8> */
[----:B------:R-:W-:Y:S01]  /*1fa0*/  IMAD.U32 R9, R33, 0x10000, RZ ;  /* 0x0001000021097824 */ /* 0x000fe200078e00ff */
[----:B------:R-:W-:Y:S01]  /*1fb0*/  PRMT R8, R31, 0x7632, R8 ;  /* 0x000076321f087816 */ /* 0x000fe20000000008 */
[----:B------:R-:W-:Y:S01]  /*1fc0*/  FFMA.FTZ R40, R7, R40, R4 ;  /* 0x0000002807287223 */ /* 0x000fe20000010004 */
[----:B------:R-:W-:Y:S01]  /*1fd0*/  SHF.L.U32 R31, R31, 0x10, RZ ;  /* 0x000000101f1f7819 */ /* 0x000fe200000006ff */
[----:B------:R-:W-:Y:S01]  /*1fe0*/  IMAD.U32 R14, R27, 0x10000, RZ ;  /* 0x000100001b0e7824 */ /* 0x000fe200078e00ff */
[----:B------:R-:W-:Y:S01]  /*1ff0*/  PRMT R33, R33, 0x7632, R33 ;  /* 0x0000763221217816 */ /* 0x000fe20000000021 */
[----:B------:R-:W-:Y:S01]  /*2000*/  FFMA.FTZ R10, R5, R10, R16 ;  /* 0x0000000a050a7223 */ /* 0x000fe20000010010 */
[----:B------:R-:W-:Y:S01]  /*2010*/  FFMA.FTZ R13, R3, R2, R40 ;  /* 0x00000002030d7223 */ /* 0x000fe20000010028 */
[----:B------:R-:W-:Y:S01]  /*2020*/  PRMT R12, R27, 0x7632, R12 ;  /* 0x000076321b0c7816 */ /* 0x000fe2000000000c */
[----:B------:R-:W-:Y:S01]  /*2030*/  FFMA.FTZ R4, R6, R9, R11 ;  /* 0x0000000906047223 */ /* 0x000fe2000001000b */
[----:B------:R-:W-:Y:S01]  /*2040*/  SHF.L.U32 R2, R33, 0x10, RZ ;  /* 0x0000001021027819 */ /* 0x000fe200000006ff */
[--C-:B------:R-:W-:Y:S01]  /*2050*/  FFMA.FTZ R7, R31, R14, R10.reuse ;  /* 0x0000000e1f077223 */ /* 0x100fe2000001000a */
[C---:B------:R-:W-:Y:S01]  /*2060*/  PRMT R10, R41.reuse, 0x7632, R10 ;  /* 0x00007632290a7816 */ /* 0x040fe2000000000a */
[----:B------:R-:W-:Y:S01]  /*2070*/  IMAD.U32 R41, R41, 0x10000, RZ ;  /* 0x0001000029297824 */ /* 0x000fe200078e00ff */
[----:B------:R-:W-:Y:S01]  /*2080*/  SHF.L.U32 R3, R12, 0x10, RZ ;  /* 0x000000100c037819 */ /* 0x000fe200000006ff */
[----:B------:R-:W-:Y:S01]  /*2090*/  IMAD.U32 R9, R34, 0x10000, RZ ;  /* 0x0001000022097824 */ /* 0x000fe200078e00ff */
[----:B------:R-:W-:Y:S01]  /*20a0*/  SHF.L.U32 R8, R8, 0x10, RZ ;  /* 0x0000001008087819 */ /* 0x000fe200000006ff */
[C---:B------:R-:W-:Y:S01]  /*20b0*/  FFMA.FTZ R11, R29.reuse, R2, R4 ;  /* 0x000000021d0b7223 */ /* 0x040fe20000010004 */
        /* <DEDUP_REMOVED lines=9> */
[----:B------:R-:W-:-:S03]  /*2150*/  SHF.L.U32 R10, R7, 0x10, RZ ;  /* 0x00000010070a7819 */ /* 0x000fc600000006ff */
[----:B------:R-:W-:Y:S01]  /*2160*/  FFMA.FTZ R29, R30, R9, R29 ;  /* 0x000000091e1d7223 */ /* 0x000fe2000001001d */
[----:B------:R-:W-:Y:S01]  /*2170*/  PRMT R2, R35, 0x7632, R2 ;  /* 0x0000763223027816 */ /* 0x000fe20000000002 */
        /* <DEDUP_REMOVED lines=9> */
[C---:B------:R-:W-:Y:S02]  /*2210*/  FFMA.FTZ R5, R8.reuse, R5, R7 ;  /* 0x0000000508057223 */ /* 0x040fe40000010007 */
[----:B------:R-:W-:Y:S01]  /*2220*/  FFMA.FTZ R9, R8, R9, R12 ;  /* 0x0000000908097223 */ /* 0x000fe2000001000c */
[----:B------:R-:W0:Y:S04]  /*2230*/  SHFL.BFLY PT, R2, R3, 0x10, 0x1f ;  /* 0x0e001f0003027f89 */ /* 0x000e2800000e0000 */
[----:B------:R-:W1:Y:S04]  /*2240*/  SHFL.BFLY PT, R4, R5, 0x10, 0x1f ;  /* 0x0e001f0005047f89 */ /* 0x000e6800000e0000 */
[----:B------:R-:W2:Y:S01]  /*2250*/  SHFL.BFLY PT, R8, R9, 0x10, 0x1f ;  /* 0x0e001f0009087f89 */ /* 0x000ea200000e0000 */
[----:B0-----:R-:W-:Y:S01]  /*2260*/  FADD.FTZ R2, R3, R2 ;  /* 0x0000000203027221 */ /* 0x001fe20000010000 */
[----:B-1----:R-:W-:Y:S01]  /*2270*/  FADD.FTZ R6, R5, R4 ;  /* 0x0000000405067221 */ /* 0x002fe20000010000 */
[----:B--2---:R-:W-:-:S03]  /*2280*/  FADD.FTZ R10, R9, R8 ;  /* 0x00000008090a7221 */ /* 0x004fc60000010000 */
        /* <DEDUP_REMOVED lines=15> */
[----:B------:R-:W3:Y:S01]  /*2380*/  S2UR UR5, SR_CgaCtaId ;  /* 0x00000000000579c3 */ /* 0x000ee20000008800 */
[----:B0-----:R-:W-:Y:S01]  /*2390*/  FADD.FTZ R2, R4, R3 ;  /* 0x0000000304027221 */ /* 0x001fe20000010000 */
[----:B-1----:R-:W-:Y:S01]  /*23a0*/  FADD.FTZ R6, R8, R5 ;  /* 0x0000000508067221 */ /* 0x002fe20000010000 */
[----:B--2---:R-:W-:-:S03]  /*23b0*/  FADD.FTZ R9, R12, R9 ;  /* 0x000000090c097221 */ /* 0x004fc60000010000 */
[----:B------:R-:W0:Y:S04]  /*23c0*/  SHFL.BFLY PT, R5, R2, 0x1, 0x1f ;  /* 0x0c201f0002057f89 */ /* 0x000e2800000e0000 */
[----:B------:R-:W1:Y:S04]  /*23d0*/  SHFL.BFLY PT, R7, R6, 0x1, 0x1f ;  /* 0x0c201f0006077f89 */ /* 0x000e6800000e0000 */
[----:B------:R-:W2:Y:S01]  /*23e0*/  SHFL.BFLY PT, R10, R9, 0x1, 0x1f ;  /* 0x0c201f00090a7f89 */ /* 0x000ea200000e0000 */
[----:B------:R-:W-:Y:S02]  /*23f0*/  LOP3.LUT P0, RZ, R80, 0x1f, RZ, 0xc0, !PT ;  /* 0x0000001f50ff7812 */ /* 0x000fe4000780c0ff */
[----:B------:R-:W-:Y:S01]  /*2400*/  SHF.R.S32.HI R3, RZ, 0x1f, R80 ;  /* 0x0000001fff037819 */ /* 0x000fe20000011450 */
[----:B------:R-:W-:-:S03]  /*2410*/  UMOV UR4, 0x400 ;  /* 0x0000040000047882 */ /* 0x000fc60000000000 */
[----:B------:R-:W-:Y:S01]  /*2420*/  LEA.HI R3, R3, R80, RZ, 0x5 ;  /* 0x0000005003037211 */ /* 0x000fe200078f28ff */
[----:B---3--:R-:W-:-:S03]  /*2430*/  ULEA UR4, UR5, UR4, 0x18 ;  /* 0x0000000405047291 */ /* 0x008fc6000f8ec03f */
[----:B------:R-:W-:-:S04]  /*2440*/  SHF.R.S32.HI R3, RZ, 0x5, R3 ;  /* 0x00000005ff037819 */ /* 0x000fc80000011403 */
[----:B------:R-:W-:Y:S01]  /*2450*/  LEA R3, R3, UR4, 0x2 ;  /* 0x0000000403037c11 */ /* 0x000fe2000f8e10ff */
[----:B0-----:R-:W-:Y:S01]  /*2460*/  @!P0 FADD.FTZ R4, R2, R5 ;  /* 0x0000000502048221 */ /* 0x001fe20000010000 */
[----:B-1----:R-:W-:Y:S01]  /*2470*/  FADD.FTZ R2, R6, R7 ;  /* 0x0000000706027221 */ /* 0x002fe20000010000 */
[----:B--2---:R-:W-:-:S03]  /*2480*/  FADD.FTZ R10, R9, R10 ;  /* 0x0000000a090a7221 */ /* 0x004fc60000010000 */
[----:B------:R0:W-:Y:S04]  /*2490*/  @!P0 STS [R3], R4 ;  /* 0x0000000403008388 */ /* 0x0001e80000000800 */
        /* <DEDUP_REMOVED lines=8> */
[----:B------:R-:W2:Y:S04]  /*2520*/  LDS.128 R4, [UR4] ;  /* 0x00000004ff047984 */ /* 0x000ea80008000c00 */
[----:B------:R-:W3:Y:S01]  /*2530*/  LDS.128 R12, [UR4+0x20] ;  /* 0x00002004ff0c7984 */ /* 0x000ee20008000c00 */
[----:B-1----:R-:W-:-:S04]  /*2540*/  IMAD.WIDE R2, R0, 0x2, R2 ;  /* 0x0000000200027825 */ /* 0x002fc800078e0202 */
[----:B0-----:R-:W-:Y:S01]  /*2550*/  FADD.FTZ R8, RZ, R8 ;  /* 0x00000008ff087221 */ /* 0x001fe20000010000 */
[----:B--2---:R-:W-:-:S03]  /*2560*/  FADD.FTZ R4, RZ, R4 ;  /* 0x00000004ff047221 */ /* 0x004fc60000010000 */
[----:B------:R-:W-:Y:S01]  /*2570*/  FADD.FTZ R9, R8, R9 ;  /* 0x0000000908097221 */ /* 0x000fe20000010000 */
[----:B---3--:R-:W-:Y:S01]  /*2580*/  FADD.FTZ R12, RZ, R12 ;  /* 0x0000000cff0c7221 */ /* 0x008fe20000010000 */
[----:B------:R-:W-:Y:S02]  /*2590*/  FADD.FTZ R5, R4, R5 ;  /* 0x0000000504057221 */ /* 0x000fe40000010000 */
[----:B------:R-:W-:Y:S01]  /*25a0*/  FADD.FTZ R10, R9, R10 ;  /* 0x0000000a090a7221 */ /* 0x000fe20000010000 */
[----:B------:R-:W-:Y:S01]  /*25b0*/  FADD.FTZ R13, R12, R13 ;  /* 0x0000000d0c0d7221 */ /* 0x000fe20000010000 */
[----:B------:R-:W-:Y:S02]  /*25c0*/  FADD.FTZ R6, R5, R6 ;  /* 0x0000000605067221 */ /* 0x000fe40000010000 */
[----:B------:R-:W-:Y:S01]  /*25d0*/  FADD.FTZ R10, R10, R11 ;  /* 0x0000000b0a0a7221 */ /* 0x000fe20000010000 */
[----:B------:R-:W-:Y:S01]  /*25e0*/  FADD.FTZ R14, R13, R14 ;  /* 0x0000000e0d0e7221 */ /* 0x000fe20000010000 */
[----:B------:R-:W-:-:S03]  /*25f0*/  FADD.FTZ R6, R6, R7 ;  /* 0x0000000706067221 */ /* 0x000fc60000010000 */
[----:B------:R-:W-:Y:S01]  /*2600*/  F2FP.BF16.F32.PACK_AB R10, RZ, R10 ;  /* 0x0000000aff0a723e */ /* 0x000fe200000010ff */
[----:B------:R-:W-:Y:S01]  /*2610*/  FADD.FTZ R14, R14, R15 ;  /* 0x0000000f0e0e7221 */ /* 0x000fe20000010000 */
[----:B------:R-:W-:-:S03]  /*2620*/  F2FP.BF16.F32.PACK_AB R6, RZ, R6 ;  /* 0x00000006ff06723e */ /* 0x000fc600000010ff */
[----:B------:R0:W-:Y:S01]  /*2630*/  STG.E.U16 desc[UR6][R2.64+0x300], R10 ;  /* 0x0003000a02007986 */ /* 0x0001e2000c101506 */
[----:B------:R-:W-:-:S03]  /*2640*/  F2FP.BF16.F32.PACK_AB R14, RZ, R14 ;  /* 0x0000000eff0e723e */ /* 0x000fc600000010ff */
[----:B------:R0:W-:Y:S04]  /*2650*/  STG.E.U16 desc[UR6][R2.64], R6 ;  /* 0x0000000602007986 */ /* 0x0001e8000c101506 */
[----:B------:R0:W-:Y:S02]  /*2660*/  STG.E.U16 desc[UR6][R2.64+0x600], R14 ;  /* 0x0006000e02007986 */ /* 0x0001e4000c101506 */
.L_x_40:
[----:B------:R-:W-:Y:S05]  /*2670*/  BSYNC B0 ;  /* 0x0000000000007941 */ /* 0x000fea0003800000 */
.L_x_39:
[----:B------:R-:W-:Y:S01]  /*2680*/  PREEXIT ;  /* 0x000000000000782d */ /* 0x000fe20000000000 */
[----:B------:R-:W-:Y:S05]  /*2690*/  EXIT ;  /* 0x000000000000794d */ /* 0x000fea0003800000 */
.L_x_41:
        /* <DEDUP_REMOVED lines=14> */
.L_x_113:


//--------------------- .text._Z30router_gemm_kernel_bf16_outputI13__nv_bfloat16Li128ELi8ELi2ELi384ELi7168EEvPS0_PKT_S4_ --------------------------
	.section	.text._Z30router_gemm_kernel_bf16_outputI13__nv_bfloat16Li128ELi8ELi2ELi384ELi7168EEvPS0_PKT_S4_,"ax",@progbits
	.align	128
        .global         _Z30router_gemm_kernel_bf16_outputI13__nv_bfloat16Li128ELi8ELi2ELi384ELi7168EEvPS0_PKT_S4_
        .type           _Z30router_gemm_kernel_bf16_outputI13__nv_bfloat16Li128ELi8ELi2ELi384ELi7168EEvPS0_PKT_S4_,@function
        .size           _Z30router_gemm_kernel_bf16_outputI13__nv_bfloat16Li128ELi8ELi2ELi384ELi7168EEvPS0_PKT_S4_,(.L_x_114 - _Z30router_gemm_kernel_bf16_outputI13__nv_bfloat16Li128ELi8ELi2ELi384ELi7168EEvPS0_PKT_S4_)
        .other          _Z30router_gemm_kernel_bf16_outputI13__nv_bfloat16Li128ELi8ELi2ELi384ELi7168EEvPS0_PKT_S4_,@"STO_CUDA_ENTRY STV_DEFAULT"
_Z30router_gemm_kernel_bf16_outputI13__nv_bfloat16Li128ELi8ELi2ELi384ELi7168EEvPS0_PKT_S4_:
.text._Z30router_gemm_kernel_bf16_outputI13__nv_bfloat16Li128ELi8ELi2ELi384ELi7168EEvPS0_PKT_S4_:
        /* <DEDUP_REMOVED lines=33> */
[C---:B----4-:R-:W-:Y:S01]  /*0210*/  PRMT R76, R4.reuse, 0x7632, R76 ;  /* 0x00007632044c7816 */ /* 0x050fe2000000004c */
[----:B------:R-:W-:Y:S01]  /*0220*/  IMAD.U32 R77, R4, 0x10000, RZ ;  /* 0x00010000044d7824 */ /* 0x000fe200078e00ff */
[----:B-----5:R-:W-:-:S02]  /*0230*/  PRMT R4, R72, 0x7632, R4 ;  /* 0x0000763248047816 */ /* 0x020fc40000000004 */
[----:B------:R-:W-:Y:S01]  /*0240*/  SHF.L.U32 R0, R72, 0x10, RZ ;  /* 0x0000001048007819 */ /* 0x000fe200000006ff */
[----:B------:R-:W-:Y:S01]  /*0250*/  IMAD.U32 R79, R76, 0x10000, RZ ;  /* 0x000100004c4f7824 */ /* 0x000fe200078e00ff */
[----:B------:R-:W-:-:S03]  /*0260*/  SHF.L.U32 R72, R4, 0x10, RZ ;  /* 0x0000001004487819 */ /* 0x000fc600000006ff */
[----:B------:R-:W-:Y:S01]  /*0270*/  FFMA.FTZ R83, R0, R77, RZ ;  /* 0x0000004d00537223 */ /* 0x000fe200000100ff */
[----:B------:R-:W-:Y:S02]  /*0280*/  SHF.L.U32 R4, R73, 0x10, RZ ;  /* 0x0000001049047819 */ /* 0x000fe400000006ff */
[----:B--2---:R-:W-:Y:S01]  /*0290*/  PRMT R73, R8, 0x7632, R73 ;  /* 0x0000763208497816 */ /* 0x004fe20000000049 */
[----:B------:R-:W-:Y:S01]  /*02a0*/  FFMA.FTZ R79, R72, R79, R83 ;  /* 0x0000004f484f7223 */ /* 0x000fe20000010053 */
[----:B------:R-:W-:Y:S02]  /*02b0*/  IMAD.U32 R83, R8, 0x10000, RZ ;  /* 0x0001000008537824 */ /* 0x000fe400078e00ff */
[----:B------:R-:W-:Y:S01]  /*02c0*/  PRMT R8, R73, 0x7632, R8 ;  /* 0x0000763249087816 */ /* 0x000fe20000000008 */
[----:B------:R-:W-:Y:S01]  /*02d0*/  IMAD.U32 R77, R5, 0x10000, RZ ;  /* 0x00010000054d7824 */ /* 0x000fe200078e00ff */
[----:B------:R-:W-:Y:S01]  /*02e0*/  SHF.L.U32 R73, R73, 0x10, RZ ;  /* 0x0000001049497819 */ /* 0x000fe200000006ff */
[----:B------:R-:W-:Y:S01]  /*02f0*/  FFMA.FTZ R83, R0, R83, RZ ;  /* 0x0000005300537223 */ /* 0x000fe200000100ff */
[----:B------:R-:W-:Y:S01]  /*0300*/  PRMT R5, R5, 0x7632, R5 ;  /* 0x0000763205057816 */ /* 0x000fe20000000005 */
[----:B------:R-:W-:Y:S01]  /*0310*/  FFMA.FTZ R77, R4, R77, R79 ;  /* 0x0000004d044d7223 */ /* 0x000fe2000001004f */
[----:B------:R-:W-:-:S02]  /*0320*/  IMAD.U32 R79, R9, 0x10000, RZ ;  /* 0x00010000094f7824 */ /* 0x000fc400078e00ff */
        /* <DEDUP_REMOVED lines=10> */
[----:B------:R-:W2:Y:S04]  /*03d0*/  LDG.E.128 R80, desc[UR6][R80.64+0x3000] ;  /* 0x0030000650507981 */ /* 0x000ea8000c1e1d00 */
[----:B------:R-:W4:Y:S01]  /*03e0*/  LDG.E.128 R76, desc[UR6][R2.64+0x3000] ;  /* 0x00300006024c7981 */ /* 0x000f22000c1e1d00 */
[----:B------:R-:W-:Y:S01]  /*03f0*/  FFMA.FTZ R9, R8, R9, R89 ;  /* 0x0000000908097223 */ /* 0x000fe20000010059 */
[----:B------:R-:W-:Y:S01]  /*0400*/  PRMT R6, R74, 0x7632, R6 ;  /* 0x000076324a067816 */ /* 0x000fe20000000006 */
[C---:B------:R-:W-:Y:S01]  /*0410*/  IMAD.U32 R5, R75.reuse, 0x10000, RZ ;  /* 0x000100004b057824 */ /* 0x040fe200078e00ff */
[----:B------:R-:W-:Y:S01]  /*0420*/  PRMT R4, R75, 0x7632, R4 ;  /* 0x000076324b047816 */ /* 0x000fe20000000004 */
[----:B------:R-:W-:Y:S01]  /*0430*/  FFMA.FTZ R87, R0, R87, R73 ;  /* 0x0000005700577223 */ /* 0x000fe20000010049 */
[----:B------:R-:W-:-:S02]  /*0440*/  SHF.L.U32 R8, R72, 0x10, RZ ;  /* 0x0000001048087819 */ /* 0x000fc400000006ff */
[----:B------:R0:W5:Y:S01]  /*0450*/  LDG.E.128 R72, desc[UR6][R2.64+0x6800] ;  /* 0x0068000602487981 */ /* 0x000162000c1e1d00 */
[----:B------:R-:W-:Y:S01]  /*0460*/  IMAD.U32 R6, R6, 0x10000, RZ ;  /* 0x0001000006067824 */ /* 0x000fe200078e00ff */
[C---:B------:R-:W-:Y:S02]  /*0470*/  PRMT R86, R10.reuse, 0x7632, R86 ;  /* 0x000076320a567816 */ /* 0x040fe40000000056 */
[----:B------:R-:W-:Y:S01]  /*0480*/  SHF.L.U32 R88, R10, 0x10, RZ ;  /* 0x000000100a587819 */ /* 0x000fe200000006ff */
[----:B------:R-:W-:Y:S01]  /*0490*/  FFMA.FTZ R8, R6, R8, R87 ;  /* 0x0000000806087223 */ /* 0x000fe20000010057 */
[C---:B------:R-:W-:Y:S01]  /*04a0*/  IMAD.U32 R10, R7.reuse, 0x10000, RZ ;  /* 0x00010000070a7824 */ /* 0x040fe200078e00ff */
[----:B------:R-:W-:Y:S02]  /*04b0*/  SHF.L.U32 R87, R86, 0x10, RZ ;  /* 0x0000001056577819 */ /* 0x000fe400000006ff */
[----:B------:R-:W-:Y:S01]  /*04c0*/  FFMA.FTZ R89, R0, R88, R9 ;  /* 0x0000005800597223 */ /* 0x000fe20000010009 */
[----:B------:R-:W-:Y:S01]  /*04d0*/  PRMT R7, R7, 0x7632, R7 ;  /* 0x0000763207077816 */ /* 0x000fe20000000007 */
[----:B------:R-:W-:Y:S01]  /*04e0*/  FFMA.FTZ R9, R5, R10, R8 ;  /* 0x0000000a05097223 */ /* 0x000fe20000010008 */
[C---:B------:R-:W-:Y:S01]  /*04f0*/  PRMT R0, R11.reuse, 0x7632, R0 ;  /* 0x000076320b007816 */ /* 0x040fe20000000000 */
[----:B------:R-:W-:-:S02]  /*0500*/  IMAD.U32 R8, R11, 0x10000, RZ ;  /* 0x000100000b087824 */ /* 0x000fc400078e00ff */
[----:B------:R-:W-:Y:S01]  /*0510*/  FFMA.FTZ R6, R6, R87, R89 ;  /* 0x0000005706067223 */ /* 0x000fe20000010059 */
[----:B------:R-:W-:Y:S01]  /*0520*/  SHF.L.U32 R7, R7, 0x10, RZ ;  /* 0x0000001007077819 */ /* 0x000fe200000006ff */
[----:B------:R-:W-:Y:S01]  /*0530*/  IMAD.U32 R4, R4, 0x10000, RZ ;  /* 0x0001000004047824 */ /* 0x000fe200078e00ff */
[----:B0-----:R-:W-:Y:S01]  /*0540*/  SHF.L.U32 R3, R0, 0x10, RZ ;  /* 0x0000001000037819 */ /* 0x001fe200000006ff */
[----:B------:R-:W-:Y:S01]  /*0550*/  FFMA.FTZ R6, R5, R8, R6 ;  /* 0x0000000805067223 */ /* 0x000fe20000010006 */
[----:B---3--:R-:W-:Y:S01]  /*0560*/  PRMT R5, R16, 0x7632, R5 ;  /* 0x0000763210057816 */ /* 0x008fe20000000005 */
        /* <DEDUP_REMOVED lines=8> */
[--C-:B------:R-:W-:Y:S01]  /*05f0*/  FFMA.FTZ R12, R16, R12, R7.reuse ;  /* 0x0000000c100c7223 */ /* 0x100fe20000010007 */
[----:B------:R-:W-:Y:S01]  /*0600*/  PRMT R7, R20, 0x7632, R7 ;  /* 0x0000763214077816 */ /* 0x000fe20000000007 */
[----:B------:R-:W-:Y:S01]  /*0610*/  IMAD.U32 R8, R13, 0x10000, RZ ;  /* 0x000100000d087824 */ /* 0x000fe200078e00ff */
[C---:B------:R-:W-:Y:S01]  /*0620*/  PRMT R3, R17.reuse, 0x7632, R3 ;  /* 0x0000763211037816 */ /* 0x040fe20000000003 */
        /* <DEDUP_REMOVED lines=8> */
[C---:B------:R-:W-:Y:S01]  /*06b0*/  PRMT R2, R18.reuse, 0x7632, R2 ;  /* 0x0000763212027816 */ /* 0x040fe20000000002 */
[----:B------:R-:W-:Y:S01]  /*06c0*/  FFMA.FTZ R16, R5, R10, R16 ;  /* 0x0000000a05107223 */ /* 0x000fe20000010010 */
[----:B------:R-:W-:Y:S01]  /*06d0*/  SHF.L.U32 R18, R18, 0x10, RZ ;  /* 0x0000001012127819 */ /* 0x000fe200000006ff */
[C---:B------:R-:W-:Y:S01]  /*06e0*/  IMAD.U32 R10, R21.reuse, 0x10000, RZ ;  /* 0x00010000150a7824 */ /* 0x040fe200078e00ff */
[----:B------:R-:W-:Y:S01]  /*06f0*/  PRMT R8, R21, 0x7632, R8 ;  /* 0x0000763215087816 */ /* 0x000fe20000000008 */
[----:B------:R-:W-:Y:S01]  /*0700*/  FFMA.FTZ R7, R3, R4, R6 ;  /* 0x0000000403077223 */ /* 0x000fe20000010006 */
[----:B------:R-:W-:-:S02]  /*0710*/  SHF.L.U32 R5, R14, 0x10, RZ ;  /* 0x000000100e057819 */ /* 0x000fc400000006ff */
[----:B------:R-:W-:Y:S01]  /*0720*/  PRMT R14, R14, 0x7632, R14 ;  /* 0x000076320e0e7816 */ /* 0x000fe2000000000e */
[----:B------:R-:W-:Y:S02]  /*0730*/  IMAD.U32 R8, R8, 0x10000, RZ ;  /* 0x0001000008087824 */ /* 0x000fe400078e00ff */
[----:B------:R-:W-:Y:S01]  /*0740*/  FFMA.FTZ R10, R17, R10, R16 ;  /* 0x0000000a110a7223 */ /* 0x000fe20000010010 */
[----:B------:R-:W-:Y:S01]  /*0750*/  FFMA.FTZ R7, R18, R5, R7 ;  /* 0x0000000512077223 */ /* 0x000fe20000010007 */
[----:B------:R-:W-:Y:S01]  /*0760*/  SHF.L.U32 R5, R14, 0x10, RZ ;  /* 0x000000100e057819 */ /* 0x000fe200000006ff */
[----:B------:R-:W-:Y:S02]  /*0770*/  IMAD.U32 R2, R2, 0x10000, RZ ;  /* 0x0001000002027824 */ /* 0x000fe400078e00ff */
[----:B------:R-:W-:Y:S01]  /*0780*/  FFMA.FTZ R11, R3, R8, R10 ;  /* 0x00000008030b7223 */ /* 0x000fe2000001000a */
[C---:B------:R-:W-:Y:S01]  /*0790*/  PRMT R0, R19.reuse, 0x7632, R0 ;  /* 0x0000763213007816 */ /* 0x040fe20000000000 */
[----:B------:R-:W-:Y:S01]  /*07a0*/  IMAD.U32 R19, R19, 0x10000, RZ ;  /* 0x0001000013137824 */ /* 0x000fe200078e00ff */
[C---:B------:R-:W-:Y:S01]  /*07b0*/  PRMT R3, R22.reuse, 0x7632, R3 ;  /* 0x0000763216037816 */ /* 0x040fe20000000003 */
[C---:B------:R-:W-:Y:S01]  /*07c0*/  IMAD.U32 R4, R15.reuse, 0x10000, RZ ;  /* 0x000100000f047824 */ /* 0x040fe200078e00ff */
[----:B------:R-:W-:Y:S01]  /*07d0*/  SHF.L.U32 R9, R22, 0x10, RZ ;  /* 0x0000001016097819 */ /* 0x000fe200000006ff */
[----:B------:R-:W-:Y:S01]  /*07e0*/  FFMA.FTZ R6, R2, R5, R7 ;  /* 0x0000000502067223 */ /* 0x000fe20000010007 */
[----:B------:R-:W-:-:S02]  /*07f0*/  PRMT R15, R15, 0x7632, R15 ;  /* 0x000076320f0f7816 */ /* 0x000fc4000000000f */
[----:B------:R-:W-:Y:S01]  /*0800*/  SHF.L.U32 R5, R3, 0x10, RZ ;  /* 0x0000001003057819 */ /* 0x000fe200000006ff */
[----:B------:R-:W-:Y:S01]  /*0810*/  FFMA.FTZ R9, R18, R9, R11 ;  /* 0x0000000912097223 */ /* 0x000fe2000001000b */
[----:B------:R-:W-:Y:S01]  /*0820*/  FFMA.FTZ R3, R19, R4, R6 ;  /* 0x0000000413037223 */ /* 0x000fe20000010006 */
[----:B------:R-:W-:Y:S01]  /*0830*/  PRMT R4, R23, 0x7632, R4 ;  /* 0x0000763217047816 */ /* 0x000fe20000000004 */
[----:B------:R-:W-:Y:S01]  /*0840*/  IMAD.U32 R0, R0, 0x10000, RZ ;  /* 0x0001000000007824 */ /* 0x000fe200078e00ff */
[----:B------:R-:W-:Y:S01]  /*0850*/  SHF.L.U32 R15, R15, 0x10, RZ ;  /* 0x000000100f0f7819 */ /* 0x000fe200000006ff */
[----:B------:R-:W-:Y:S01]  /*0860*/  FFMA.FTZ R2, R2, R5, R9 ;  /* 0x0000000502027223 */ /* 0x000fe20000010009 */
[----:B------:R-:W-:Y:S01]  /*0870*/  IMAD.U32 R6, R23, 0x10000, RZ ;  /* 0x0001000017067824 */ /* 0x000fe200078e00ff */
[----:B------:R-:W-:Y:S02]  /*0880*/  SHF.L.U32 R5, R4, 0x10, RZ ;  /* 0x0000001004057819 */ /* 0x000fe400000006ff */
[----:B------:R-:W-:Y:S01]  /*0890*/  PRMT R4, R28, 0x7632, R4 ;  /* 0x000076321c047816 */ /* 0x000fe20000000004 */
[----:B------:R-:W-:Y:S01]  /*08a0*/  FFMA.FTZ R3, R0, R15, R3 ;  /* 0x0000000f00037223 */ /* 0x000fe20000010003 */
[C---:B------:R-:W-:Y:S01]  /*08b0*/  PRMT R7, R24.reuse, 0x7632, R7 ;  /* 0x0000763218077816 */ /* 0x040fe20000000007 */
        /* <DEDUP_REMOVED lines=9> */
[----:B------:R-:W-:Y:S01]  /*0950*/  PRMT R6, R29, 0x7632, R6 ;  /* 0x000076321d067816 */ /* 0x000fe20000000006 */
[----:B------:R-:W-:-:S02]  /*0960*/  IMAD.U32 R8, R25, 0x10000, RZ ;  /* 0x0001000019087824 */ /* 0x000fc400078e00ff */
[----:B------:R-:W-:Y:S01]  /*0970*/  FFMA.FTZ R10, R4, R7, R3 ;  /* 0x00000007040a7223 */ /* 0x000fe20000010003 */
[----:B------:R-:W-:Y:S01]  /*0980*/  IMAD.U32 R29, R29, 0x10000, RZ ;  /* 0x000100001d1d7824 */ /* 0x000fe200078e00ff */
[----:B------:R-:W-:Y:S01]  /*0990*/  PRMT R25, R25, 0x7632, R25 ;  /* 0x0000763219197816 */ /* 0x000fe20000000019 */
[----:B------:R-:W-:Y:S01]  /*09a0*/  FFMA.FTZ R3, R28, R32, R5 ;  /* 0x000000201c037223 */ /* 0x000fe20000010005 */
[----:B------:R-:W-:Y:S01]  /*09b0*/  SHF.L.U32 R9, R9, 0x10, RZ ;  /* 0x0000001009097819 */ /* 0x000fe200000006ff */
[----:B------:R-:W-:Y:S01]  /*09c0*/  FFMA.FTZ R5, R29, R8, R10 ;  /* 0x000000081d057223 */ /* 0x000fe2000001000a */
[----:B------:R-:W-:Y:S01]  /*09d0*/  SHF.L.U32 R6, R6, 0x10, RZ ;  /* 0x0000001006067819 */ /* 0x000fe200000006ff */
[----:B------:R-:W-:Y:S02]  /*09e0*/  IMAD.U32 R25, R25, 0x10000, RZ ;  /* 0x0001000019197824 */ /* 0x000fe400078e00ff */
[----:B------:R-:W-:Y:S01]  /*09f0*/  FFMA.FTZ R10, R4, R9, R3 ;  /* 0x00000009040a7223 */ /* 0x000fe20000010003 */
[C---:B------:R-:W-:Y:S01]  /*0a00*/  PRMT R4, R33.reuse, 0x7632, R4 ;  /* 0x0000763221047816 */ /* 0x040fe20000000004 */
[----:B------:R-:W-:Y:S01]  /*0a10*/  IMAD.U32 R8, R33, 0x10000, RZ ;  /* 0x0001000021087824 */ /* 0x000fe200078e00ff */
[----:B------:R-:W-:Y:S01]  /*0a20*/  PRMT R2, R30, 0x7632, R2 ;  /* 0x000076321e027816 */ /* 0x000fe20000000002 */
        /* <DEDUP_REMOVED lines=12> */
[----:B------:R-:W-:Y:S01]  /*0af0*/  IMAD.U32 R4, R27, 0x10000, RZ ;  /* 0x000100001b047824 */ /* 0x000fe200078e00ff */
[C---:B------:R-:W-:Y:S01]  /*0b00*/  PRMT R0, R31.reuse, 0x7632, R0 ;  /* 0x000076321f007816 */ /* 0x040fe20000000000 */
        /* <DEDUP_REMOVED lines=19> */
[----:B------:R-:W-:-:S02]  /*0c40*/  PRMT R9, R44, 0x7632, R9 ;  /* 0x000076322c097816 */ /* 0x000fc40000000009 */
[----:B------:R-:W-:Y:S01]  /*0c50*/  SHF.L.U32 R11, R44, 0x10, RZ ;  /* 0x000000102c0b7819 */ /* 0x000fe200000006ff */
[----:B------:R-:W-:Y:S01]  /*0c60*/  IMAD.U32 R4, R4, 0x10000, RZ ;  /* 0x0001000004047824 */ /* 0x000fe200078e00ff */
[----:B------:R-:W-:Y:S01]  /*0c70*/  SHF.L.U32 R7, R7, 0x10, RZ ;  /* 0x0000001007077819 */ /* 0x000fe200000006ff */
[C---:B------:R-:W-:Y:S01]  /*0c80*/  FFMA.FTZ R3, R40.reuse, R36, R3 ;  /* 0x0000002428037223 */ /* 0x040fe20000010003 */
[----:B------:R-:W-:Y:S01]  /*0c90*/  PRMT R5, R41, 0x7632, R5 ;  /* 0x0000763229057816 */ /* 0x000fe20000000005 */
[----:B------:R-:W-:Y:S01]  /*0ca0*/  IMAD.U32 R9, R9, 0x10000, RZ ;  /* 0x0001000009097824 */ /* 0x000fe200078e00ff */
[----:B------:R-:W-:Y:S01]  /*0cb0*/  SHF.L.U32 R8, R37, 0x10, RZ ;  /* 0x0000001025087819 */ /* 0x000fe200000006ff */
[----:B------:R-:W-:Y:S01]  /*0cc0*/  FFMA.FTZ R11, R40, R11, R2 ;  /* 0x0000000b280b7223 */ /* 0x000fe20000010002 */
[----:B------:R-:W-:Y:S01]  /*0cd0*/  SHF.L.U32 R41, R41, 0x10, RZ ;  /* 0x0000001029297819 */ /* 0x000fe200000006ff */
[C---:B------:R-:W-:Y:S01]  /*0ce0*/  FFMA.FTZ R10, R4.reuse, R7, R3 ;  /* 0x00000007040a7223 */ /* 0x040fe20000010003 */
[----:B------:R-:W-:Y:S01]  /*0cf0*/  PRMT R37, R37, 0x7632, R37 ;  /* 0x0000763225257816 */ /* 0x000fe20000000025 */
[----:B------:R-:W-:Y:S01]  /*0d00*/  FFMA.FTZ R12, R4, R9, R11 ;  /* 0x00000009040c7223 */ /* 0x000fe2000001000b */
[----:B------:R-:W-:Y:S01]  /*0d10*/  SHF.L.U32 R5, R5, 0x10, RZ ;  /* 0x0000001005057819 */ /* 0x000fe200000006ff */
[----:B------:R-:W-:Y:S01]  /*0d20*/  FFMA.FTZ R8, R41, R8, R10 ;  /* 0x0000000829087223 */ /* 0x000fe2000001000a */
[----:B------:R-:W-:Y:S01]  /*0d30*/  SHF.L.U32 R2, R37, 0x10, RZ ;  /* 0x0000001025027819 */ /* 0x000fe200000006ff */
[C---:B------:R-:W-:Y:S01]  /*0d40*/  IMAD.U32 R10, R45.reuse, 0x10000, RZ ;  /* 0x000100002d0a7824 */ /* 0x040fe200078e00ff */
[----:B------:R-:W-:-:S02]  /*0d50*/  PRMT R4, R45, 0x7632, R4 ;  /* 0x000076322d047816 */ /* 0x000fc40000000004 */
        /* <DEDUP_REMOVED lines=25> */
[----:B------:R-:W-:-:S02]  /*0ef0*/  SHF.L.U32 R0, R0, 0x10, RZ ;  /* 0x0000001000007819 */ /* 0x000fc400000006ff */
[----:B------:R-:W-:Y:S01]  /*0f00*/  SHF.L.U32 R5, R2, 0x10, RZ ;  /* 0x0000001002057819 */ /* 0x000fe200000006ff */
[----:B------:R-:W-:Y:S02]  /*0f10*/  FFMA.FTZ R4, R43, R4, R6 ;  /* 0x000000042b047223 */ /* 0x000fe40000010006 */
[C---:B------:R-:W-:Y:S02]  /*0f20*/  FFMA.FTZ R3, R0.reuse, R39, R3 ;  /* 0x0000002700037223 */ /* 0x040fe40000010003 */
[----:B------:R-:W-:Y:S01]  /*0f30*/  FFMA.FTZ R4, R0, R5, R4 ;  /* 0x0000000500047223 */ /* 0x000fe20000010004 */
[----:B------:R-:W-:Y:S02]  /*0f40*/  PRMT R0, R52, 0x7632, R0 ;  /* 0x0000763234007816 */ /* 0x000fe40000000000 */
[C---:B------:R-:W-:Y:S01]  /*0f50*/  PRMT R7, R48.reuse, 0x7632, R7 ;  /* 0x0000763230077816 */ /* 0x040fe20000000007 */
[----:B------:R-:W-:Y:S01]  /*0f60*/  IMAD.U32 R48, R48, 0x10000, RZ ;  /* 0x0001000030307824 */ /* 0x000fe200078e00ff */
[----:B------:R-:W-:Y:S01]  /*0f70*/  SHF.L.U32 R52, R52, 0x10, RZ ;  /* 0x0000001034347819 */ /* 0x000fe200000006ff */
[----:B------:R-:W-:Y:S01]  /*0f80*/  IMAD.U32 R0, R0, 0x10000, RZ ;  /* 0x0001000000007824 */ /* 0x000fe200078e00ff */
[----:B------:R-:W-:-:S02]  /*0f90*/  SHF.L.U32 R7, R7, 0x10, RZ ;  /* 0x0000001007077819 */ /* 0x000fc400000006ff */
[----:B------:R-:W-:Y:S01]  /*0fa0*/  PRMT R9, R56, 0x7632, R9 ;  /* 0x0000763238097816 */ /* 0x000fe20000000009 */
[----:B------:R-:W-:Y:S01]  /*0fb0*/  FFMA.FTZ R3, R52, R48, R3 ;  /* 0x0000003034037223 */ /* 0x000fe20000010003 */
[----:B------:R-:W-:Y:S02]  /*0fc0*/  SHF.L.U32 R11, R56, 0x10, RZ ;  /* 0x00000010380b7819 */ /* 0x000fe400000006ff */
[C---:B------:R-:W-:Y:S01]  /*0fd0*/  PRMT R2, R53.reuse, 0x7632, R2 ;  /* 0x0000763235027816 */ /* 0x040fe20000000002 */
[----:B------:R-:W-:Y:S01]  /*0fe0*/  FFMA.FTZ R10, R0, R7, R3 ;  /* 0x00000007000a7223 */ /* 0x000fe20000010003 */
        /* <DEDUP_REMOVED lines=36> */
[----:B------:R-:W-:Y:S02]  /*1230*/  SHF.L.U32 R4, R59, 0x10, RZ ;  /* 0x000000103b047819 */ /* 0x000fe400000006ff */
        /* <DEDUP_REMOVED lines=25> */
[C---:B------:R-:W-:Y:S01]  /*13d0*/  IMAD.U32 R2, R69.reuse, 0x10000, RZ ;  /* 0x0001000045027824 */ /* 0x040fe200078e00ff */
[C---:B------:R-:W-:Y:S01]  /*13e0*/  PRMT R5, R66.reuse, 0x7632, R5 ;  /* 0x0000763242057816 */ /* 0x040fe20000000005 */
        /* <DEDUP_REMOVED lines=12> */
[----:B------:R-:W-:Y:S01]  /*14b0*/  IMAD.U32 R0, R63, 0x10000, RZ ;  /* 0x000100003f007824 */ /* 0x000fe200078e00ff */
[C---:B------:R-:W-:Y:S01]  /*14c0*/  PRMT R3, R70.reuse, 0x7632, R3 ;  /* 0x0000763246037816 */ /* 0x040fe20000000003 */
[----:B------:R-:W-:Y:S01]  /*14d0*/  FFMA.FTZ R2, R5, R62, R2 ;  /* 0x0000003e05027223 */ /* 0x000fe20000010002 */
[----:B------:R-:W-:-:S02]  /*14e0*/  SHF.L.U32 R7, R70, 0x10, RZ ;  /* 0x0000001046077819 */ /* 0x000fc400000006ff */
[----:B------:R-:W-:Y:S02]  /*14f0*/  PRMT R63, R63, 0x7632, R63 ;  /* 0x000076323f3f7816 */ /* 0x000fe4000000003f */
[----:B------:R-:W-:Y:S01]  /*1500*/  SHF.L.U32 R4, R3, 0x10, RZ ;  /* 0x0000001003047819 */ /* 0x000fe200000006ff */
[----:B------:R-:W-:Y:S01]  /*1510*/  FFMA.FTZ R66, R66, R7, R9 ;  /* 0x0000000742427223 */ /* 0x000fe20000010009 */
[----:B------:R-:W-:Y:S01]  /*1520*/  FFMA.FTZ R3, R67, R0, R2 ;  /* 0x0000000043037223 */ /* 0x000fe20000010002 */
[----:B------:R-:W-:Y:S01]  /*1530*/  PRMT R0, R71, 0x7632, R0 ;  /* 0x0000763247007816 */ /* 0x000fe20000000000 */
[----:B------:R-:W-:Y:S01]  /*1540*/  IMAD.U32 R63, R63, 0x10000, RZ ;  /* 0x000100003f3f7824 */ /* 0x000fe200078e00ff */
[----:B------:R-:W-:Y:S01]  /*1550*/  SHF.L.U32 R6, R6, 0x10, RZ ;  /* 0x0000001006067819 */ /* 0x000fe200000006ff */
[----:B------:R-:W-:Y:S01]  /*1560*/  FFMA.FTZ R4, R5, R4, R66 ;  /* 0x0000000405047223 */ /* 0x000fe20000010042 */
[----:B------:R-:W-:Y:S02]  /*1570*/  SHF.L.U32 R2, R71, 0x10, RZ ;  /* 0x0000001047027819 */ /* 0x000fe400000006ff */
[----:B------:R-:W-:-:S02]  /*1580*/  SHF.L.U32 R5, R0, 0x10, RZ ;  /* 0x0000001000057819 */ /* 0x000fc400000006ff */
[----:B--2---:R-:W-:Y:S01]  /*1590*/  PRMT R0, R80, 0x7632, R0 ;  /* 0x0000763250007816 */ /* 0x004fe20000000000 */
[----:B------:R-:W-:Y:S01]  /*15a0*/  FFMA.FTZ R3, R6, R63, R3 ;  /* 0x0000003f06037223 */ /* 0x000fe20000010003 */
[C---:B----4-:R-:W-:Y:S01]  /*15b0*/  PRMT R7, R76.reuse, 0x7632, R7 ;  /* 0x000076324c077816 */ /* 0x050fe20000000007 */
[----:B------:R-:W-:Y:S01]  /*15c0*/  IMAD.U32 R76, R76, 0x10000, RZ ;  /* 0x000100004c4c7824 */ /* 0x000fe200078e00ff */
[----:B------:R-:W-:Y:S01]  /*15d0*/  SHF.L.U32 R80, R80, 0x10, RZ ;  /* 0x0000001050507819 */ /* 0x000fe200000006ff */
[----:B------:R-:W-:Y:S01]  /*15e0*/  FFMA.FTZ R2, R67, R2, R4 ;  /* 0x0000000243027223 */ /* 0x000fe20000010004 */
[----:B------:R-:W-:Y:S01]  /*15f0*/  SHF.L.U32 R7, R7, 0x10, RZ ;  /* 0x0000001007077819 */ /* 0x000fe200000006ff */
[----:B------:R-:W-:Y:S01]  /*1600*/  IMAD.U32 R0, R0, 0x10000, RZ ;  /* 0x0001000000007824 */ /* 0x000fe200078e00ff */
[----:B-----5:R-:W-:Y:S01]  /*1610*/  PRMT R9, R72, 0x7632, R9 ;  /* 0x0000763248097816 */ /* 0x020fe20000000009 */
[----:B------:R-:W-:Y:S01]  /*1620*/  FFMA.FTZ R3, R80, R76, R3 ;  /* 0x0000004c50037223 */ /* 0x000fe20000010003 */
[----:B------:R-:W-:Y:S01]  /*1630*/  SHF.L.U32 R11, R72, 0x10, RZ ;  /* 0x00000010480b7819 */ /* 0x000fe200000006ff */
        /* <DEDUP_REMOVED lines=41> */
[----:B------:R-:W-:Y:S02]  /*18d0*/  FFMA.FTZ R2, R83, R2, R4 ;  /* 0x0000000253027223 */ /* 0x000fe40000010004 */
[C---:B------:R-:W-:Y:S02]  /*18e0*/  FFMA.FTZ R3, R6.reuse, R79, R3 ;  /* 0x0000004f06037223 */ /* 0x040fe40000010003 */
[----:B------:R-:W-:-:S03]  /*18f0*/  FFMA.FTZ R2, R6, R5, R2 ;  /* 0x0000000506027223 */ /* 0x000fc60000010002 */
[----:B------:R-:W0:Y:S04]  /*1900*/  SHFL.BFLY PT, R0, R3, 0x10, 0x1f ;  /* 0x0e001f0003007f89 */ /* 0x000e2800000e0000 */
[----:B------:R-:W1:Y:S01]  /*1910*/  SHFL.BFLY PT, R5, R2, 0x10, 0x1f ;  /* 0x0e001f0002057f89 */ /* 0x000e6200000e0000 */
[----:B0-----:R-:W-:Y:S01]  /*1920*/  FADD.FTZ R0, R3, R0 ;  /* 0x0000000003007221 */ /* 0x001fe20000010000 */
[----:B-1----:R-:W-:-:S04]  /*1930*/  FADD.FTZ R6, R2, R5 ;  /* 0x0000000502067221 */ /* 0x002fc80000010000 */
        /* <DEDUP_REMOVED lines=10> */
[----:B------:R-:W2:Y:S01]  /*19e0*/  S2UR UR5, SR_CgaCtaId ;  /* 0x00000000000579c3 */ /* 0x000ea20000008800 */
[----:B------:R-:W-:Y:S01]  /*19f0*/  LOP3.LUT P0, RZ, R85, 0x1f, RZ, 0xc0, !PT ;  /* 0x0000001f55ff7812 */ /* 0x000fe2000780c0ff */
[----:B0-----:R-:W-:Y:S01]  /*1a00*/  FADD.FTZ R3, R4, R3 ;  /* 0x0000000304037221 */ /* 0x001fe20000010000 */
[----:B-1----:R-:W-:-:S04]  /*1a10*/  FADD.FTZ R9, R8, R9 ;  /* 0x0000000908097221 */ /* 0x002fc80000010000 */
[----:B------:R-:W0:Y:S04]  /*1a20*/  SHFL.BFLY PT, R2, R3, 0x1, 0x1f ;  /* 0x0c201f0003027f89 */ /* 0x000e2800000e0000 */
[----:B------:R-:W1:Y:S01]  /*1a30*/  SHFL.BFLY PT, R6, R9, 0x1, 0x1f ;  /* 0x0c201f0009067f89 */ /* 0x000e6200000e0000 */
[----:B------:R-:W-:Y:S01]  /*1a40*/  SHF.R.S32.HI R0, RZ, 0x1f, R85 ;  /* 0x0000001fff007819 */ /* 0x000fe20000011455 */
[----:B------:R-:W-:-:S03]  /*1a50*/  UMOV UR4, 0x400 ;  /* 0x0000040000047882 */ /* 0x000fc60000000000 */
[----:B------:R-:W-:Y:S01]  /*1a60*/  LEA.HI R0, R0, R85, RZ, 0x5 ;  /* 0x0000005500007211 */ /* 0x000fe200078f28ff */
[----:B--2---:R-:W-:-:S03]  /*1a70*/  ULEA UR4, UR5, UR4, 0x18 ;  /* 0x0000000405047291 */ /* 0x004fc6000f8ec03f */
[----:B------:R-:W-:-:S04]  /*1a80*/  SHF.R.S32.HI R0, RZ, 0x5, R0 ;  /* 0x00000005ff007819 */ /* 0x000fc80000011400 */
[----:B------:R-:W-:Y:S01]  /*1a90*/  LEA R0, R0, UR4, 0x2 ;  /* 0x0000000400007c11 */ /* 0x000fe2000f8e10ff */
[----:B0-----:R-:W-:Y:S01]  /*1aa0*/  @!P0 FADD.FTZ R5, R3, R2 ;  /* 0x0000000203058221 */ /* 0x001fe20000010000 */
[----:B-1----:R-:W-:-:S04]  /*1ab0*/  FADD.FTZ R7, R9, R6 ;  /* 0x0000000609077221 */ /* 0x002fc80000010000 */
[----:B------:R0:W-:Y:S04]  /*1ac0*/  @!P0 STS [R0], R5 ;  /* 0x0000000500008388 */ /* 0x0001e80000000800 */
[----:B------:R0:W-:Y:S01]  /*1ad0*/  @!P0 STS [R0+0x10], R7 ;  /* 0x0000100700008388 */ /* 0x0001e20000000800 */
[----:B------:R-:W-:Y:S01]  /*1ae0*/  BAR.SYNC.DEFER_BLOCKING 0x0 ;  /* 0x0000000000007b1d */ /* 0x000fe20000010000 */
[----:B------:R-:W-:-:S05]  /*1af0*/  ISETP.NE.AND P0, PT, R85, RZ, PT ;  /* 0x000000ff5500720c */ /* 0x000fca0003f05270 */
[----:B------:R-:W-:Y:S08]  /*1b00*/  BSSY B0, `(.L_x_42) ;  /* 0x0000012000007945 */ /* 0x000ff00003800000 */
[----:B0-----:R-:W-:Y:S05]  /*1b10*/  @P0 BRA `(.L_x_43) ;  /* 0x0000000000400947 */ /* 0x001fea0003800000 */
[----:B------:R-:W0:Y:S01]  /*1b20*/  LDS.128 R4, [UR4] ;  /* 0x00000004ff047984 */ /* 0x000e220008000c00 */
[----:B------:R-:W1:Y:S03]  /*1b30*/  LDC.64 R2, c[0x0][0x210] ;  /* 0x00008400ff027b82 */ /* 0x000e660000000a00 */
[----:B------:R-:W2:Y:S01]  /*1b40*/  LDS.128 R8, [UR4+0x10] ;  /* 0x00001004ff087984 */ /* 0x000ea20008000c00 */
[----:B-1----:R-:W-:-:S04]  /*1b50*/  IMAD.WIDE R84, R84, 0x2, R2 ;  /* 0x0000000254547825 */ /* 0x002fc800078e0202 */
[----:B0-----:R-:W-:Y:S01]  /*1b60*/  FADD.FTZ R4, RZ, R4 ;  /* 0x00000004ff047221 */ /* 0x001fe20000010000 */
[----:B--2---:R-:W-:-:S03]  /*1b70*/  FADD.FTZ R8, RZ, R8 ;  /* 0x00000008ff087221 */ /* 0x004fc60000010000 */
[----:B------:R-:W-:Y:S01]  /*1b80*/  FADD.FTZ R5, R4, R5 ;  /* 0x0000000504057221 */ /* 0x000fe20000010000 */
[----:B------:R-:W-:-:S03]  /*1b90*/  FADD.FTZ R9, R8, R9 ;  /* 0x0000000908097221 */ /* 0x000fc60000010000 */
[----:B------:R-:W-:Y:S01]  /*1ba0*/  FADD.FTZ R6, R5, R6 ;  /* 0x0000000605067221 */ /* 0x000fe20000010000 */
[----:B------:R-:W-:-:S03]  /*1bb0*/  FADD.FTZ R10, R9, R10 ;  /* 0x0000000a090a7221 */ /* 0x000fc60000010000 */
[----:B------:R-:W-:Y:S01]  /*1bc0*/  FADD.FTZ R6, R6, R7 ;  /* 0x0000000706067221 */ /* 0x000fe20000010000 */
[----:B------:R-:W-:-:S04]  /*1bd0*/  FADD.FTZ R10, R10, R11 ;  /* 0x0000000b0a0a7221 */ /* 0x000fc80000010000 */
[----:B------:R-:W-:Y:S02]  /*1be0*/  F2FP.BF16.F32.PACK_AB R6, RZ, R6 ;  /* 0x00000006ff06723e */ /* 0x000fe400000010ff */
[----:B------:R-:W-:-:S03]  /*1bf0*/  F2FP.BF16.F32.PACK_AB R10, RZ, R10 ;  /* 0x0000000aff0a723e */ /* 0x000fc600000010ff */
[----:B------:R0:W-:Y:S04]  /*1c00*/  STG.E.U16 desc[UR6][R84.64], R6 ;  /* 0x0000000654007986 */ /* 0x0001e8000c101506 */
[----:B------:R0:W-:Y:S02]  /*1c10*/  STG.E.U16 desc[UR6][R84.64+0x300], R10 ;  /* 0x0003000a54007986 */ /* 0x0001e4000c101506 */
.L_x_43:
[----:B------:R-:W-:Y:S05]  /*1c20*/  BSYNC B0 ;  /* 0x0000000000007941 */ /* 0x000fea0003800000 */
.L_x_42:
[----:B------:R-:W-:Y:S01]  /*1c30*/  PREEXIT ;  /* 0x000000000000782d */ /* 0x000fe20000000000 */
[----:B------:R-:W-:Y:S05]  /*1c40*/  EXIT ;  /* 0x000000000000794d */ /* 0x000fea0003800000 */
.L_x_44:
        /* <DEDUP_REMOVED lines=11> */
.L_x_114:


//--------------------- .text._Z30router_gemm_kernel_bf16_outputI13__nv_bfloat16Li128ELi8ELi1ELi384ELi7168EEvPS0_PKT_S4_ --------------------------
	.section	.text._Z30router_gemm_kernel_bf16_outputI13__nv_bfloat16Li128ELi8ELi1ELi384ELi7168EEvPS0_PKT_S4_,"ax",@progbits
	.align	128
        .global         _Z30router_gemm_kernel_bf16_outputI13__nv_bfloat16Li128ELi8ELi1ELi384ELi7168EEvPS0_PKT_S4_
        .type           _Z30router_gemm_kernel_bf16_outputI13__nv_bfloat16Li128ELi8ELi1ELi384ELi7168EEvPS0_PKT_S4_,@function
        .size           _Z30router_gemm_kernel_bf16_outputI13__nv_bfloat16Li128ELi8ELi1ELi384ELi7168EEvPS0_PKT_S4_,(.L_x_115 - _Z30router_gemm_kernel_bf16_outputI13__nv_bfloat16Li128ELi8ELi1ELi384ELi7168EEvPS0_PKT_S4_)
        .other          _Z30router_gemm_kernel_bf16_outputI13__nv_bfloat16Li128ELi8ELi1ELi384ELi7168EEvPS0_PKT_S4_,@"STO_CUDA_ENTRY STV_DEFAULT"
_Z30router_gemm_kernel_bf16_outputI13__nv_bfloat16Li128ELi8ELi1ELi384ELi7168EEvPS0_PKT_S4_:
.text._Z30router_gemm_kernel_bf16_outputI13__nv_bfloat16Li128ELi8ELi1ELi384ELi7168EEvPS0_PKT_S4_:
        /* <DEDUP_REMOVED lines=27> */
[----:B------:R0:W4:Y:S04]  /*01b0*/  LDG.E.128 R8, desc[UR6][R60.64+0x3000] ;  /* 0x003000063c087981 */ /* 0x000128000c1e1d00 */
[----:B------:R-:W4:Y:S01]  /*01c0*/  LDG.E.128 R4, desc[UR6][R4.64+0x3000] ;  /* 0x0030000604047981 */ /* 0x000f22000c1e1d00 */
[----:B--2---:R-:W-:-:S02]  /*01d0*/  PRMT R3, R56, 0x7632, R3 ;  /* 0x0000763238037816 */ /* 0x004fc40000000003 */
[----:B0-----:R-:W-:Y:S02]  /*01e0*/  SHF.L.U32 R61, R56, 0x10, RZ ;  /* 0x00000010383d7819 */ /* 0x001fe400000006ff */
[----:B------:R-:W-:Y:S02]  /*01f0*/  SHF.L.U32 R3, R3, 0x10, RZ ;  /* 0x0000001003037819 */ /* 0x000fe400000006ff */
[C---:B-----5:R-:W-:Y:S01]  /*0200*/  PRMT R56, R52.reuse, 0x7632, R56 ;  /* 0x0000763234387816 */ /* 0x060fe20000000038 */
[----:B------:R-:W-:-:S04]  /*0210*/  IMAD.U32 R52, R52, 0x10000, RZ ;  /* 0x0001000034347824 */ /* 0x000fc800078e00ff */
[----:B------:R-:W-:Y:S02]  /*0220*/  IMAD.U32 R56, R56, 0x10000, RZ ;  /* 0x0001000038387824 */ /* 0x000fe400078e00ff */
[----:B------:R-:W-:Y:S01]  /*0230*/  FFMA.FTZ R60, R52, R61, RZ ;  /* 0x0000003d343c7223 */ /* 0x000fe200000100ff */
[----:B------:R-:W-:Y:S01]  /*0240*/  SHF.L.U32 R61, R57, 0x10, RZ ;  /* 0x00000010393d7819 */ /* 0x000fe200000006ff */
[----:B------:R-:W-:Y:S01]  /*0250*/  IMAD.U32 R52, R53, 0x10000, RZ ;  /* 0x0001000035347824 */ /* 0x000fe200078e00ff */
[----:B------:R-:W-:Y:S01]  /*0260*/  PRMT R57, R57, 0x7632, R57 ;  /* 0x0000763239397816 */ /* 0x000fe20000000039 */
[----:B------:R-:W-:Y:S01]  /*0270*/  FFMA.FTZ R3, R56, R3, R60 ;  /* 0x0000000338037223 */ /* 0x000fe2000001003c */
[----:B------:R-:W-:-:S03]  /*0280*/  PRMT R53, R53, 0x7632, R53 ;  /* 0x0000763235357816 */ /* 0x000fc60000000035 */
[----:B------:R-:W-:Y:S01]  /*0290*/  FFMA.FTZ R3, R52, R61, R3 ;  /* 0x0000003d34037223 */ /* 0x000fe20000010003 */
[----:B------:R-:W-:Y:S01]  /*02a0*/  SHF.L.U32 R52, R57, 0x10, RZ ;  /* 0x0000001039347819 */ /* 0x000fe200000006ff */
[----:B------:R-:W-:Y:S01]  /*02b0*/  IMAD.U32 R60, R53, 0x10000, RZ ;  /* 0x00010000353c7824 */ /* 0x000fe200078e00ff */
[----:B------:R-:W-:Y:S01]  /*02c0*/  PRMT R56, R58, 0x7632, R56 ;  /* 0x000076323a387816 */ /* 0x000fe20000000038 */
[----:B------:R-:W-:Y:S01]  /*02d0*/  IMAD.U32 R57, R54, 0x10000, RZ ;  /* 0x0001000036397824 */ /* 0x000fe200078e00ff */
[----:B------:R-:W-:Y:S01]  /*02e0*/  SHF.L.U32 R58, R58, 0x10, RZ ;  /* 0x000000103a3a7819 */ /* 0x000fe200000006ff */
[----:B------:R-:W-:Y:S01]  /*02f0*/  FFMA.FTZ R52, R60, R52, R3 ;  /* 0x000000343c347223 */ /* 0x000fe20000010003 */
[----:B------:R-:W-:Y:S02]  /*0300*/  PRMT R53, R54, 0x7632, R53 ;  /* 0x0000763236357816 */ /* 0x000fe40000000035 */
[----:B------:R-:W-:Y:S01]  /*0310*/  SHF.L.U32 R56, R56, 0x10, RZ ;  /* 0x0000001038387819 */ /* 0x000fe200000006ff */
[----:B------:R-:W-:-:S02]  /*0320*/  FFMA.FTZ R58, R57, R58, R52 ;  /* 0x0000003a393a7223 */ /* 0x000fc40000010034 */
[----:B------:R-:W-:Y:S01]  /*0330*/  IMAD.U32 R53, R53, 0x10000, RZ ;  /* 0x0001000035357824 */ /* 0x000fe200078e00ff */
        /* <DEDUP_REMOVED lines=8> */
[----:B---3--:R-:W-:Y:S01]  /*03c0*/  PRMT R54, R44, 0x7632, R54 ;  /* 0x000076322c367816 */ /* 0x008fe20000000036 */
[----:B----4-:R-:W-:Y:S01]  /*03d0*/  IMAD.U32 R53, R48, 0x10000, RZ ;  /* 0x0001000030357824 */ /* 0x010fe200078e00ff */
        /* <DEDUP_REMOVED lines=14> */
[C---:B------:R-:W-:Y:S02]  /*04c0*/  PRMT R45, R46.reuse, 0x7632, R45 ;  /* 0x000076322e2d7816 */ /* 0x040fe4000000002d */
[----:B------:R-:W-:Y:S01]  /*04d0*/  SHF.L.U32 R53, R46, 0x10, RZ ;  /* 0x000000102e357819 */ /* 0x000fe200000006ff */
[----:B------:R-:W-:Y:S01]  /*04e0*/  FFMA.FTZ R49, R49, R44, R48 ;  /* 0x0000002c31317223 */ /* 0x000fe20000010030 */
[C---:B------:R-:W-:Y:S01]  /*04f0*/  PRMT R3, R50.reuse, 0x7632, R3 ;  /* 0x0000763232037816 */ /* 0x040fe20000000003 */
[----:B------:R-:W-:Y:S01]  /*0500*/  IMAD.U32 R50, R50, 0x10000, RZ ;  /* 0x0001000032327824 */ /* 0x000fe200078e00ff */
[----:B------:R-:W-:-:S03]  /*0510*/  SHF.L.U32 R46, R45, 0x10, RZ ;  /* 0x000000102d2e7819 */ /* 0x000fc600000006ff */
[----:B------:R-:W-:Y:S02]  /*0520*/  IMAD.U32 R3, R3, 0x10000, RZ ;  /* 0x0001000003037824 */ /* 0x000fe400078e00ff */
[----:B------:R-:W-:Y:S01]  /*0530*/  FFMA.FTZ R50, R50, R53, R49 ;  /* 0x0000003532327223 */ /* 0x000fe20000010031 */
        /* <DEDUP_REMOVED lines=151> */
[--C-:B------:R-:W-:Y:S01]  /*0eb0*/  FFMA.FTZ R13, R9, R14, R8.reuse ;  /* 0x0000000e090d7223 */ /* 0x100fe20000010008 */
        /* <DEDUP_REMOVED lines=8> */
[----:B------:R-:W-:Y:S01]  /*0f40*/  PRMT R4, R11, 0x7632, R4 ;  /* 0x000076320b047816 */ /* 0x000fe20000000004 */
[----:B------:R-:W-:Y:S01]  /*0f50*/  IMAD.U32 R6, R7, 0x10000, RZ ;  /* 0x0001000007067824 */ /* 0x000fe200078e00ff */
[----:B------:R-:W-:Y:S01]  /*0f60*/  SHF.L.U32 R11, R11, 0x10, RZ ;  /* 0x000000100b0b7819 */ /* 0x000fe200000006ff */
[----:B------:R-:W-:Y:S01]  /*0f70*/  FFMA.FTZ R8, R3, R8, R10 ;  /* 0x0000000803087223 */ /* 0x000fe2000001000a */
[----:B------:R-:W-:Y:S01]  /*0f80*/  PRMT R5, R7, 0x7632, R5 ;  /* 0x0000763207057816 */ /* 0x000fe20000000005 */
[----:B------:R-:W-:Y:S02]  /*0f90*/  IMAD.U32 R4, R4, 0x10000, RZ ;  /* 0x0001000004047824 */ /* 0x000fe400078e00ff */
[----:B------:R-:W-:Y:S01]  /*0fa0*/  FFMA.FTZ R11, R11, R6, R8 ;  /* 0x000000060b0b7223 */ /* 0x000fe20000010008 */
[----:B------:R-:W-:-:S05]  /*0fb0*/  SHF.L.U32 R5, R5, 0x10, RZ ;  /* 0x0000001005057819 */ /* 0x000fca00000006ff */
[----:B------:R-:W-:-:S05]  /*0fc0*/  FFMA.FTZ R4, R4, R5, R11 ;  /* 0x0000000504047223 */ /* 0x000fca000001000b */
[----:B------:R-:W0:Y:S02]  /*0fd0*/  SHFL.BFLY PT, R3, R4, 0x10, 0x1f ;  /* 0x0e001f0004037f89 */ /* 0x000e2400000e0000 */
[----:B0-----:R-:W-:-:S05]  /*0fe0*/  FADD.FTZ R3, R4, R3 ;  /* 0x0000000304037221 */ /* 0x001fca0000010000 */
[----:B------:R-:W0:Y:S02]  /*0ff0*/  SHFL.BFLY PT, R6, R3, 0x8, 0x1f ;  /* 0x0d001f0003067f89 */ /* 0x000e2400000e0000 */
[----:B0-----:R-:W-:-:S05]  /*1000*/  FADD.FTZ R6, R3, R6 ;  /* 0x0000000603067221 */ /* 0x001fca0000010000 */
[----:B------:R-:W0:Y:S01]  /*1010*/  SHFL.BFLY PT, R5, R6, 0x4, 0x1f ;  /* 0x0c801f0006057f89 */ /* 0x000e2200000e0000 */
[----:B------:R-:W-:Y:S01]  /*1020*/  LOP3.LUT P0, RZ, R0, 0x1f, RZ, 0xc0, !PT ;  /* 0x0000001f00ff7812 */ /* 0x000fe2000780c0ff */
[----:B0-----:R-:W-:-:S05]  /*1030*/  FADD.FTZ R5, R6, R5 ;  /* 0x0000000506057221 */ /* 0x001fca0000010000 */
[----:B------:R-:W0:Y:S01]  /*1040*/  SHFL.BFLY PT, R8, R5, 0x2, 0x1f ;  /* 0x0c401f0005087f89 */ /* 0x000e2200000e0000 */
[----:B------:R-:W-:Y:S01]  /*1050*/  BSSY B0, `(.L_x_45) ;  /* 0x000000d000007945 */ /* 0x000fe20003800000 */
[----:B0-----:R-:W-:-:S05]  /*1060*/  FADD.FTZ R8, R5, R8 ;  /* 0x0000000805087221 */ /* 0x001fca0000010000 */
[----:B------:R0:W1:Y:S01]  /*1070*/  SHFL.BFLY PT, R7, R8, 0x1, 0x1f ;  /* 0x0c201f0008077f89 */ /* 0x00006200000e0000 */
[----:B------:R-:W-:Y:S05]  /*1080*/  @P0 BRA `(.L_x_46) ;  /* 0x0000000000240947 */ /* 0x000fea0003800000 */
[----:B------:R-:W2:Y:S01]  /*1090*/  S2UR UR5, SR_CgaCtaId ;  /* 0x00000000000579c3 */ /* 0x000ea20000008800 */
[----:B------:R-:W-:Y:S01]  /*10a0*/  SHF.R.S32.HI R3, RZ, 0x1f, R0 ;  /* 0x0000001fff037819 */ /* 0x000fe20000011400 */
[----:B------:R-:W-:Y:S01]  /*10b0*/  UMOV UR4, 0x400 ;  /* 0x0000040000047882 */ /* 0x000fe20000000000 */
[----:B01----:R-:W-:Y:S02]  /*10c0*/  FADD.FTZ R8, R8, R7 ;  /* 0x0000000708087221 */ /* 0x003fe40000010000 */
[----:B------:R-:W-:-:S04]  /*10d0*/  LEA.HI R3, R3, R0, RZ, 0x5 ;  /* 0x0000000003037211 */ /* 0x000fc800078f28ff */
[----:B------:R-:W-:Y:S01]  /*10e0*/  SHF.R.S32.HI R3, RZ, 0x5, R3 ;  /* 0x00000005ff037819 */ /* 0x000fe20000011403 */
[----:B--2---:R-:W-:-:S06]  /*10f0*/  ULEA UR4, UR5, UR4, 0x18 ;  /* 0x0000000405047291 */ /* 0x004fcc000f8ec03f */
[----:B------:R-:W-:-:S05]  /*1100*/  LEA R3, R3, UR4, 0x2 ;  /* 0x0000000403037c11 */ /* 0x000fca000f8e10ff */
[----:B------:R2:W-:Y:S02]  /*1110*/  STS [R3], R8 ;  /* 0x0000000803007388 */ /* 0x0005e40000000800 */
.L_x_46:
[----:B------:R-:W-:Y:S05]  /*1120*/  BSYNC B0 ;  /* 0x0000000000007941 */ /* 0x000fea0003800000 */
.L_x_45:
[----:B------:R-:W-:Y:S01]  /*1130*/  BAR.SYNC.DEFER_BLOCKING 0x0 ;  /* 0x0000000000007b1d */ /* 0x000fe20000010000 */
[----:B------:R-:W-:-:S05]  /*1140*/  ISETP.NE.AND P0, PT, R0, RZ, PT ;  /* 0x000000ff0000720c */ /* 0x000fca0003f05270 */
[----:B------:R-:W-:Y:S08]  /*1150*/  BSSY B0, `(.L_x_47) ;  /* 0x000000e000007945 */ /* 0x000ff00003800000 */
[----:B------:R-:W-:Y:S05]  /*1160*/  @P0 BRA `(.L_x_48) ;  /* 0x0000000000300947 */ /* 0x000fea0003800000 */
[----:B------:R-:W3:Y:S01]  /*1170*/  S2UR UR5, SR_CgaCtaId ;  /* 0x00000000000579c3 */ /* 0x000ee20000008800 */
[----:B------:R-:W-:-:S07]  /*1180*/  UMOV UR4, 0x400 ;  /* 0x0000040000047882 */ /* 0x000fce0000000000 */
[----:B------:R-:W2:Y:S01]  /*1190*/  LDC.64 R4, c[0x0][0x210] ;  /* 0x00008400ff047b82 */ /* 0x000ea20000000a00 */
[----:B---3--:R-:W-:Y:S01]  /*11a0*/  ULEA UR4, UR5, UR4, 0x18 ;  /* 0x0000000405047291 */ /* 0x008fe2000f8ec03f */
[----:B--2---:R-:W-:-:S08]  /*11b0*/  IMAD.WIDE R2, R2, 0x2, R4 ;  /* 0x0000000202027825 */ /* 0x004fd000078e0204 */
[----:B0-----:R-:W0:Y:S02]  /*11c0*/  LDS.128 R8, [UR4] ;  /* 0x00000004ff087984 */ /* 0x001e240008000c00 */
[----:B0-----:R-:W-:-:S04]  /*11d0*/  FADD.FTZ R8, RZ, R8 ;  /* 0x00000008ff087221 */ /* 0x001fc80000010000 */
[----:B------:R-:W-:-:S04]  /*11e0*/  FADD.FTZ R9, R8, R9 ;  /* 0x0000000908097221 */ /* 0x000fc80000010000 */
[----:B------:R-:W-:-:S04]  /*11f0*/  FADD.FTZ R10, R9, R10 ;  /* 0x0000000a090a7221 */ /* 0x000fc80000010000 */
[----:B------:R-:W-:-:S05]  /*1200*/  FADD.FTZ R10, R10, R11 ;  /* 0x0000000b0a0a7221 */ /* 0x000fca0000010000 */
[----:B------:R-:W-:-:S05]  /*1210*/  F2FP.BF16.F32.PACK_AB R10, RZ, R10 ;  /* 0x0000000aff0a723e */ /* 0x000fca00000010ff */
[----:B------:R3:W-:Y:S02]  /*1220*/  STG.E.U16 desc[UR6][R2.64], R10 ;  /* 0x0000000a02007986 */ /* 0x0007e4000c101506 */
.L_x_48:
[----:B------:R-:W-:Y:S05]  /*1230*/  BSYNC B0 ;  /* 0x0000000000007941 */ /* 0x000fea0003800000 */
.L_x_47:
[----:B------:R-:W-:Y:S01]  /*1240*/  PREEXIT ;  /* 0x000000000000782d */ /* 0x000fe20000000000 */
[----:B------:R-:W-:Y:S05]  /*1250*/  EXIT ;  /* 0x000000000000794d */ /* 0x000fea0003800000 */
.L_x_49:
        /* <DEDUP_REMOVED lines=10> */
.L_x_115:


//--------------------- .text._Z30router_gemm_kernel_bf16_outputI13__nv_bfloat16Li128ELi8ELi16ELi256ELi7168EEvPS0_PKT_S4_ --------------------------
	.section	.text._Z30router_gemm_kernel_bf16_outputI13__nv_bfloat16Li128ELi8ELi16ELi256ELi7168EEvPS0_PKT_S4_,"ax",@progbits
	.align	128
        .global         _Z30router_gemm_kernel_bf16_outputI13__nv_bfloat16Li128ELi8ELi16ELi256ELi7168EEvPS0_PKT_S4_
        .type           _Z30router_gemm_kernel_bf16_outputI13__nv_bfloat16Li128ELi8ELi16ELi256ELi7168EEvPS0_PKT_S4_,@function
        .size           _Z30router_gemm_kernel_bf16_outputI13__nv_bfloat16Li128ELi8ELi16ELi256ELi7168EEvPS0_PKT_S4_,(.L_x_116 - _Z30router_gemm_kernel_bf16_outputI13__nv_bfloat16Li128ELi8ELi16ELi256ELi7168EEvPS0_PKT_S4_)
        .other          _Z30router_gemm_kernel_bf16_outputI13__nv_bfloat16Li128ELi8ELi16ELi256ELi7168EEvPS0_PKT_S4_,@"STO_CUDA_ENTRY STV_DEFAULT"
_Z30router_gemm_kernel_bf16_outputI13__nv_bfloat16Li128ELi8ELi16ELi256ELi7168EEvPS0_PKT_S4_:
.text._Z30router_gemm_kernel_bf16_outputI13__nv_bfloat16Li128ELi8ELi16ELi256ELi7168EEvPS0_PKT_S4_:
        /* <DEDUP_REMOVED lines=2765> */
.L_x_51:
[----:B------:R-:W-:Y:S05]  /*acd0*/  BSYNC B0 ;  /* 0x0000000000007941 */ /* 0x000fea0003800000 */
.L_x_50:
[----:B------:R-:W-:Y:S01]  /*ace0*/  PREEXIT ;  /* 0x000000000000782d */ /* 0x000fe20000000000 */
[----:B------:R-:W-:Y:S05]  /*acf0*/  EXIT ;  /* 0x000000000000794d */ /* 0x000fea0003800000 */
.L_x_52:
        /* <DEDUP_REMOVED lines=16> */
.L_x_116:


//--------------------- .text._Z30router_gemm_kernel_bf16_outputI13__nv_bfloat16Li128ELi8ELi15ELi256ELi7168EEvPS0_PKT_S4_ --------------------------
	.section	.text._Z30router_gemm_kernel_bf16_outputI13__nv_bfloat16Li128ELi8ELi15ELi256ELi7168EEvPS0_PKT_S4_,"ax",@progbits
	.align	128
        .global         _Z30router_gemm_kernel_bf16_outputI13__nv_bfloat16Li128ELi8ELi15ELi256ELi7168EEvPS0_PKT_S4_
        .type           _Z30router_gemm_kernel_bf16_outputI13__nv_bfloat16Li128ELi8ELi15ELi256ELi7168EEvPS0_PKT_S4_,@function
        .size           _Z30router_gemm_kernel_bf16_outputI13__nv_bfloat16Li128ELi8ELi15ELi256ELi7168EEvPS0_PKT_S4_,(.L_x_117 - _Z30router_gemm_kernel_bf16_outputI13__nv_bfloat16Li128ELi8ELi15ELi256ELi7168EEvPS0_PKT_S4_)
        .other          _Z30router_gemm_kernel_bf16_outputI13__nv_bfloat16Li128ELi8ELi15ELi256ELi7168EEvPS0_PKT_S4_,@"STO_CUDA_ENTRY STV_DEFAULT"
_Z30router_gemm_kernel_bf16_outputI13__nv_bfloat16Li128ELi8ELi15ELi256ELi7168EEvPS0_PKT_S4_:
.text._Z30router_gemm_kernel_bf16_outputI13__nv_bfloat16Li128ELi8ELi15ELi256ELi7168EEvPS0_PKT_S4_:
        /* <DEDUP_REMOVED lines=2598> */
.L_x_54:
[----:B------:R-:W-:Y:S05]  /*a260*/  BSYNC B0 ;  /* 0x0000000000007941 */ /* 0x000fea0003800000 */
.L_x_53:
[----:B------:R-:W-:Y:S01]  /*a270*/  PREEXIT ;  /* 0x000000000000782d */ /* 0x000fe20000000000 */
[----:B------:R-:W-:Y:S05]  /*a280*/  EXIT ;  /* 0x000000000000794d */ /* 0x000fea0003800000 */
.L_x_55:
        /* <DEDUP_REMOVED lines=15> */
.L_x_117:


//--------------------- .text._Z30router_gemm_kernel_bf16_outputI13__nv_bfloat16Li128ELi8ELi14ELi256ELi7168EEvPS0_PKT_S4_ --------------------------
	.section	.text._Z30router_gemm_kernel_bf16_outputI13__nv_bfloat16Li128ELi8ELi14ELi256ELi7168EEvPS0_PKT_S4_,"ax",@progbits
	.align	128
        .global         _Z30router_gemm_kernel_bf16_outputI13__nv_bfloat16Li128ELi8ELi14ELi256ELi7168EEvPS0_PKT_S4_
        .type           _Z30router_gemm_kernel_bf16_outputI13__nv_bfloat16Li128ELi8ELi14ELi256ELi7168EEvPS0_PKT_S4_,@function
        .size           _Z30router_gemm_kernel_bf16_outputI13__nv_bfloat16Li128ELi8ELi14ELi256ELi7168EEvPS0_PKT_S4_,(.L_x_118 - _Z30router_gemm_kernel_bf16_outputI13__nv_bfloat16Li128ELi8ELi14ELi256ELi7168EEvPS0_PKT_S4_)
        .other          _Z30router_gemm_kernel_bf16_outputI13__nv_bfloat16Li128ELi8ELi14ELi256ELi7168EEvPS0_PKT_S4_,@"STO_CUDA_ENTRY STV_DEFAULT"
_Z30router_gemm_kernel_bf16_outputI13__nv_bfloat16Li128ELi8ELi14ELi256ELi7168EEvPS0_PKT_S4_:
.text._Z30router_gemm_kernel_bf16_outputI13__nv_bfloat16Li128ELi8ELi14ELi256ELi7168EEvPS0_PKT_S4_:
        /* <DEDUP_REMOVED lines=2433> */
.L_x_57:
[----:B------:R-:W-:Y:S05]  /*9810*/  BSYNC B0 ;  /* 0x0000000000007941 */ /* 0x000fea0003800000 */
.L_x_56:
[----:B------:R-:W-:Y:S01]  /*9820*/  PREEXIT ;  /* 0x000000000000782d */ /* 0x000fe20000000000 */
[----:B------:R-:W-:Y:S05]  /*9830*/  EXIT ;  /* 0x000000000000794d */ /* 0x000fea0003800000 */
.L_x_58:
        /* <DEDUP_REMOVED lines=12> */
.L_x_118:


//--------------------- .text._Z30router_gemm_kernel_bf16_outputI13__nv_bfloat16Li128ELi8ELi13ELi256ELi7168EEvPS0_PKT_S4_ --------------------------
	.section	.text._Z30router_gemm_kernel_bf16_outputI13__nv_bfloat16Li128ELi8ELi13ELi256ELi7168EEvPS0_PKT_S4_,"ax",@progbits
	.align	128
        .global         _Z30router_gemm_kernel_bf16_outputI13__nv_bfloat16Li128ELi8ELi13ELi256ELi7168EEvPS0_PKT_S4_
        .type           _Z30router_gemm_kernel_bf16_outputI13__nv_bfloat16Li128ELi8ELi13ELi256ELi7168EEvPS0_PKT_S4_,@function
        .size           _Z30router_gemm_kernel_bf16_outputI13__nv_bfloat16Li128ELi8ELi13ELi256ELi7168EEvPS0_PKT_S4_,(.L_x_119 - _Z30router_gemm_kernel_bf16_outputI13__nv_bfloat16Li128ELi8ELi13ELi256ELi7168EEvPS0_PKT_S4_)
        .other          _Z30router_gemm_kernel_bf16_outputI13__nv_bfloat16Li128ELi8ELi13ELi256ELi7168EEvPS0_PKT_S4_,@"STO_CUDA_ENTRY STV_DEFAULT"
_Z30router_gemm_kernel_bf16_outputI13__nv_bfloat16Li128ELi8ELi13ELi256ELi7168EEvPS0_PKT_S4_:
.text._Z30router_gemm_kernel_bf16_outputI13__nv_bfloat16Li128ELi8ELi13ELi256ELi7168EEvPS0_PKT_S4_:
        /* <DEDUP_REMOVED lines=2267> */
.L_x_60:
[----:B------:R-:W-:Y:S05]  /*8db0*/  BSYNC B0 ;  /* 0x0000000000007941 */ /* 0x000fea0003800000 */
.L_x_59:
[----:B------:R-:W-:Y:S01]  /*8dc0*/  PREEXIT ;  /* 0x000000000000782d */ /* 0x000fe20000000000 */
[----:B------:R-:W-:Y:S05]  /*8dd0*/  EXIT ;  /* 0x000000000000794d */ /* 0x000fea0003800000 */
.L_x_61:
        /* <DEDUP_REMOVED lines=10> */
.L_x_119:


//--------------------- .text._Z30router_gemm_kernel_bf16_outputI13__nv_bfloat16Li128ELi8ELi12ELi256ELi7168EEvPS0_PKT_S4_ --------------------------
	.section	.text._Z30router_gemm_kernel_bf16_outputI13__nv_bfloat16Li128ELi8ELi12ELi256ELi7168EEvPS0_PKT_S4_,"ax",@progbits
	.align	128
        .global         _Z30router_gemm_kernel_bf16_outputI13__nv_bfloat16Li128ELi8ELi12ELi256ELi7168EEvPS0_PKT_S4_
        .type           _Z30router_gemm_kernel_bf16_outputI13__nv_bfloat16Li128ELi8ELi12ELi256ELi7168EEvPS0_PKT_S4_,@function
        .size           _Z30router_gemm_kernel_bf16_outputI13__nv_bfloat16Li128ELi8ELi12ELi256ELi7168EEvPS0_PKT_S4_,(.L_x_120 - _Z30router_gemm_kernel_bf16_outputI13__nv_bfloat16Li128ELi8ELi12ELi256ELi7168EEvPS0_PKT_S4_)
        .other          _Z30router_gemm_kernel_bf16_outputI13__nv_bfloat16Li128ELi8ELi12ELi256ELi7168EEvPS0_PKT_S4_,@"STO_CUDA_ENTRY STV_DEFAULT"
_Z30router_gemm_kernel_bf16_outputI13__nv_bfloat16Li128ELi8ELi12ELi256ELi7168EEvPS0_PKT_S4_:
.text._Z30router_gemm_kernel_bf16_outputI13__nv_bfloat16Li128ELi8ELi12ELi256ELi7168EEvPS0_PKT_S4_:
        /* <DEDUP_REMOVED lines=2101> */
.L_x_63:
[----:B------:R-:W-:Y:S05]  /*8350*/  BSYNC B0 ;  /* 0x0000000000007941 */ /* 0x000fea0003800000 */
.L_x_62:
[----:B------:R-:W-:Y:S01]  /*8360*/  PREEXIT ;  /* 0x000000000000782d */ /* 0x000fe20000000000 */
[----:B------:R-:W-:Y:S05]  /*8370*/  EXIT ;  /* 0x000000000000794d */ /* 0x000fea0003800000 */
.L_x_64:
        /* <DEDUP_REMOVED lines=16> */
.L_x_120:


//--------------------- .text._Z30router_gemm_kernel_bf16_outputI13__nv_bfloat16Li128ELi8ELi11ELi256ELi7168EEvPS0_PKT_S4_ --------------------------
	.section	.text._Z30router_gemm_kernel_bf16_outputI13__nv_bfloat16Li128ELi8ELi11ELi256ELi7168EEvPS0_PKT_S4_,"ax",@progbits
	.align	128
        .global         _Z30router_gemm_kernel_bf16_outputI13__nv_bfloat16Li128ELi8ELi11ELi256ELi7168EEvPS0_PKT_S4_
        .type           _Z30router_gemm_kernel_bf16_outputI13__nv_bfloat16Li128ELi8ELi11ELi256ELi7168EEvPS0_PKT_S4_,@function
        .size           _Z30router_gemm_kernel_bf16_outputI13__nv_bfloat16Li128ELi8ELi11ELi256ELi7168EEvPS0_PKT_S4_,(.L_x_121 - _Z30router_gemm_kernel_bf16_outputI13__nv_bfloat16Li128ELi8ELi11ELi256ELi7168EEvPS0_PKT_S4_)
        .other          _Z30router_gemm_kernel_bf16_outputI13__nv_bfloat16Li128ELi8ELi11ELi256ELi7168EEvPS0_PKT_S4_,@"STO_CUDA_ENTRY STV_DEFAULT"
_Z30router_gemm_kernel_bf16_outputI13__nv_bfloat16Li128ELi8ELi11ELi256ELi7168EEvPS0_PKT_S4_:
.text._Z30router_gemm_kernel_bf16_outputI13__nv_bfloat16Li128ELi8ELi11ELi256ELi7168EEvPS0_PKT_S4_:
        /* <DEDUP_REMOVED lines=1935> */
.L_x_66:
[----:B------:R-:W-:Y:S05]  /*78f0*/  BSYNC B0 ;  /* 0x0000000000007941 */ /* 0x000fea0003800000 */
.L_x_65:
[----:B------:R-:W-:Y:S01]  /*7900*/  PREEXIT ;  /* 0x000000000000782d */ /* 0x000fe20000000000 */
[----:B------:R-:W-:Y:S05]  /*7910*/  EXIT ;  /* 0x000000000000794d */ /* 0x000fea0003800000 */
.L_x_67:
        /* <DEDUP_REMOVED lines=14> */
.L_x_121:


//--------------------- .text._Z30router_gemm_kernel_bf16_outputI13__nv_bfloat16Li128ELi8ELi10ELi256ELi7168EEvPS0_PKT_S4_ --------------------------
	.section	.text._Z30router_gemm_kernel_bf16_outputI13__nv_bfloat16Li128ELi8ELi10ELi256ELi7168EEvPS0_PKT_S4_,"ax",@progbits
	.align	128
        .global         _Z30router_gemm_kernel_bf16_outputI13__nv_bfloat16Li128ELi8ELi10ELi256ELi7168EEvPS0_PKT_S4_
        .type           _Z30router_gemm_kernel_bf16_outputI13__nv_bfloat16Li128ELi8ELi10ELi256ELi7168EEvPS0_PKT_S4_,@function
        .size           _Z30router_gemm_kernel_bf16_outputI13__nv_bfloat16Li128ELi8ELi10ELi256ELi7168EEvPS0_PKT_S4_,(.L_x_122 - _Z30router_gemm_kernel_bf16_outputI13__nv_bfloat16Li128ELi8ELi10ELi256ELi7168EEvPS0_PKT_S4_)
        .other          _Z30router_gemm_kernel_bf16_outputI13__nv_bfloat16Li128ELi8ELi10ELi256ELi7168EEvPS0_PKT_S4_,@"STO_CUDA_ENTRY STV_DEFAULT"
_Z30router_gemm_kernel_bf16_outputI13__nv_bfloat16Li128ELi8ELi10ELi256ELi7168EEvPS0_PKT_S4_:
.text._Z30router_gemm_kernel_bf16_outputI13__nv_bfloat16Li128ELi8ELi10ELi256ELi7168EEvPS0_PKT_S4_:
        /* <DEDUP_REMOVED lines=1770> */
.L_x_69:
[----:B------:R-:W-:Y:S05]  /*6ea0*/  BSYNC B0 ;  /* 0x0000000000007941 */ /* 0x000fea0003800000 */
.L_x_68:
[----:B------:R-:W-:Y:S01]  /*6eb0*/  PREEXIT ;  /* 0x000000000000782d */ /* 0x000fe20000000000 */
[----:B------:R-:W-:Y:S05]  /*6ec0*/  EXIT ;  /* 0x000000000000794d */ /* 0x000fea0003800000 */
.L_x_70:
        /* <DEDUP_REMOVED lines=11> */
.L_x_122:


//--------------------- .text._Z30router_gemm_kernel_bf16_outputI13__nv_bfloat16Li128ELi8ELi9ELi256ELi7168EEvPS0_PKT_S4_ --------------------------
	.section	.text._Z30router_gemm_kernel_bf16_outputI13__nv_bfloat16Li128ELi8ELi9ELi256ELi7168EEvPS0_PKT_S4_,"ax",@progbits
	.align	128
        .global         _Z30router_gemm_kernel_bf16_outputI13__nv_bfloat16Li128ELi8ELi9ELi256ELi7168EEvPS0_PKT_S4_
        .type           _Z30router_gemm_kernel_bf16_outputI13__nv_bfloat16Li128ELi8ELi9ELi256ELi7168EEvPS0_PKT_S4_,@function
        .size           _Z30router_gemm_kernel_bf16_outputI13__nv_bfloat16Li128ELi8ELi9ELi256ELi7168EEvPS0_PKT_S4_,(.L_x_123 - _Z30router_gemm_kernel_bf16_outputI13__nv_bfloat16Li128ELi8ELi9ELi256ELi7168EEvPS0_PKT_S4_)
        .other          _Z30router_gemm_kernel_bf16_outputI13__nv_bfloat16Li128ELi8ELi9ELi256ELi7168EEvPS0_PKT_S4_,@"STO_CUDA_ENTRY STV_DEFAULT"
_Z30router_gemm_kernel_bf16_outputI13__nv_bfloat16Li128ELi8ELi9ELi256ELi7168EEvPS0_PKT_S4_:
.text._Z30router_gemm_kernel_bf16_outputI13__nv_bfloat16Li128ELi8ELi9ELi256ELi7168EEvPS0_PKT_S4_:
        /* <DEDUP_REMOVED lines=1605> */
.L_x_72:
[----:B------:R-:W-:Y:S05]  /*6450*/  BSYNC B0 ;  /* 0x0000000000007941 */ /* 0x000fea0003800000 */
.L_x_71:
[----:B------:R-:W-:Y:S01]  /*6460*/  PREEXIT ;  /* 0x000000000000782d */ /* 0x000fe20000000000 */
[----:B------:R-:W-:Y:S05]  /*6470*/  EXIT ;  /* 0x000000000000794d */ /* 0x000fea0003800000 */
.L_x_73:
        /* <DEDUP_REMOVED lines=16> */
.L_x_123:


//--------------------- .text._Z30router_gemm_kernel_bf16_outputI13__nv_bfloat16Li128ELi8ELi8ELi256ELi7168EEvPS0_PKT_S4_ --------------------------
	.section	.text._Z30router_gemm_kernel_bf16_outputI13__nv_bfloat16Li128ELi8ELi8ELi256ELi7168EEvPS0_PKT_S4_,"ax",@progbits
	.align	128
        .global         _Z30router_gemm_kernel_bf16_outputI13__nv_bfloat16Li128ELi8ELi8ELi256ELi7168EEvPS0_PKT_S4_
        .type           _Z30router_gemm_kernel_bf16_outputI13__nv_bfloat16Li128ELi8ELi8ELi256ELi7168EEvPS0_PKT_S4_,@function
        .size           _Z30router_gemm_kernel_bf16_outputI13__nv_bfloat16Li128ELi8ELi8ELi256ELi7168EEvPS0_PKT_S4_,(.L_x_124 - _Z30router_gemm_kernel_bf16_outputI13__nv_bfloat16Li128ELi8ELi8ELi256ELi7168EEvPS0_PKT_S4_)
        .other          _Z30router_gemm_kernel_bf16_outputI13__nv_bfloat16Li128ELi8ELi8ELi256ELi7168EEvPS0_PKT_S4_,@"STO_CUDA_ENTRY STV_DEFAULT"
_Z30router_gemm_kernel_bf16_outputI13__nv_bfloat16Li128ELi8ELi8ELi256ELi7168EEvPS0_PKT_S4_:
.text._Z30router_gemm_kernel_bf16_outputI13__nv_bfloat16Li128ELi8ELi8ELi256ELi7168EEvPS0_PKT_S4_:
        /* <DEDUP_REMOVED lines=1440> */
.L_x_75:
[----:B------:R-:W-:Y:S05]  /*5a00*/  BSYNC B0 ;  /* 0x0000000000007941 */ /* 0x000fea0003800000 */
.L_x_74:
[----:B------:R-:W-:Y:S01]  /*5a10*/  PREEXIT ;  /* 0x000000000000782d */ /* 0x000fe20000000000 */
[----:B------:R-:W-:Y:S05]  /*5a20*/  EXIT ;  /* 0x000000000000794d */ /* 0x000fea0003800000 */
.L_x_76:
        /* <DEDUP_REMOVED lines=13> */
.L_x_124:


//--------------------- .text._Z30router_gemm_kernel_bf16_outputI13__nv_bfloat16Li128ELi8ELi7ELi256ELi7168EEvPS0_PKT_S4_ --------------------------
	.section	.text._Z30router_gemm_kernel_bf16_outputI13__nv_bfloat16Li128ELi8ELi7ELi256ELi7168EEvPS0_PKT_S4_,"ax",@progbits
	.align	128
        .global         _Z30router_gemm_kernel_bf16_outputI13__nv_bfloat16Li128ELi8ELi7ELi256ELi7168EEvPS0_PKT_S4_
        .type           _Z30router_gemm_kernel_bf16_outputI13__nv_bfloat16Li128ELi8ELi7ELi256ELi7168EEvPS0_PKT_S4_,@function
        .size           _Z30router_gemm_kernel_bf16_outputI13__nv_bfloat16Li128ELi8ELi7ELi256ELi7168EEvPS0_PKT_S4_,(.L_x_125 - _Z30router_gemm_kernel_bf16_outputI13__nv_bfloat16Li128ELi8ELi7ELi256ELi7168EEvPS0_PKT_S4_)
        .other          _Z30router_gemm_kernel_bf16_outputI13__nv_bfloat16Li128ELi8ELi7ELi256ELi7168EEvPS0_PKT_S4_,@"STO_CUDA_ENTRY STV_DEFAULT"
_Z30router_gemm_kernel_bf16_outputI13__nv_bfloat16Li128ELi8ELi7ELi256ELi7168EEvPS0_PKT_S4_:
.text._Z30router_gemm_kernel_bf16_outputI13__nv_bfloat16Li128ELi8ELi7ELi256ELi7168EEvPS0_PKT_S4_:
        /* <DEDUP_REMOVED lines=1275> */
.L_x_78:
[----:B------:R-:W-:Y:S05]  /*4fb0*/  BSYNC B0 ;  /* 0x0000000000007941 */ /* 0x000fea0003800000 */
.L_x_77:
[----:B------:R-:W-:Y:S01]  /*4fc0*/  PREEXIT ;  /* 0x000000000000782d */ /* 0x000fe20000000000 */
[----:B------:R-:W-:Y:S05]  /*4fd0*/  EXIT ;  /* 0x000000000000794d */ /* 0x000fea0003800000 */
.L_x_79:
        /* <DEDUP_REMOVED lines=10> */
.L_x_125:


//--------------------- .text._Z30router_gemm_kernel_bf16_outputI13__nv_bfloat16Li128ELi8ELi6ELi256ELi7168EEvPS0_PKT_S4_ --------------------------
	.section	.text._Z30router_gemm_kernel_bf16_outputI13__nv_bfloat16Li128ELi8ELi6ELi256ELi7168EEvPS0_PKT_S4_,"ax",@progbits
	.align	128
        .global         _Z30router_gemm_kernel_bf16_outputI13__nv_bfloat16Li128ELi8ELi6ELi256ELi7168EEvPS0_PKT_S4_
        .type           _Z30router_gemm_kernel_bf16_outputI13__nv_bfloat16Li128ELi8ELi6ELi256ELi7168EEvPS0_PKT_S4_,@function
        .size           _Z30router_gemm_kernel_bf16_outputI13__nv_bfloat16Li128ELi8ELi6ELi256ELi7168EEvPS0_PKT_S4_,(.L_x_126 - _Z30router_gemm_kernel_bf16_outputI13__nv_bfloat16Li128ELi8ELi6ELi256ELi7168EEvPS0_PKT_S4_)
        .other          _Z30router_gemm_kernel_bf16_outputI13__nv_bfloat16Li128ELi8ELi6ELi256ELi7168EEvPS0_PKT_S4_,@"STO_CUDA_ENTRY STV_DEFAULT"
_Z30router_gemm_kernel_bf16_outputI13__nv_bfloat16Li128ELi8ELi6ELi256ELi7168EEvPS0_PKT_S4_:
.text._Z30router_gemm_kernel_bf16_outputI13__nv_bfloat16Li128ELi8ELi6ELi256ELi7168EEvPS0_PKT_S4_:
        /* <DEDUP_REMOVED lines=1110> */
.L_x_81:
[----:B------:R-:W-:Y:S05]  /*4560*/  BSYNC B0 ;  /* 0x0000000000007941 */ /* 0x000fea0003800000 */
.L_x_80:
[----:B------:R-:W-:Y:S01]  /*4570*/  PREEXIT ;  /* 0x000000000000782d */ /* 0x000fe20000000000 */
[----:B------:R-:W-:Y:S05]  /*4580*/  EXIT ;  /* 0x000000000000794d */ /* 0x000fea0003800000 */
.L_x_82:
        /* <DEDUP_REMOVED lines=15> */
.L_x_126:


//--------------------- .text._Z30router_gemm_kernel_bf16_outputI13__nv_bfloat16Li128ELi8ELi5ELi256ELi7168EEvPS0_PKT_S4_ --------------------------
	.section	.text._Z30router_gemm_kernel_bf16_outputI13__nv_bfloat16Li128ELi8ELi5ELi256ELi7168EEvPS0_PKT_S4_,"ax",@progbits
	.align	128
        .global         _Z30router_gemm_kernel_bf16_outputI13__nv_bfloat16Li128ELi8ELi5ELi256ELi7168EEvPS0_PKT_S4_
        .type           _Z30router_gemm_kernel_bf16_outputI13__nv_bfloat16Li128ELi8ELi5ELi256ELi7168EEvPS0_PKT_S4_,@function
        .size           _Z30router_gemm_kernel_bf16_outputI13__nv_bfloat16Li128ELi8ELi5ELi256ELi7168EEvPS0_PKT_S4_,(.L_x_127 - _Z30router_gemm_kernel_bf16_outputI13__nv_bfloat16Li128ELi8ELi5ELi256ELi7168EEvPS0_PKT_S4_)
        .other          _Z30router_gemm_kernel_bf16_outputI13__nv_bfloat16Li128ELi8ELi5ELi256ELi7168EEvPS0_PKT_S4_,@"STO_CUDA_ENTRY STV_DEFAULT"
_Z30router_gemm_kernel_bf16_outputI13__nv_bfloat16Li128ELi8ELi5ELi256ELi7168EEvPS0_PKT_S4_:
.text._Z30router_gemm_kernel_bf16_outputI13__nv_bfloat16Li128ELi8ELi5ELi256ELi7168EEvPS0_PKT_S4_:
        /* <DEDUP_REMOVED lines=945> */
.L_x_84:
[----:B------:R-:W-:Y:S05]  /*3b10*/  BSYNC B0 ;  /* 0x0000000000007941 */ /* 0x000fea0003800000 */
.L_x_83:
[----:B------:R-:W-:Y:S01]  /*3b20*/  PREEXIT ;  /* 0x000000000000782d */ /* 0x000fe20000000000 */
[----:B------:R-:W-:Y:S05]  /*3b30*/  EXIT ;  /* 0x000000000000794d */ /* 0x000fea0003800000 */
.L_x_85:
        /* <DEDUP_REMOVED lines=12> */
.L_x_127:


//--------------------- .text._Z30router_gemm_kernel_bf16_outputI13__nv_bfloat16Li128ELi8ELi4ELi256ELi7168EEvPS0_PKT_S4_ --------------------------
	.section	.text._Z30router_gemm_kernel_bf16_outputI13__nv_bfloat16Li128ELi8ELi4ELi256ELi7168EEvPS0_PKT_S4_,"ax",@progbits
	.align	128
        .global         _Z30router_gemm_kernel_bf16_outputI13__nv_bfloat16Li128ELi8ELi4ELi256ELi7168EEvPS0_PKT_S4_
        .type           _Z30router_gemm_kernel_bf16_outputI13__nv_bfloat16Li128ELi8ELi4ELi256ELi7168EEvPS0_PKT_S4_,@function
        .size           _Z30router_gemm_kernel_bf16_outputI13__nv_bfloat16Li128ELi8ELi4ELi256ELi7168EEvPS0_PKT_S4_,(.L_x_128 - _Z30router_gemm_kernel_bf16_outputI13__nv_bfloat16Li128ELi8ELi4ELi256ELi7168EEvPS0_PKT_S4_)
        .other          _Z30router_gemm_kernel_bf16_outputI13__nv_bfloat16Li128ELi8ELi4ELi256ELi7168EEvPS0_PKT_S4_,@"STO_CUDA_ENTRY STV_DEFAULT"
_Z30router_gemm_kernel_bf16_outputI13__nv_bfloat16Li128ELi8ELi4ELi256ELi7168EEvPS0_PKT_S4_:
.text._Z30router_gemm_kernel_bf16_outputI13__nv_bfloat16Li128ELi8ELi4ELi256ELi7168EEvPS0_PKT_S4_:
        /* <DEDUP_REMOVED lines=780> */
.L_x_87:
[----:B------:R-:W-:Y:S05]  /*30c0*/  BSYNC B0 ;  /* 0x0000000000007941 */ /* 0x000fea0003800000 */
.L_x_86:
[----:B------:R-:W-:Y:S01]  /*30d0*/  PREEXIT ;  /* 0x000000000000782d */ /* 0x000fe20000000000 */
[----:B------:R-:W-:Y:S05]  /*30e0*/  EXIT ;  /* 0x000000000000794d */ /* 0x000fea0003800000 */
.L_x_88:
        /* <DEDUP_REMOVED lines=9> */
.L_x_128:


//--------------------- .text._Z30router_gemm_kernel_bf16_outputI13__nv_bfloat16Li128ELi8ELi3ELi256ELi7168EEvPS0_PKT_S4_ --------------------------
	.section	.text._Z30router_gemm_kernel_bf16_outputI13__nv_bfloat16Li128ELi8ELi3ELi256ELi7168EEvPS0_PKT_S4_,"ax",@progbits
	.align	128
        .global         _Z30router_gemm_kernel_bf16_outputI13__nv_bfloat16Li128ELi8ELi3ELi256ELi7168EEvPS0_PKT_S4_
        .type           _Z30router_gemm_kernel_bf16_outputI13__nv_bfloat16Li128ELi8ELi3ELi256ELi7168EEvPS0_PKT_S4_,@function
        .size           _Z30router_gemm_kernel_bf16_outputI13__nv_bfloat16Li128ELi8ELi3ELi256ELi7168EEvPS0_PKT_S4_,(.L_x_129 - _Z30router_gemm_kernel_bf16_outputI13__nv_bfloat16Li128ELi8ELi3ELi256ELi7168EEvPS0_PKT_S4_)
        .other          _Z30router_gemm_kernel_bf16_outputI13__nv_bfloat16Li128ELi8ELi3ELi256ELi7168EEvPS0_PKT_S4_,@"STO_CUDA_ENTRY STV_DEFAULT"
_Z30router_gemm_kernel_bf16_outputI13__nv_bfloat16Li128ELi8ELi3ELi256ELi7168EEvPS0_PKT_S4_:
.text._Z30router_gemm_kernel_bf16_outputI13__nv_bfloat16Li128ELi8ELi3ELi256ELi7168EEvPS0_PKT_S4_:
        /* <DEDUP_REMOVED lines=615> */
.L_x_90:
[----:B------:R-:W-:Y:S05]  /*2670*/  BSYNC B0 ;  /* 0x0000000000007941 */ /* 0x000fea0003800000 */
.L_x_89:
[----:B------:R-:W-:Y:S01]  /*2680*/  PREEXIT ;  /* 0x000000000000782d */ /* 0x000fe20000000000 */
[----:B------:R-:W-:Y:S05]  /*2690*/  EXIT ;  /* 0x000000000000794d */ /* 0x000fea0003800000 */
.L_x_91:
        /* <DEDUP_REMOVED lines=14> */
.L_x_129:


//--------------------- .text._Z30router_gemm_kernel_bf16_outputI13__nv_bfloat16Li128ELi8ELi2ELi256ELi7168EEvPS0_PKT_S4_ --------------------------
	.section	.text._Z30router_gemm_kernel_bf16_outputI13__nv_bfloat16Li128ELi8ELi2ELi256ELi7168EEvPS0_PKT_S4_,"ax",@progbits
	.align	128
        .global         _Z30router_gemm_kernel_bf16_outputI13__nv_bfloat16Li128ELi8ELi2ELi256ELi7168EEvPS0_PKT_S4_
        .type           _Z30router_gemm_kernel_bf16_outputI13__nv_bfloat16Li128ELi8ELi2ELi256ELi7168EEvPS0_PKT_S4_,@function
        .size           _Z30router_gemm_kernel_bf16_outputI13__nv_bfloat16Li128ELi8ELi2ELi256ELi7168EEvPS0_PKT_S4_,(.L_x_130 - _Z30router_gemm_kernel_bf16_outputI13__nv_bfloat16Li128ELi8ELi2ELi256ELi7168EEvPS0_PKT_S4_)
        .other          _Z30router_gemm_kernel_bf16_outputI13__nv_bfloat16Li128ELi8ELi2ELi256ELi7168EEvPS0_PKT_S4_,@"STO_CUDA_ENTRY STV_DEFAULT"
_Z30router_gemm_kernel_bf16_outputI13__nv_bfloat16Li128ELi8ELi2ELi256ELi7168EEvPS0_PKT_S4_:
.text._Z30router_gemm_kernel_bf16_outputI13__nv_bfloat16Li128ELi8ELi2ELi256ELi7168EEvPS0_PKT_S4_:
        /* <DEDUP_REMOVED lines=450> */
.L_x_93:
[----:B------:R-:W-:Y:S05]  /*1c20*/  BSYNC B0 ;  /* 0x0000000000007941 */ /* 0x000fea0003800000 */
.L_x_92:
[----:B------:R-:W-:Y:S01]  /*1c30*/  PREEXIT ;  /* 0x000000000000782d */ /* 0x000fe20000000000 */
[----:B------:R-:W-:Y:S05]  /*1c40*/  EXIT ;  /* 0x000000000000794d */ /* 0x000fea0003800000 */
.L_x_94:
        /* <DEDUP_REMOVED lines=11> */
.L_x_130:


//--------------------- .text._Z30router_gemm_kernel_bf16_outputI13__nv_bfloat16Li128ELi8ELi1ELi256ELi7168EEvPS0_PKT_S4_ --------------------------
	.section	.text._Z30router_gemm_kernel_bf16_outputI13__nv_bfloat16Li128ELi8ELi1ELi256ELi7168EEvPS0_PKT_S4_,"ax",@progbits
	.align	128
        .global         _Z30router_gemm_kernel_bf16_outputI13__nv_bfloat16Li128ELi8ELi1ELi256ELi7168EEvPS0_PKT_S4_
        .type           _Z30router_gemm_kernel_bf16_outputI13__nv_bfloat16Li128ELi8ELi1ELi256ELi7168EEvPS0_PKT_S4_,@function
        .size           _Z30router_gemm_kernel_bf16_outputI13__nv_bfloat16Li128ELi8ELi1ELi256ELi7168EEvPS0_PKT_S4_,(.L_x_131 - _Z30router_gemm_kernel_bf16_outputI13__nv_bfloat16Li128ELi8ELi1ELi256ELi7168EEvPS0_PKT_S4_)
        .other          _Z30router_gemm_kernel_bf16_outputI13__nv_bfloat16Li128ELi8ELi1ELi256ELi7168EEvPS0_PKT_S4_,@"STO_CUDA_ENTRY STV_DEFAULT"
_Z30router_gemm_kernel_bf16_outputI13__nv_bfloat16Li128ELi8ELi1ELi256ELi7168EEvPS0_PKT_S4_:
.text._Z30router_gemm_kernel_bf16_outputI13__nv_bfloat16Li128ELi8ELi1ELi256ELi7168EEvPS0_PKT_S4_:
        /* <DEDUP_REMOVED lines=274> */
.L_x_96:
[----:B------:R-:W-:Y:S05]  /*1120*/  BSYNC B0 ;  /* 0x0000000000007941 */ /* 0x000fea0003800000 */
.L_x_95:
        /* <DEDUP_REMOVED lines=16> */
.L_x_98:
[----:B------:R-:W-:Y:S05]  /*1230*/  BSYNC B0 ;  /* 0x0000000000007941 */ /* 0x000fea0003800000 */
.L_x_97:
[----:B------:R-:W-:Y:S01]  /*1240*/  PREEXIT ;  /* 0x000000000000782d */ /* 0x000fe20000000000 */
[----:B------:R-:W-:Y:S05]  /*1250*/  EXIT ;  /* 0x000000000000794d */ /* 0x000fea0003800000 */
.L_x_99:
        /* <DEDUP_REMOVED lines=10> */
.L_x_131:


//--------------------- .nv.shared._Z30router_gemm_kernel_bf16_outputI13__nv_bfloat16Li128ELi8ELi16ELi384ELi7168EEvPS0_PKT_S4_ --------------------------
	.section	.nv.shared._Z30router_gemm_kernel_bf16_outputI13__nv_bfloat16Li128ELi8ELi16ELi384ELi7168EEvPS0_PKT_S4_,"aw",@nobits
	.sectionflags	@""
	.align	4
.nv.shared._Z30router_gemm_kernel_bf16_outputI13__nv_bfloat16Li128ELi8ELi16ELi384ELi7168EEvPS0_PKT_S4_:
	.zero		1280


//--------------------- .nv.shared.reserved.0     --------------------------
	.section	.nv.shared.reserved.0,"aw",@nobits
	.weak		__nv_reservedSMEM_offset_0_alias
	.size		__nv_reservedSMEM_offset_0_alias, 0, 0
	.other		__nv_reservedSMEM_offset_0_alias,@"STO_CUDA_RESERVED_SHARED STV_DEFAULT"
__nv_reservedSMEM_offset_0_alias:
	.zero		0


//--------------------- .nv.global                --------------------------
	.section	.nv.global,"aw",@nobits
.nv.global:
	.type		_ZN64_INTERNAL_f6dee865_28_dsv3_router_gemm_bf16_out_cu_e5f455ae_31564cuda3std3__48in_placeE,@object
	.size		_ZN64_INTERNAL_f6dee865_28_dsv3_router_gemm_bf16_out_cu_e5f455ae_31564cuda3std3__48in_placeE,(_ZN64_INTERNAL_f6dee865_28_dsv3_router_gemm_bf16_out_cu_e5f455ae_31564cuda3std6ranges3__45__cpo8distanceE - _ZN64_INTERNAL_f6dee865_28_dsv3_router_gemm_bf16_out_cu_e5f455ae_31564cuda3std3__48in_placeE)
_ZN64_INTERNAL_f6dee865_28_dsv3_router_gemm_bf16_out_cu_e5f455ae_31564cuda3std3__48in_placeE:
	.zero		1
	.type		_ZN64_INTERNAL_f6dee865_28_dsv3_router_gemm_bf16_out_cu_e5f455ae_31564cuda3std6ranges3__45__cpo8distanceE,@object
	.size		_ZN64_INTERNAL_f6dee865_28_dsv3_router_gemm_bf16_out_cu_e5f455ae_31564cuda3std6ranges3__45__cpo8distanceE,(_ZN64_INTERNAL_f6dee865_28_dsv3_router_gemm_bf16_out_cu_e5f455ae_31564cuda3std3__45__cpo6cbeginE - _ZN64_INTERNAL_f6dee865_28_dsv3_router_gemm_bf16_out_cu_e5f455ae_31564cuda3std6ranges3__45__cpo8distanceE)
_ZN64_INTERNAL_f6dee865_28_dsv3_router_gemm_bf16_out_cu_e5f455ae_31564cuda3std6ranges3__45__cpo8distanceE:
	.zero		1
	.type		_ZN64_INTERNAL_f6dee865_28_dsv3_router_gemm_bf16_out_cu_e5f455ae_31564cuda3std3__45__cpo6cbeginE,@object
	.size		_ZN64_INTERNAL_f6dee865_28_dsv3_router_gemm_bf16_out_cu_e5f455ae_31564cuda3std3__45__cpo6cbeginE,(_ZN64_INTERNAL_f6dee865_28_dsv3_router_gemm_bf16_out_cu_e5f455ae_31564cuda3std6ranges3__45__cpo7advanceE - _ZN64_INTERNAL_f6dee865_28_dsv3_router_gemm_bf16_out_cu_e5f455ae_31564cuda3std3__45__cpo6cbeginE)
_ZN64_INTERNAL_f6dee865_28_dsv3_router_gemm_bf16_out_cu_e5f455ae_31564cuda3std3__45__cpo6cbeginE:
	.zero		1
	.type		_ZN64_INTERNAL_f6dee865_28_dsv3_router_gemm_bf16_out_cu_e5f455ae_31564cuda3std6ranges3__45__cpo7advanceE,@object
	.size		_ZN64_INTERNAL_f6dee865_28_dsv3_router_gemm_bf16_out_cu_e5f455ae_31564cuda3std6ranges3__45__cpo7advanceE,(_ZN64_INTERNAL_f6dee865_28_dsv3_router_gemm_bf16_out_cu_e5f455ae_31564cuda3std3__45__cpo7crbeginE - _ZN64_INTERNAL_f6dee865_28_dsv3_router_gemm_bf16_out_cu_e5f455ae_31564cuda3std6ranges3__45__cpo7advanceE)
_ZN64_INTERNAL_f6dee865_28_dsv3_router_gemm_bf16_out_cu_e5f455ae_31564cuda3std6ranges3__45__cpo7advanceE:
	.zero		1
	.type		_ZN64_INTERNAL_f6dee865_28_dsv3_router_gemm_bf16_out_cu_e5f455ae_31564cuda3std3__45__cpo7crbeginE,@object
	.size		_ZN64_INTERNAL_f6dee865_28_dsv3_router_gemm_bf16_out_cu_e5f455ae_31564cuda3std3__45__cpo7crbeginE,(_ZN64_INTERNAL_f6dee865_28_dsv3_router_gemm_bf16_out_cu_e5f455ae_31564cuda3std6ranges3__45__cpo4dataE - _ZN64_INTERNAL_f6dee865_28_dsv3_router_gemm_bf16_out_cu_e5f455ae_31564cuda3std3__45__cpo7crbeginE)
_ZN64_INTERNAL_f6dee865_28_dsv3_router_gemm_bf16_out_cu_e5f455ae_31564cuda3std3__45__cpo7crbeginE:
	.zero		1
	.type		_ZN64_INTERNAL_f6dee865_28_dsv3_router_gemm_bf16_out_cu_e5f455ae_31564cuda3std6ranges3__45__cpo4dataE,@object
	.size		_ZN64_INTERNAL_f6dee865_28_dsv3_router_gemm_bf16_out_cu_e5f455ae_31564cuda3std6ranges3__45__cpo4dataE,(_ZN64_INTERNAL_f6dee865_28_dsv3_router_gemm_bf16_out_cu_e5f455ae_31564cuda3std6ranges3__45__cpo5beginE - _ZN64_INTERNAL_f6dee865_28_dsv3_router_gemm_bf16_out_cu_e5f455ae_31564cuda3std6ranges3__45__cpo4dataE)
_ZN64_INTERNAL_f6dee865_28_dsv3_router_gemm_bf16_out_cu_e5f455ae_31564cuda3std6ranges3__45__cpo4dataE:
	.zero		1
	.type		_ZN64_INTERNAL_f6dee865_28_dsv3_router_gemm_bf16_out_cu_e5f455ae_31564cuda3std6ranges3__45__cpo5beginE,@object
	.size		_ZN64_INTERNAL_f6dee865_28_dsv3_router_gemm_bf16_out_cu_e5f455ae_31564cuda3std6ranges3__45__cpo5beginE,(_ZN64_INTERNAL_f6dee865_28_dsv3_router_gemm_bf16_out_cu_e5f455ae_31564cuda3std3__466_GLOBAL__N__f6dee865_28_dsv3_router_gemm_bf16_out_cu_e5f455ae_31566ignoreE - _ZN64_INTERNAL_f6dee865_28_dsv3_router_gemm_bf16_out_cu_e5f455ae_31564cuda3std6ranges3__45__cpo5beginE)
_ZN64_INTERNAL_f6dee865_28_dsv3_router_gemm_bf16_out_cu_e5f455ae_31564cuda3std6ranges3__45__cpo5beginE:
	.zero		1
	.type		_ZN64_INTERNAL_f6dee865_28_dsv3_router_gemm_bf16_out_cu_e5f455ae_31564cuda3std3__466_GLOBAL__N__f6dee865_28_dsv3_router_gemm_bf16_out_cu_e5f455ae_31566ignoreE,@object
	.size		_ZN64_INTERNAL_f6dee865_28_dsv3_router_gemm_bf16_out_cu_e5f455ae_31564cuda3std3__466_GLOBAL__N__f6dee865_28_dsv3_router_gemm_bf16_out_cu_e5f455ae_31566ignoreE,(_ZN64_INTERNAL_f6dee865_28_dsv3_router_gemm_bf16_out_cu_e5f455ae_31564cuda3std6ranges3__45__cpo4sizeE - _ZN64_INTERNAL_f6dee865_28_dsv3_router_gemm_bf16_out_cu_e5f455ae_31564cuda3std3__466_GLOBAL__N__f6dee865_28_dsv3_router_gemm_bf16_out_cu_e5f455ae_31566ignoreE)
_ZN64_INTERNAL_f6dee865_28_dsv3_router_gemm_bf16_out_cu_e5f455ae_31564cuda3std3__466_GLOBAL__N__f6dee865_28_dsv3_router_gemm_bf16_out_cu_e5f455ae_31566ignoreE:
	.zero		1
	.type		_ZN64_INTERNAL_f6dee865_28_dsv3_router_gemm_bf16_out_cu_e5f455ae_31564cuda3std6ranges3__45__cpo4sizeE,@object
	.size		_ZN64_INTERNAL_f6dee865_28_dsv3_router_gemm_bf16_out_cu_e5f455ae_31564cuda3std6ranges3__45__cpo4sizeE,(_ZN64_INTERNAL_f6dee865_28_dsv3_router_gemm_bf16_out_cu_e5f455ae_31564cuda3std3__45__cpo5beginE - _ZN64_INTERNAL_f6dee865_28_dsv3_router_gemm_bf16_out_cu_e5f455ae_31564cuda3std6ranges3__45__cpo4sizeE)
_ZN64_INTERNAL_f6dee865_28_dsv3_router_gemm_bf16_out_cu_e5f455ae_31564cuda3std6ranges3__45__cpo4sizeE:
	.zero		1
	.type		_ZN64_INTERNAL_f6dee865_28_dsv3_router_gemm_bf16_out_cu_e5f455ae_31564cuda3std3__45__cpo5beginE,@object
	.size		_ZN64_INTERNAL_f6dee865_28_dsv3_router_gemm_bf16_out_cu_e5f455ae_31564cuda3std3__45__cpo5beginE,(_ZN64_INTERNAL_f6dee865_28_dsv3_router_gemm_bf16_out_cu_e5f455ae_31564cuda3std6ranges3__45__cpo6cbeginE - _ZN64_INTERNAL_f6dee865_28_dsv3_router_gemm_bf16_out_cu_e5f455ae_31564cuda3std3__45__cpo5beginE)
_ZN64_INTERNAL_f6dee865_28_dsv3_router_gemm_bf16_out_cu_e5f455ae_31564cuda3std3__45__cpo5beginE:
	.zero		1
	.type		_ZN64_INTERNAL_f6dee865_28_dsv3_router_gemm_bf16_out_cu_e5f455ae_31564cuda3std6ranges3__45__cpo6cbeginE,@object
	.size		_ZN64_INTERNAL_f6dee865_28_dsv3_router_gemm_bf16_out_cu_e5f455ae_31564cuda3std6ranges3__45__cpo6cbeginE,(_ZN64_INTERNAL_f6dee865_28_dsv3_router_gemm_bf16_out_cu_e5f455ae_31564cuda3std3__45__cpo6rbeginE - _ZN64_INTERNAL_f6dee865_28_dsv3_router_gemm_bf16_out_cu_e5f455ae_31564cuda3std6ranges3__45__cpo6cbeginE)
_ZN64_INTERNAL_f6dee865_28_dsv3_router_gemm_bf16_out_cu_e5f455ae_31564cuda3std6ranges3__45__cpo6cbeginE:
	.zero		1
	.type		_ZN64_INTERNAL_f6dee865_28_dsv3_router_gemm_bf16_out_cu_e5f455ae_31564cuda3std3__45__cpo6rbeginE,@object
	.size		_ZN64_INTERNAL_f6dee865_28_dsv3_router_gemm_bf16_out_cu_e5f455ae_31564cuda3std3__45__cpo6rbeginE,(_ZN64_INTERNAL_f6dee865_28_dsv3_router_gemm_bf16_out_cu_e5f455ae_31564cuda3std6ranges3__45__cpo4nextE - _ZN64_INTERNAL_f6dee865_28_dsv3_router_gemm_bf16_out_cu_e5f455ae_31564cuda3std3__45__cpo6rbeginE)
_ZN64_INTERNAL_f6dee865_28_dsv3_router_gemm_bf16_out_cu_e5f455ae_31564cuda3std3__45__cpo6rbeginE:
	.zero		1
	.type		_ZN64_INTERNAL_f6dee865_28_dsv3_router_gemm_bf16_out_cu_e5f455ae_31564cuda3std6ranges3__45__cpo4nextE,@object
	.size		_ZN64_INTERNAL_f6dee865_28_dsv3_router_gemm_bf16_out_cu_e5f455ae_31564cuda3std6ranges3__45__cpo4nextE,(_ZN64_INTERNAL_f6dee865_28_dsv3_router_gemm_bf16_out_cu_e5f455ae_31564cuda3std6ranges3__45__cpo4swapE - _ZN64_INTERNAL_f6dee865_28_dsv3_router_gemm_bf16_out_cu_e5f455ae_31564cuda3std6ranges3__45__cpo4nextE)
_ZN64_INTERNAL_f6dee865_28_dsv3_router_gemm_bf16_out_cu_e5f455ae_31564cuda3std6ranges3__45__cpo4nextE:
	.zero		1
	.type		_ZN64_INTERNAL_f6dee865_28_dsv3_router_gemm_bf16_out_cu_e5f455ae_31564cuda3std6ranges3__45__cpo4swapE,@object
	.size		_ZN64_INTERNAL_f6dee865_28_dsv3_router_gemm_bf16_out_cu_e5f455ae_31564cuda3std6ranges3__45__cpo4swapE,(_ZN64_INTERNAL_f6dee865_28_dsv3_router_gemm_bf16_out_cu_e5f455ae_31564cuda3std3__420unreachable_sentinelE - _ZN64_INTERNAL_f6dee865_28_dsv3_router_gemm_bf16_out_cu_e5f455ae_31564cuda3std6ranges3__45__cpo4swapE)
_ZN64_INTERNAL_f6dee865_28_dsv3_router_gemm_bf16_out_cu_e5f455ae_31564cuda3std6ranges3__45__cpo4swapE:
	.zero		1
	.type		_ZN64_INTERNAL_f6dee865_28_dsv3_router_gemm_bf16_out_cu_e5f455ae_31564cuda3std3__420unreachable_sentinelE,@object
	.size		_ZN64_INTERNAL_f6dee865_28_dsv3_router_gemm_bf16_out_cu_e5f455ae_31564cuda3std3__420unreachable_sentinelE,(_ZN64_INTERNAL_f6dee865_28_dsv3_router_gemm_bf16_out_cu_e5f455ae_31566thrust23THRUST_300001_SM_900_NS6system6detail10sequential3seqE - _ZN64_INTERNAL_f6dee865_28_dsv3_router_gemm_bf16_out_cu_e5f455ae_31564cuda3std3__420unreachable_sentinelE)
_ZN64_INTERNAL_f6dee865_28_dsv3_router_gemm_bf16_out_cu_e5f455ae_31564cuda3std3__420unreachable_sentinelE:
	.zero		1
	.type		_ZN64_INTERNAL_f6dee865_28_dsv3_router_gemm_bf16_out_cu_e5f455ae_31566thrust23THRUST_300001_SM_900_NS6system6detail10sequential3seqE,@object
	.size		_ZN64_INTERNAL_f6dee865_28_dsv3_router_gemm_bf16_out_cu_e5f455ae_31566thrust23THRUST_300001_SM_900_NS6system6detail10sequential3seqE,(_ZN64_INTERNAL_f6dee865_28_dsv3_router_gemm_bf16_out_cu_e5f455ae_31564cuda3std3__45__cpo4cendE - _ZN64_INTERNAL_f6dee865_28_dsv3_router_gemm_bf16_out_cu_e5f455ae_31566thrust23THRUST_300001_SM_900_NS6system6detail10sequential3seqE)
_ZN64_INTERNAL_f6dee865_28_dsv3_router_gemm_bf16_out_cu_e5f455ae_31566thrust23THRUST_300001_SM_900_NS6system6detail10sequential3seqE:
	.zero		1
	.type		_ZN64_INTERNAL_f6dee865_28_dsv3_router_gemm_bf16_out_cu_e5f455ae_31564cuda3std3__45__cpo4cendE,@object
	.size		_ZN64_INTERNAL_f6dee865_28_dsv3_router_gemm_bf16_out_cu_e5f455ae_31564cuda3std3__45__cpo4cendE,(_ZN64_INTERNAL_f6dee865_28_dsv3_router_gemm_bf16_out_cu_e5f455ae_31564cuda3std6ranges3__45__cpo9iter_swapE - _ZN64_INTERNAL_f6dee865_28_dsv3_router_gemm_bf16_out_cu_e5f455ae_31564cuda3std3__45__cpo4cendE)
_ZN64_INTERNAL_f6dee865_28_dsv3_router_gemm_bf16_out_cu_e5f455ae_31564cuda3std3__45__cpo4cendE:
	.zero		1
	.type		_ZN64_INTERNAL_f6dee865_28_dsv3_router_gemm_bf16_out_cu_e5f455ae_31564cuda3std6ranges3__45__cpo9iter_swapE,@object
	.size		_ZN64_INTERNAL_f6dee865_28_dsv3_router_gemm_bf16_out_cu_e5f455ae_31564cuda3std6ranges3__45__cpo9iter_swapE,(_ZN64_INTERNAL_f6dee865_28_dsv3_router_gemm_bf16_out_cu_e5f455ae_31564cuda3std3__45__cpo5crendE - _ZN64_INTERNAL_f6dee865_28_dsv3_router_gemm_bf16_out_cu_e5f455ae_31564cuda3std6ranges3__45__cpo9iter_swapE)
_ZN64_INTERNAL_f6dee865_28_dsv3_router_gemm_bf16_out_cu_e5f455ae_31564cuda3std6ranges3__45__cpo9iter_swapE:
	.zero		1
	.type		_ZN64_INTERNAL_f6dee865_28_dsv3_router_gemm_bf16_out_cu_e5f455ae_31564cuda3std3__45__cpo5crendE,@object
	.size		_ZN64_INTERNAL_f6dee865_28_dsv3_router_gemm_bf16_out_cu_e5f455ae_31564cuda3std3__45__cpo5crendE,(_ZN64_INTERNAL_f6dee865_28_dsv3_router_gemm_bf16_out_cu_e5f455ae_31564cuda3std6ranges3__45__cpo5cdataE - _ZN64_INTERNAL_f6dee865_28_dsv3_router_gemm_bf16_out_cu_e5f455ae_31564cuda3std3__45__cpo5crendE)
_ZN64_INTERNAL_f6dee865_28_dsv3_router_gemm_bf16_out_cu_e5f455ae_31564cuda3std3__45__cpo5crendE:
	.zero		1
	.type		_ZN64_INTERNAL_f6dee865_28_dsv3_router_gemm_bf16_out_cu_e5f455ae_31564cuda3std6ranges3__45__cpo5cdataE,@object
	.size		_ZN64_INTERNAL_f6dee865_28_dsv3_router_gemm_bf16_out_cu_e5f455ae_31564cuda3std6ranges3__45__cpo5cdataE,(_ZN64_INTERNAL_f6dee865_28_dsv3_router_gemm_bf16_out_cu_e5f455ae_31564cuda3std6ranges3__45__cpo3endE - _ZN64_INTERNAL_f6dee865_28_dsv3_router_gemm_bf16_out_cu_e5f455ae_31564cuda3std6ranges3__45__cpo5cdataE)
_ZN64_INTERNAL_f6dee865_28_dsv3_router_gemm_bf16_out_cu_e5f455ae_31564cuda3std6ranges3__45__cpo5cdataE:
	.zero		1
	.type		_ZN64_INTERNAL_f6dee865_28_dsv3_router_gemm_bf16_out_cu_e5f455ae_31564cuda3std6ranges3__45__cpo3endE,@object
	.size		_ZN64_INTERNAL_f6dee865_28_dsv3_router_gemm_bf16_out_cu_e5f455ae_31564cuda3std6ranges3__45__cpo3endE,(_ZN64_INTERNAL_f6dee865_28_dsv3_router_gemm_bf16_out_cu_e5f455ae_31564cuda3std3__419piecewise_constructE - _ZN64_INTERNAL_f6dee865_28_dsv3_router_gemm_bf16_out_cu_e5f455ae_31564cuda3std6ranges3__45__cpo3endE)
_ZN64_INTERNAL_f6dee865_28_dsv3_router_gemm_bf16_out_cu_e5f455ae_31564cuda3std6ranges3__45__cpo3endE:
	.zero		1
	.type		_ZN64_INTERNAL_f6dee865_28_dsv3_router_gemm_bf16_out_cu_e5f455ae_31564cuda3std3__419piecewise_constructE,@object
	.size		_ZN64_INTERNAL_f6dee865_28_dsv3_router_gemm_bf16_out_cu_e5f455ae_31564cuda3std3__419piecewise_constructE,(_ZN64_INTERNAL_f6dee865_28_dsv3_router_gemm_bf16_out_cu_e5f455ae_31564cuda3std6ranges3__45__cpo5ssizeE - _ZN64_INTERNAL_f6dee865_28_dsv3_router_gemm_bf16_out_cu_e5f455ae_31564cuda3std3__419piecewise_constructE)
_ZN64_INTERNAL_f6dee865_28_dsv3_router_gemm_bf16_out_cu_e5f455ae_31564cuda3std3__419piecewise_constructE:
	.zero		1
	.type		_ZN64_INTERNAL_f6dee865_28_dsv3_router_gemm_bf16_out_cu_e5f455ae_31564cuda3std6ranges3__45__cpo5ssizeE,@object
	.size		_ZN64_INTERNAL_f6dee865_28_dsv3_router_gemm_bf16_out_cu_e5f455ae_31564cuda3std6ranges3__45__cpo5ssizeE,(_ZN64_INTERNAL_f6dee865_28_dsv3_router_gemm_bf16_out_cu_e5f455ae_31564cuda3std3__45__cpo3endE - _ZN64_INTERNAL_f6dee865_28_dsv3_router_gemm_bf16_out_cu_e5f455ae_31564cuda3std6ranges3__45__cpo5ssizeE)
_ZN64_INTERNAL_f6dee865_28_dsv3_router_gemm_bf16_out_cu_e5f455ae_31564cuda3std6ranges3__45__cpo5ssizeE:
	.zero		1
	.type		_ZN64_INTERNAL_f6dee865_28_dsv3_router_gemm_bf16_out_cu_e5f455ae_31564cuda3std3__45__cpo3endE,@object
	.size		_ZN64_INTERNAL_f6dee865_28_dsv3_router_gemm_bf16_out_cu_e5f455ae_31564cuda3std3__45__cpo3endE,(_ZN64_INTERNAL_f6dee865_28_dsv3_router_gemm_bf16_out_cu_e5f455ae_31564cuda3std6ranges3__45__cpo4cendE - _ZN64_INTERNAL_f6dee865_28_dsv3_router_gemm_bf16_out_cu_e5f455ae_31564cuda3std3__45__cpo3endE)
_ZN64_INTERNAL_f6dee865_28_dsv3_router_gemm_bf16_out_cu_e5f455ae_31564cuda3std3__45__cpo3endE:
	.zero		1
	.type		_ZN64_INTERNAL_f6dee865_28_dsv3_router_gemm_bf16_out_cu_e5f455ae_31564cuda3std6ranges3__45__cpo4cendE,@object
	.size		_ZN64_INTERNAL_f6dee865_28_dsv3_router_gemm_bf16_out_cu_e5f455ae_31564cuda3std6ranges3__45__cpo4cendE,(_ZN64_INTERNAL_f6dee865_28_dsv3_router_gemm_bf16_out_cu_e5f455ae_31564cuda3std3__45__cpo4rendE - _ZN64_INTERNAL_f6dee865_28_dsv3_router_gemm_bf16_out_cu_e5f455ae_31564cuda3std6ranges3__45__cpo4cendE)
_ZN64_INTERNAL_f6dee865_28_dsv3_router_gemm_bf16_out_cu_e5f455ae_31564cuda3std6ranges3__45__cpo4cendE:
	.zero		1
	.type		_ZN64_INTERNAL_f6dee865_28_dsv3_router_gemm_bf16_out_cu_e5f455ae_31564cuda3std3__45__cpo4rendE,@object
	.size		_ZN64_INTERNAL_f6dee865_28_dsv3_router_gemm_bf16_out_cu_e5f455ae_31564cuda3std3__45__cpo4rendE,(_ZN64_INTERNAL_f6dee865_28_dsv3_router_gemm_bf16_out_cu_e5f455ae_31564cuda3std6ranges3__45__cpo4prevE - _ZN64_INTERNAL_f6dee865_28_dsv3_router_gemm_bf16_out_cu_e5f455ae_31564cuda3std3__45__cpo4rendE)
_ZN64_INTERNAL_f6dee865_28_dsv3_router_gemm_bf16_out_cu_e5f455ae_31564cuda3std3__45__cpo4rendE:
	.zero		1
	.type		_ZN64_INTERNAL_f6dee865_28_dsv3_router_gemm_bf16_out_cu_e5f455ae_31564cuda3std6ranges3__45__cpo4prevE,@object
	.size		_ZN64_INTERNAL_f6dee865_28_dsv3_router_gemm_bf16_out_cu_e5f455ae_31564cuda3std6ranges3__45__cpo4prevE,(_ZN64_INTERNAL_f6dee865_28_dsv3_router_gemm_bf16_out_cu_e5f455ae_31564cuda3std6ranges3__45__cpo9iter_moveE - _ZN64_INTERNAL_f6dee865_28_dsv3_router_gemm_bf16_out_cu_e5f455ae_31564cuda3std6ranges3__45__cpo4prevE)
_ZN64_INTERNAL_f6dee865_28_dsv3_router_gemm_bf16_out_cu_e5f455ae_31564cuda3std6ranges3__45__cpo4prevE:
	.zero		1
	.type		_ZN64_INTERNAL_f6dee865_28_dsv3_router_gemm_bf16_out_cu_e5f455ae_31564cuda3std6ranges3__45__cpo9iter_moveE,@object
	.size		_ZN64_INTERNAL_f6dee865_28_dsv3_router_gemm_bf16_out_cu_e5f455ae_31564cuda3std6ranges3__45__cpo9iter_moveE,(.L_13 - _ZN64_INTERNAL_f6dee865_28_dsv3_router_gemm_bf16_out_cu_e5f455ae_31564cuda3std6ranges3__45__cpo9iter_moveE)
_ZN64_INTERNAL_f6dee865_28_dsv3_router_gemm_bf16_out_cu_e5f455ae_31564cuda3std6ranges3__45__cpo9iter_moveE:
	.zero		1
.L_13:


//--------------------- .nv.shared._Z30router_gemm_kernel_bf16_outputI13__nv_bfloat16Li128ELi8ELi15ELi384ELi7168EEvPS0_PKT_S4_ --------------------------
	.section	.nv.shared._Z30router_gemm_kernel_bf16_outputI13__nv_bfloat16Li128ELi8ELi15ELi384ELi7168EEvPS0_PKT_S4_,"aw",@nobits
	.sectionflags	@""
	.align	4
.nv.shared._Z30router_gemm_kernel_bf16_outputI13__nv_bfloat16Li128ELi8ELi15ELi384ELi7168EEvPS0_PKT_S4_:
	.zero		1264


//--------------------- .nv.shared._Z30router_gemm_kernel_bf16_outputI13__nv_bfloat16Li128ELi8ELi14ELi384ELi7168EEvPS0_PKT_S4_ --------------------------
	.section	.nv.shared._Z30router_gemm_kernel_bf16_outputI13__nv_bfloat16Li128ELi8ELi14ELi384ELi7168EEvPS0_PKT_S4_,"aw",@nobits
	.sectionflags	@""
	.align	4
.nv.shared._Z30router_gemm_kernel_bf16_outputI13__nv_bfloat16Li128ELi8ELi14ELi384ELi7168EEvPS0_PKT_S4_:
	.zero		1248


//--------------------- .nv.shared._Z30router_gemm_kernel_bf16_outputI13__nv_bfloat16Li128ELi8ELi13ELi384ELi7168EEvPS0_PKT_S4_ --------------------------
	.section	.nv.shared._Z30router_gemm_kernel_bf16_outputI13__nv_bfloat16Li128ELi8ELi13ELi384ELi7168EEvPS0_PKT_S4_,"aw",@nobits
	.sectionflags	@""
	.align	4
.nv.shared._Z30router_gemm_kernel_bf16_outputI13__nv_bfloat16Li128ELi8ELi13ELi384ELi7168EEvPS0_PKT_S4_:
	.zero		1232


//--------------------- .nv.shared._Z30router_gemm_kernel_bf16_outputI13__nv_bfloat16Li128ELi8ELi12ELi384ELi7168EEvPS0_PKT_S4_ --------------------------
	.section	.nv.shared._Z30router_gemm_kernel_bf16_outputI13__nv_bfloat16Li128ELi8ELi12ELi384ELi7168EEvPS0_PKT_S4_,"aw",@nobits
	.sectionflags	@""
	.align	4
.nv.shared._Z30router_gemm_kernel_bf16_outputI13__nv_bfloat16Li128ELi8ELi12ELi384ELi7168EEvPS0_PKT_S4_:
	.zero		1216


//--------------------- .nv.shared._Z30router_gemm_kernel_bf16_outputI13__nv_bfloat16Li128ELi8ELi11ELi384ELi7168EEvPS0_PKT_S4_ --------------------------
	.section	.nv.shared._Z30router_gemm_kernel_bf16_outputI13__nv_bfloat16Li128ELi8ELi11ELi384ELi7168EEvPS0_PKT_S4_,"aw",@nobits
	.sectionflags	@""
	.align	4
.nv.shared._Z30router_gemm_kernel_bf16_outputI13__nv_bfloat16Li128ELi8ELi11ELi384ELi7168EEvPS0_PKT_S4_:
	.zero		1200


//--------------------- .nv.shared._Z30router_gemm_kernel_bf16_outputI13__nv_bfloat16Li128ELi8ELi10ELi384ELi7168EEvPS0_PKT_S4_ --------------------------
	.section	.nv.shared._Z30router_gemm_kernel_bf16_outputI13__nv_bfloat16Li128ELi8ELi10ELi384ELi7168EEvPS0_PKT_S4_,"aw",@nobits
	.sectionflags	@""
	.align	4
.nv.shared._Z30router_gemm_kernel_bf16_outputI13__nv_bfloat16Li128ELi8ELi10ELi384ELi7168EEvPS0_PKT_S4_:
	.zero		1184


//--------------------- .nv.shared._Z30router_gemm_kernel_bf16_outputI13__nv_bfloat16Li128ELi8ELi9ELi384ELi7168EEvPS0_PKT_S4_ --------------------------
	.section	.nv.shared._Z30router_gemm_kernel_bf16_outputI13__nv_bfloat16Li128ELi8ELi9ELi384ELi7168EEvPS0_PKT_S4_,"aw",@nobits
	.sectionflags	@""
	.align	4
.nv.shared._Z30router_gemm_kernel_bf16_outputI13__nv_bfloat16Li128ELi8ELi9ELi384ELi7168EEvPS0_PKT_S4_:
	.zero		1168


//--------------------- .nv.shared._Z30router_gemm_kernel_bf16_outputI13__nv_bfloat16Li128ELi8ELi8ELi384ELi7168EEvPS0_PKT_S4_ --------------------------
	.section	.nv.shared._Z30router_gemm_kernel_bf16_outputI13__nv_bfloat16Li128ELi8ELi8ELi384ELi7168EEvPS0_PKT_S4_,"aw",@nobits
	.sectionflags	@""
	.align	4
.nv.shared._Z30router_gemm_kernel_bf16_outputI13__nv_bfloat16Li128ELi8ELi8ELi384ELi7168EEvPS0_PKT_S4_:
	.zero		1152


//--------------------- .nv.shared._Z30router_gemm_kernel_bf16_outputI13__nv_bfloat16Li128ELi8ELi7ELi384ELi7168EEvPS0_PKT_S4_ --------------------------
	.section	.nv.shared._Z30router_gemm_kernel_bf16_outputI13__nv_bfloat16Li128ELi8ELi7ELi384ELi7168EEvPS0_PKT_S4_,"aw",@nobits
	.sectionflags	@""
	.align	4
.nv.shared._Z30router_gemm_kernel_bf16_outputI13__nv_bfloat16Li128ELi8ELi7ELi384ELi7168EEvPS0_PKT_S4_:
	.zero		1136


//--------------------- .nv.shared._Z30router_gemm_kernel_bf16_outputI13__nv_bfloat16Li128ELi8ELi6ELi384ELi7168EEvPS0_PKT_S4_ --------------------------
	.section	.nv.shared._Z30router_gemm_kernel_bf16_outputI13__nv_bfloat16Li128ELi8ELi6ELi384ELi7168EEvPS0_PKT_S4_,"aw",@nobits
	.sectionflags	@""
	.align	4
.nv.shared._Z30router_gemm_kernel_bf16_outputI13__nv_bfloat16Li128ELi8ELi6ELi384ELi7168EEvPS0_PKT_S4_:
	.zero		1120


//--------------------- .nv.shared._Z30router_gemm_kernel_bf16_outputI13__nv_bfloat16Li128ELi8ELi5ELi384ELi7168EEvPS0_PKT_S4_ --------------------------
	.section	.nv.shared._Z30router_gemm_kernel_bf16_outputI13__nv_bfloat16Li128ELi8ELi5ELi384ELi7168EEvPS0_PKT_S4_,"aw",@nobits
	.sectionflags	@""
	.align	4
.nv.shared._Z30router_gemm_kernel_bf16_outputI13__nv_bfloat16Li128ELi8ELi5ELi384ELi7168EEvPS0_PKT_S4_:
	.zero		1104


//--------------------- .nv.shared._Z30router_gemm_kernel_bf16_outputI13__nv_bfloat16Li128ELi8ELi4ELi384ELi7168EEvPS0_PKT_S4_ --------------------------
	.section	.nv.shared._Z30router_gemm_kernel_bf16_outputI13__nv_bfloat16Li128ELi8ELi4ELi384ELi7168EEvPS0_PKT_S4_,"aw",@nobits
	.sectionflags	@""
	.align	4
.nv.shared._Z30router_gemm_kernel_bf16_outputI13__nv_bfloat16Li128ELi8ELi4ELi384ELi7168EEvPS0_PKT_S4_:
	.zero		1088


//--------------------- .nv.shared._Z30router_gemm_kernel_bf16_outputI13__nv_bfloat16Li128ELi8ELi3ELi384ELi7168EEvPS0_PKT_S4_ --------------------------
	.section	.nv.shared._Z30router_gemm_kernel_bf16_outputI13__nv_bfloat16Li128ELi8ELi3ELi384ELi7168EEvPS0_PKT_S4_,"aw",@nobits
	.sectionflags	@""
	.align	4
.nv.shared._Z30router_gemm_kernel_bf16_outputI13__nv_bfloat16Li128ELi8ELi3ELi384ELi7168EEvPS0_PKT_S4_:
	.zero		1072


//--------------------- .nv.shared._Z30router_gemm_kernel_bf16_outputI13__nv_bfloat16Li128ELi8ELi2ELi384ELi7168EEvPS0_PKT_S4_ --------------------------
	.section	.nv.shared._Z30router_gemm_kernel_bf16_outputI13__nv_bfloat16Li128ELi8ELi2ELi384ELi7168EEvPS0_PKT_S4_,"aw",@nobits
	.sectionflags	@""
	.align	4
.nv.shared._Z30router_gemm_kernel_bf16_outputI13__nv_bfloat16Li128ELi8ELi2ELi384ELi7168EEvPS0_PKT_S4_:
	.zero		1056


//--------------------- .nv.shared._Z30router_gemm_kernel_bf16_outputI13__nv_bfloat16Li128ELi8ELi1ELi384ELi7168EEvPS0_PKT_S4_ --------------------------
	.section	.nv.shared._Z30router_gemm_kernel_bf16_outputI13__nv_bfloat16Li128ELi8ELi1ELi384ELi7168EEvPS0_PKT_S4_,"aw",@nobits
	.sectionflags	@""
	.align	4
.nv.shared._Z30router_gemm_kernel_bf16_outputI13__nv_bfloat16Li128ELi8ELi1ELi384ELi7168EEvPS0_PKT_S4_:
	.zero		1040


//--------------------- .nv.shared._Z30router_gemm_kernel_bf16_outputI13__nv_bfloat16Li128ELi8ELi16ELi256ELi7168EEvPS0_PKT_S4_ --------------------------
	.section	.nv.shared._Z30router_gemm_kernel_bf16_outputI13__nv_bfloat16Li128ELi8ELi16ELi256ELi7168EEvPS0_PKT_S4_,"aw",@nobits
	.sectionflags	@""
	.align	4
.nv.shared._Z30router_gemm_kernel_bf16_outputI13__nv_bfloat16Li128ELi8ELi16ELi256ELi7168EEvPS0_PKT_S4_:
	.zero		1280


//--------------------- .nv.shared._Z30router_gemm_kernel_bf16_outputI13__nv_bfloat16Li128ELi8ELi15ELi256ELi7168EEvPS0_PKT_S4_ --------------------------
	.section	.nv.shared._Z30router_gemm_kernel_bf16_outputI13__nv_bfloat16Li128ELi8ELi15ELi256ELi7168EEvPS0_PKT_S4_,"aw",@nobits
	.sectionflags	@""
	.align	4
.nv.shared._Z30router_gemm_kernel_bf16_outputI13__nv_bfloat16Li128ELi8ELi15ELi256ELi7168EEvPS0_PKT_S4_:
	.zero		1264


//--------------------- .nv.shared._Z30router_gemm_kernel_bf16_outputI13__nv_bfloat16Li128ELi8ELi14ELi256ELi7168EEvPS0_PKT_S4_ --------------------------
	.section	.nv.shared._Z30router_gemm_kernel_bf16_outputI13__nv_bfloat16Li128ELi8ELi14ELi256ELi7168EEvPS0_PKT_S4_,"aw",@nobits
	.sectionflags	@""
	.align	4
.nv.shared._Z30router_gemm_kernel_bf16_outputI13__nv_bfloat16Li128ELi8ELi14ELi256ELi7168EEvPS0_PKT_S4_:
	.zero		1248


//--------------------- .nv.shared._Z30router_gemm_kernel_bf16_outputI13__nv_bfloat16Li128ELi8ELi13ELi256ELi7168EEvPS0_PKT_S4_ --------------------------
	.section	.nv.shared._Z30router_gemm_kernel_bf16_outputI13__nv_bfloat16Li128ELi8ELi13ELi256ELi7168EEvPS0_PKT_S4_,"aw",@nobits
	.sectionflags	@""
	.align	4
.nv.shared._Z30router_gemm_kernel_bf16_outputI13__nv_bfloat16Li128ELi8ELi13ELi256ELi7168EEvPS0_PKT_S4_:
	.zero		1232


//--------------------- .nv.shared._Z30router_gemm_kernel_bf16_outputI13__nv_bfloat16Li128ELi8ELi12ELi256ELi7168EEvPS0_PKT_S4_ --------------------------
	.section	.nv.shared._Z30router_gemm_kernel_bf16_outputI13__nv_bfloat16Li128ELi8ELi12ELi256ELi7168EEvPS0_PKT_S4_,"aw",@nobits
	.sectionflags	@""
	.align	4
.nv.shared._Z30router_gemm_kernel_bf16_outputI13__nv_bfloat16Li128ELi8ELi12ELi256ELi7168EEvPS0_PKT_S4_:
	.zero		1216


//--------------------- .nv.shared._Z30router_gemm_kernel_bf16_outputI13__nv_bfloat16Li128ELi8ELi11ELi256ELi7168EEvPS0_PKT_S4_ --------------------------
	.section	.nv.shared._Z30router_gemm_kernel_bf16_outputI13__nv_bfloat16Li128ELi8ELi11ELi256ELi7168EEvPS0_PKT_S4_,"aw",@nobits
	.sectionflags	@""
	.align	4
.nv.shared._Z30router_gemm_kernel_bf16_outputI13__nv_bfloat16Li128ELi8ELi11ELi256ELi7168EEvPS0_PKT_S4_:
	.zero		1200


//--------------------- .nv.shared._Z30router_gemm_kernel_bf16_outputI13__nv_bfloat16Li128ELi8ELi10ELi256ELi7168EEvPS0_PKT_S4_ --------------------------
	.section	.nv.shared._Z30router_gemm_kernel_bf16_outputI13__nv_bfloat16Li128ELi8ELi10ELi256ELi7168EEvPS0_PKT_S4_,"aw",@nobits
	.sectionflags	@""
	.align	4
.nv.shared._Z30router_gemm_kernel_bf16_outputI13__nv_bfloat16Li128ELi8ELi10ELi256ELi7168EEvPS0_PKT_S4_:
	.zero		1184


//--------------------- .nv.shared._Z30router_gemm_kernel_bf16_outputI13__nv_bfloat16Li128ELi8ELi9ELi256ELi7168EEvPS0_PKT_S4_ --------------------------
	.section	.nv.shared._Z30router_gemm_kernel_bf16_outputI13__nv_bfloat16Li128ELi8ELi9ELi256ELi7168EEvPS0_PKT_S4_,"aw",@nobits
	.sectionflags	@""
	.align	4
.nv.shared._Z30router_gemm_kernel_bf16_outputI13__nv_bfloat16Li128ELi8ELi9ELi256ELi7168EEvPS0_PKT_S4_:
	.zero		1168


//--------------------- .nv.shared._Z30router_gemm_kernel_bf16_outputI13__nv_bfloat16Li128ELi8ELi8ELi256ELi7168EEvPS0_PKT_S4_ --------------------------
	.section	.nv.shared._Z30router_gemm_kernel_bf16_outputI13__nv_bfloat16Li128ELi8ELi8ELi256ELi7168EEvPS0_PKT_S4_,"aw",@nobits
	.sectionflags	@""
	.align	4
.nv.shared._Z30router_gemm_kernel_bf16_outputI13__nv_bfloat16Li128ELi8ELi8ELi256ELi7168EEvPS0_PKT_S4_:
	.zero		1152


//--------------------- .nv.shared._Z30router_gemm_kernel_bf16_outputI13__nv_bfloat16Li128ELi8ELi7ELi256ELi7168EEvPS0_PKT_S4_ --------------------------
	.section	.nv.shared._Z30router_gemm_kernel_bf16_outputI13__nv_bfloat16Li128ELi8ELi7ELi256ELi7168EEvPS0_PKT_S4_,"aw",@nobits
	.sectionflags	@""
	.align	4
.nv.shared._Z30router_gemm_kernel_bf16_outputI13__nv_bfloat16Li128ELi8ELi7ELi256ELi7168EEvPS0_PKT_S4_:
	.zero		1136


//--------------------- .nv.shared._Z30router_gemm_kernel_bf16_outputI13__nv_bfloat16Li128ELi8ELi6ELi256ELi7168EEvPS0_PKT_S4_ --------------------------
	.section	.nv.shared._Z30router_gemm_kernel_bf16_outputI13__nv_bfloat16Li128ELi8ELi6ELi256ELi7168EEvPS0_PKT_S4_,"aw",@nobits
	.sectionflags	@""
	.align	4
.nv.shared._Z30router_gemm_kernel_bf16_outputI13__nv_bfloat16Li128ELi8ELi6ELi256ELi7168EEvPS0_PKT_S4_:
	.zero		1120


//--------------------- .nv.shared._Z30router_gemm_kernel_bf16_outputI13__nv_bfloat16Li128ELi8ELi5ELi256ELi7168EEvPS0_PKT_S4_ --------------------------
	.section	.nv.shared._Z30router_gemm_kernel_bf16_outputI13__nv_bfloat16Li128ELi8ELi5ELi256ELi7168EEvPS0_PKT_S4_,"aw",@nobits
	.sectionflags	@""
	.align	4
.nv.shared._Z30router_gemm_kernel_bf16_outputI13__nv_bfloat16Li128ELi8ELi5ELi256ELi7168EEvPS0_PKT_S4_:
	.zero		1104


//--------------------- .nv.shared._Z30router_gemm_kernel_bf16_outputI13__nv_bfloat16Li128ELi8ELi4ELi256ELi7168EEvPS0_PKT_S4_ --------------------------
	.section	.nv.shared._Z30router_gemm_kernel_bf16_outputI13__nv_bfloat16Li128ELi8ELi4ELi256ELi7168EEvPS0_PKT_S4_,"aw",@nobits
	.sectionflags	@""
	.align	4
.nv.shared._Z30router_gemm_kernel_bf16_outputI13__nv_bfloat16Li128ELi8ELi4ELi256ELi7168EEvPS0_PKT_S4_:
	.zero		1088


//--------------------- .nv.shared._Z30router_gemm_kernel_bf16_outputI13__nv_bfloat16Li128ELi8ELi3ELi256ELi7168EEvPS0_PKT_S4_ --------------------------
	.section	.nv.shared._Z30router_gemm_kernel_bf16_outputI13__nv_bfloat16Li128ELi8ELi3ELi256ELi7168EEvPS0_PKT_S4_,"aw",@nobits
	.sectionflags	@""
	.align	4
.nv.shared._Z30router_gemm_kernel_bf16_outputI13__nv_bfloat16Li128ELi8ELi3ELi256ELi7168EEvPS0_PKT_S4_:
	.zero		1072


//--------------------- .nv.shared._Z30router_gemm_kernel_bf16_outputI13__nv_bfloat16Li128ELi8ELi2ELi256ELi7168EEvPS0_PKT_S4_ --------------------------
	.section	.nv.shared._Z30router_gemm_kernel_bf16_outputI13__nv_bfloat16Li128ELi8ELi2ELi256ELi7168EEvPS0_PKT_S4_,"aw",@nobits
	.sectionflags	@""
	.align	4
.nv.shared._Z30router_gemm_kernel_bf16_outputI13__nv_bfloat16Li128ELi8ELi2ELi256ELi7168EEvPS0_PKT_S4_:
	.zero		1056


//--------------------- .nv.shared._Z30router_gemm_kernel_bf16_outputI13__nv_bfloat16Li128ELi8ELi1ELi256ELi7168EEvPS0_PKT_S4_ --------------------------
	.section	.nv.shared._Z30router_gemm_kernel_bf16_outputI13__nv_bfloat16Li128ELi8ELi1ELi256ELi7168EEvPS0_PKT_S4_,"aw",@nobits
	.sectionflags	@""
	.align	4
.nv.shared._Z30router_gemm_kernel_bf16_outputI13__nv_bfloat16Li128ELi8ELi1ELi256ELi7168EEvPS0_PKT_S4_:
	.zero		1040


//--------------------- .nv.constant0._Z30router_gemm_kernel_bf16_outputI13__nv_bfloat16Li128ELi8ELi16ELi384ELi7168EEvPS0_PKT_S4_ --------------------------
	.section	.nv.constant0._Z30router_gemm_kernel_bf16_outputI13__nv_bfloat16Li128ELi8ELi16ELi384ELi7168EEvPS0_PKT_S4_,"a",@progbits
	.sectionflags	@""
	.align	4
.nv.constant0._Z30router_gemm_kernel_bf16_outputI13__nv_bfloat16Li128ELi8ELi16ELi384ELi7168EEvPS0_PKT_S4_:
	.zero		552


//--------------------- .nv.constant0._Z30router_gemm_kernel_bf16_outputI13__nv_bfloat16Li128ELi8ELi15ELi384ELi7168EEvPS0_PKT_S4_ --------------------------
	.section	.nv.constant0._Z30router_gemm_kernel_bf16_outputI13__nv_bfloat16Li128ELi8ELi15ELi384ELi7168EEvPS0_PKT_S4_,"a",@progbits
	.sectionflags	@""
	.align	4
.nv.constant0._Z30router_gemm_kernel_bf16_outputI13__nv_bfloat16Li128ELi8ELi15ELi384ELi7168EEvPS0_PKT_S4_:
	.zero		552


//--------------------- .nv.constant0._Z30router_gemm_kernel_bf16_outputI13__nv_bfloat16Li128ELi8ELi14ELi384ELi7168EEvPS0_PKT_S4_ --------------------------
	.section	.nv.constant0._Z30router_gemm_kernel_bf16_outputI13__nv_bfloat16Li128ELi8ELi14ELi384ELi7168EEvPS0_PKT_S4_,"a",@progbits
	.sectionflags	@""
	.align	4
.nv.constant0._Z30router_gemm_kernel_bf16_outputI13__nv_bfloat16Li128ELi8ELi14ELi384ELi7168EEvPS0_PKT_S4_:
	.zero		552


//--------------------- .nv.constant0._Z30router_gemm_kernel_bf16_outputI13__nv_bfloat16Li128ELi8ELi13ELi384ELi7168EEvPS0_PKT_S4_ --------------------------
	.section	.nv.constant0._Z30router_gemm_kernel_bf16_outputI13__nv_bfloat16Li128ELi8ELi13ELi384ELi7168EEvPS0_PKT_S4_,"a",@progbits
	.sectionflags	@""
	.align	4
.nv.constant0._Z30router_gemm_kernel_bf16_outputI13__nv_bfloat16Li128ELi8ELi13ELi384ELi7168EEvPS0_PKT_S4_:
	.zero		552


//--------------------- .nv.constant0._Z30router_gemm_kernel_bf16_outputI13__nv_bfloat16Li128ELi8ELi12ELi384ELi7168EEvPS0_PKT_S4_ --------------------------
	.section	.nv.constant0._Z30router_gemm_kernel_bf16_outputI13__nv_bfloat16Li128ELi8ELi12ELi384ELi7168EEvPS0_PKT_S4_,"a",@progbits
	.sectionflags	@""
	.align	4
.nv.constant0._Z30router_gemm_kernel_bf16_outputI13__nv_bfloat16Li128ELi8ELi12ELi384ELi7168EEvPS0_PKT_S4_:
	.zero		552


//--------------------- .nv.constant0._Z30router_gemm_kernel_bf16_outputI13__nv_bfloat16Li128ELi8ELi11ELi384ELi7168EEvPS0_PKT_S4_ --------------------------
	.section	.nv.constant0._Z30router_gemm_kernel_bf16_outputI13__nv_bfloat16Li128ELi8ELi11ELi384ELi7168EEvPS0_PKT_S4_,"a",@progbits
	.sectionflags	@""
	.align	4
.nv.constant0._Z30router_gemm_kernel_bf16_outputI13__nv_bfloat16Li128ELi8ELi11ELi384ELi7168EEvPS0_PKT_S4_:
	.zero		552


//--------------------- .nv.constant0._Z30router_gemm_kernel_bf16_outputI13__nv_bfloat16Li128ELi8ELi10ELi384ELi7168EEvPS0_PKT_S4_ --------------------------
	.section	.nv.constant0._Z30router_gemm_kernel_bf16_outputI13__nv_bfloat16Li128ELi8ELi10ELi384ELi7168EEvPS0_PKT_S4_,"a",@progbits
	.sectionflags	@""
	.align	4
.nv.constant0._Z30router_gemm_kernel_bf16_outputI13__nv_bfloat16Li128ELi8ELi10ELi384ELi7168EEvPS0_PKT_S4_:
	.zero		552


//--------------------- .nv.constant0._Z30router_gemm_kernel_bf16_outputI13__nv_bfloat16Li128ELi8ELi9ELi384ELi7168EEvPS0_PKT_S4_ --------------------------
	.section	.nv.constant0._Z30router_gemm_kernel_bf16_outputI13__nv_bfloat16Li128ELi8ELi9ELi384ELi7168EEvPS0_PKT_S4_,"a",@progbits
	.sectionflags	@""
	.align	4
.nv.constant0._Z30router_gemm_kernel_bf16_outputI13__nv_bfloat16Li128ELi8ELi9ELi384ELi7168EEvPS0_PKT_S4_:
	.zero		552


//--------------------- .nv.constant0._Z30router_gemm_kernel_bf16_outputI13__nv_bfloat16Li128ELi8ELi8ELi384ELi7168EEvPS0_PKT_S4_ --------------------------
	.section	.nv.constant0._Z30router_gemm_kernel_bf16_outputI13__nv_bfloat16Li128ELi8ELi8ELi384ELi7168EEvPS0_PKT_S4_,"a",@progbits
	.sectionflags	@""
	.align	4
.nv.constant0._Z30router_gemm_kernel_bf16_outputI13__nv_bfloat16Li128ELi8ELi8ELi384ELi7168EEvPS0_PKT_S4_:
	.zero		552


//--------------------- .nv.constant0._Z30router_gemm_kernel_bf16_outputI13__nv_bfloat16Li128ELi8ELi7ELi384ELi7168EEvPS0_PKT_S4_ --------------------------
	.section	.nv.constant0._Z30router_gemm_kernel_bf16_outputI13__nv_bfloat16Li128ELi8ELi7ELi384ELi7168EEvPS0_PKT_S4_,"a",@progbits
	.sectionflags	@""
	.align	4
.nv.constant0._Z30router_gemm_kernel_bf16_outputI13__nv_bfloat16Li128ELi8ELi7ELi384ELi7168EEvPS0_PKT_S4_:
	.zero		552


//--------------------- .nv.constant0._Z30router_gemm_kernel_bf16_outputI13__nv_bfloat16Li128ELi8ELi6ELi384ELi7168EEvPS0_PKT_S4_ --------------------------
	.section	.nv.constant0._Z30router_gemm_kernel_bf16_outputI13__nv_bfloat16Li128ELi8ELi6ELi384ELi7168EEvPS0_PKT_S4_,"a",@progbits
	.sectionflags	@""
	.align	4
.nv.constant0._Z30router_gemm_kernel_bf16_outputI13__nv_bfloat16Li128ELi8ELi6ELi384ELi7168EEvPS0_PKT_S4_:
	.zero		552


//--------------------- .nv.constant0._Z30router_gemm_kernel_bf16_outputI13__nv_bfloat16Li128ELi8ELi5ELi384ELi7168EEvPS0_PKT_S4_ --------------------------
	.section	.nv.constant0._Z30router_gemm_kernel_bf16_outputI13__nv_bfloat16Li128ELi8ELi5ELi384ELi7168EEvPS0_PKT_S4_,"a",@progbits
	.sectionflags	@""
	.align	4
.nv.constant0._Z30router_gemm_kernel_bf16_outputI13__nv_bfloat16Li128ELi8ELi5ELi384ELi7168EEvPS0_PKT_S4_:
	.zero		552


//--------------------- .nv.constant0._Z30router_gemm_kernel_bf16_outputI13__nv_bfloat16Li128ELi8ELi4ELi384ELi7168EEvPS0_PKT_S4_ --------------------------
	.section	.nv.constant0._Z30router_gemm_kernel_bf16_outputI13__nv_bfloat16Li128ELi8ELi4ELi384ELi7168EEvPS0_PKT_S4_,"a",@progbits
	.sectionflags	@""
	.align	4
.nv.constant0._Z30router_gemm_kernel_bf16_outputI13__nv_bfloat16Li128ELi8ELi4ELi384ELi7168EEvPS0_PKT_S4_:
	.zero		552


//--------------------- .nv.constant0._Z30router_gemm_kernel_bf16_outputI13__nv_bfloat16Li128ELi8ELi3ELi384ELi7168EEvPS0_PKT_S4_ --------------------------
	.section	.nv.constant0._Z30router_gemm_kernel_bf16_outputI13__nv_bfloat16Li128ELi8ELi3ELi384ELi7168EEvPS0_PKT_S4_,"a",@progbits
	.sectionflags	@""
	.align	4
.nv.constant0._Z30router_gemm_kernel_bf16_outputI13__nv_bfloat16Li128ELi8ELi3ELi384ELi7168EEvPS0_PKT_S4_:
	.zero		552


//--------------------- .nv.constant0._Z30router_gemm_kernel_bf16_outputI13__nv_bfloat16Li128ELi8ELi2ELi384ELi7168EEvPS0_PKT_S4_ --------------------------
	.section	.nv.constant0._Z30router_gemm_kernel_bf16_outputI13__nv_bfloat16Li128ELi8ELi2ELi384ELi7168EEvPS0_PKT_S4_,"a",@progbits
	.sectionflags	@""
	.align	4
.nv.constant0._Z30router_gemm_kernel_bf16_outputI13__nv_bfloat16Li128ELi8ELi2ELi384ELi7168EEvPS0_PKT_S4_:
	.zero		552


//--------------------- .nv.constant0._Z30router_gemm_kernel_bf16_outputI13__nv_bfloat16Li128ELi8ELi1ELi384ELi7168EEvPS0_PKT_S4_ --------------------------
	.section	.nv.constant0._Z30router_gemm_kernel_bf16_outputI13__nv_bfloat16Li128ELi8ELi1ELi384ELi7168EEvPS0_PKT_S4_,"a",@progbits
	.sectionflags	@""
	.align	4
.nv.constant0._Z30router_gemm_kernel_bf16_outputI13__nv_bfloat16Li128ELi8ELi1ELi384ELi7168EEvPS0_PKT_S4_:
	.zero		552


//--------------------- .nv.constant0._Z30router_gemm_kernel_bf16_outputI13__nv_bfloat16Li128ELi8ELi16ELi256ELi7168EEvPS0_PKT_S4_ --------------------------
	.section	.nv.constant0._Z30router_gemm_kernel_bf16_outputI13__nv_bfloat16Li128ELi8ELi16ELi256ELi7168EEvPS0_PKT_S4_,"a",@progbits
	.sectionflags	@""
	.align	4
.nv.constant0._Z30router_gemm_kernel_bf16_outputI13__nv_bfloat16Li128ELi8ELi16ELi256ELi7168EEvPS0_PKT_S4_:
	.zero		552


//--------------------- .nv.constant0._Z30router_gemm_kernel_bf16_outputI13__nv_bfloat16Li128ELi8ELi15ELi256ELi7168EEvPS0_PKT_S4_ --------------------------
	.section	.nv.constant0._Z30router_gemm_kernel_bf16_outputI13__nv_bfloat16Li128ELi8ELi15ELi256ELi7168EEvPS0_PKT_S4_,"a",@progbits
	.sectionflags	@""
	.align	4
.nv.constant0._Z30router_gemm_kernel_bf16_outputI13__nv_bfloat16Li128ELi8ELi15ELi256ELi7168EEvPS0_PKT_S4_:
	.zero		552


//--------------------- .nv.constant0._Z30router_gemm_kernel_bf16_outputI13__nv_bfloat16Li128ELi8ELi14ELi256ELi7168EEvPS0_PKT_S4_ --------------------------
	.section	.nv.constant0._Z30router_gemm_kernel_bf16_outputI13__nv_bfloat16Li128ELi8ELi14ELi256ELi7168EEvPS0_PKT_S4_,"a",@progbits
	.sectionflags	@""
	.align	4
.nv.constant0._Z30router_gemm_kernel_bf16_outputI13__nv_bfloat16Li128ELi8ELi14ELi256ELi7168EEvPS0_PKT_S4_:
	.zero		552


//--------------------- .nv.constant0._Z30router_gemm_kernel_bf16_outputI13__nv_bfloat16Li128ELi8ELi13ELi256ELi7168EEvPS0_PKT_S4_ --------------------------
	.section	.nv.constant0._Z30router_gemm_kernel_bf16_outputI13__nv_bfloat16Li128ELi8ELi13ELi256ELi7168EEvPS0_PKT_S4_,"a",@progbits
	.sectionflags	@""
	.align	4
.nv.constant0._Z30router_gemm_kernel_bf16_outputI13__nv_bfloat16Li128ELi8ELi13ELi256ELi7168EEvPS0_PKT_S4_:
	.zero		552


//--------------------- .nv.constant0._Z30router_gemm_kernel_bf16_outputI13__nv_bfloat16Li128ELi8ELi12ELi256ELi7168EEvPS0_PKT_S4_ --------------------------
	.section	.nv.constant0._Z30router_gemm_kernel_bf16_outputI13__nv_bfloat16Li128ELi8ELi12ELi256ELi7168EEvPS0_PKT_S4_,"a",@progbits
	.sectionflags	@""
	.align	4
.nv.constant0._Z30router_gemm_kernel_bf16_outputI13__nv_bfloat16Li128ELi8ELi12ELi256ELi7168EEvPS0_PKT_S4_:
	.zero		552


//--------------------- .nv.constant0._Z30router_gemm_kernel_bf16_outputI13__nv_bfloat16Li128ELi8ELi11ELi256ELi7168EEvPS0_PKT_S4_ --------------------------
	.section	.nv.constant0._Z30router_gemm_kernel_bf16_outputI13__nv_bfloat16Li128ELi8ELi11ELi256ELi7168EEvPS0_PKT_S4_,"a",@progbits
	.sectionflags	@""
	.align	4
.nv.constant0._Z30router_gemm_kernel_bf16_outputI13__nv_bfloat16Li128ELi8ELi11ELi256ELi7168EEvPS0_PKT_S4_:
	.zero		552


//--------------------- .nv.constant0._Z30router_gemm_kernel_bf16_outputI13__nv_bfloat16Li128ELi8ELi10ELi256ELi7168EEvPS0_PKT_S4_ --------------------------
	.section	.nv.constant0._Z30router_gemm_kernel_bf16_outputI13__nv_bfloat16Li128ELi8ELi10ELi256ELi7168EEvPS0_PKT_S4_,"a",@progbits
	.sectionflags	@""
	.align	4
.nv.constant0._Z30router_gemm_kernel_bf16_outputI13__nv_bfloat16Li128ELi8ELi10ELi256ELi7168EEvPS0_PKT_S4_:
	.zero		552


//--------------------- .nv.constant0._Z30router_gemm_kernel_bf16_outputI13__nv_bfloat16Li128ELi8ELi9ELi256ELi7168EEvPS0_PKT_S4_ --------------------------
	.section	.nv.constant0._Z30router_gemm_kernel_bf16_outputI13__nv_bfloat16Li128ELi8ELi9ELi256ELi7168EEvPS0_PKT_S4_,"a",@progbits
	.sectionflags	@""
	.align	4
.nv.constant0._Z30router_gemm_kernel_bf16_outputI13__nv_bfloat16Li128ELi8ELi9ELi256ELi7168EEvPS0_PKT_S4_:
	.zero		552


//--------------------- .nv.constant0._Z30router_gemm_kernel_bf16_outputI13__nv_bfloat16Li128ELi8ELi8ELi256ELi7168EEvPS0_PKT_S4_ --------------------------
	.section	.nv.constant0._Z30router_gemm_kernel_bf16_outputI13__nv_bfloat16Li128ELi8ELi8ELi256ELi7168EEvPS0_PKT_S4_,"a",@progbits
	.sectionflags	@""
	.align	4
.nv.constant0._Z30router_gemm_kernel_bf16_outputI13__nv_bfloat16Li128ELi8ELi8ELi256ELi7168EEvPS0_PKT_S4_:
	.zero		552


//--------------------- .nv.constant0._Z30router_gemm_kernel_bf16_outputI13__nv_bfloat16Li128ELi8ELi7ELi256ELi7168EEvPS0_PKT_S4_ --------------------------
	.section	.nv.constant0._Z30router_gemm_kernel_bf16_outputI13__nv_bfloat16Li128ELi8ELi7ELi256ELi7168EEvPS0_PKT_S4_,"a",@progbits
	.sectionflags	@""
	.align	4
.nv.constant0._Z30router_gemm_kernel_bf16_outputI13__nv_bfloat16Li128ELi8ELi7ELi256ELi7168EEvPS0_PKT_S4_:
	.zero		552


//--------------------- .nv.constant0._Z30router_gemm_kernel_bf16_outputI13__nv_bfloat16Li128ELi8ELi6ELi256ELi7168EEvPS0_PKT_S4_ --------------------------
	.section	.nv.constant0._Z30router_gemm_kernel_bf16_outputI13__nv_bfloat16Li128ELi8ELi6ELi256ELi7168EEvPS0_PKT_S4_,"a",@progbits
	.sectionflags	@""
	.align	4
.nv.constant0._Z30router_gemm_kernel_bf16_outputI13__nv_bfloat16Li128ELi8ELi6ELi256ELi7168EEvPS0_PKT_S4_:
	.zero		552


//--------------------- .nv.constant0._Z30router_gemm_kernel_bf16_outputI13__nv_bfloat16Li128ELi8ELi5ELi256ELi7168EEvPS0_PKT_S4_ --------------------------
	.section	.nv.constant0._Z30router_gemm_kernel_bf16_outputI13__nv_bfloat16Li128ELi8ELi5ELi256ELi7168EEvPS0_PKT_S4_,"a",@progbits
	.sectionflags	@""
	.align	4
.nv.constant0._Z30router_gemm_kernel_bf16_outputI13__nv_bfloat16Li128ELi8ELi5ELi256ELi7168EEvPS0_PKT_S4_:
	.zero		552


//--------------------- .nv.constant0._Z30router_gemm_kernel_bf16_outputI13__nv_bfloat16Li128ELi8ELi4ELi256ELi7168EEvPS0_PKT_S4_ --------------------------
	.section	.nv.constant0._Z30router_gemm_kernel_bf16_outputI13__nv_bfloat16Li128ELi8ELi4ELi256ELi7168EEvPS0_PKT_S4_,"a",@progbits
	.sectionflags	@""
	.align	4
.nv.constant0._Z30router_gemm_kernel_bf16_outputI13__nv_bfloat16Li128ELi8ELi4ELi256ELi7168EEvPS0_PKT_S4_:
	.zero		552


//--------------------- .nv.constant0._Z30router_gemm_kernel_bf16_outputI13__nv_bfloat16Li128ELi8ELi3ELi256ELi7168EEvPS0_PKT_S4_ --------------------------
	.section	.nv.constant0._Z30router_gemm_kernel_bf16_outputI13__nv_bfloat16Li128ELi8ELi3ELi256ELi7168EEvPS0_PKT_S4_,"a",@progbits
	.sectionflags	@""
	.align	4
.nv.constant0._Z30router_gemm_kernel_bf16_outputI13__nv_bfloat16Li128ELi8ELi3ELi256ELi7168EEvPS0_PKT_S4_:
	.zero		552


//--------------------- .nv.constant0._Z30router_gemm_kernel_bf16_outputI13__nv_bfloat16Li128ELi8ELi2ELi256ELi7168EEvPS0_PKT_S4_ --------------------------
	.section	.nv.constant0._Z30router_gemm_kernel_bf16_outputI13__nv_bfloat16Li128ELi8ELi2ELi256ELi7168EEvPS0_PKT_S4_,"a",@progbits
	.sectionflags	@""
	.align	4
.nv.constant0._Z30router_gemm_kernel_bf16_outputI13__nv_bfloat16Li128ELi8ELi2ELi256ELi7168EEvPS0_PKT_S4_:
	.zero		552


//--------------------- .nv.constant0._Z30router_gemm_kernel_bf16_outputI13__nv_bfloat16Li128ELi8ELi1ELi256ELi7168EEvPS0_PKT_S4_ --------------------------
	.section	.nv.constant0._Z30router_gemm_kernel_bf16_outputI13__nv_bfloat16Li128ELi8ELi1ELi256ELi7168EEvPS0_PKT_S4_,"a",@progbits
	.sectionflags	@""
	.align	4
.nv.constant0._Z30router_gemm_kernel_bf16_outputI13__nv_bfloat16Li128ELi8ELi1ELi256ELi7168EEvPS0_PKT_S4_:
	.zero		552


//--------------------- SYMBOLS --------------------------

	.type		.nv.reservedSmem.offset0,@object
	.size		.nv.reservedSmem.offset0,0x4
